def attn_fwd(
    Q,
    K,
    V,
    Out,
    Lse,
    sm_scale,
    stride_qz,
    stride_qh,
    stride_qm,
    stride_qk,
    stride_kz,
    stride_kh,
    stride_kn,
    stride_kk,
    stride_vz,
    stride_vh,
    stride_vn,
    stride_vk,
    stride_oz,
    stride_oh,
    stride_om,
    stride_ok,
    seqlen_q,
    seqlen_k,
    BLOCK_M: tl.constexpr,
    BLOCK_N: tl.constexpr,
    HEAD_DIM: tl.constexpr,
    CAUSAL: tl.constexpr,
):
    start_m = tl.program_id(0)
    off_hz = tl.program_id(1)
    q_off = off_hz * stride_qh
    k_off = off_hz * stride_kh
    v_off = off_hz * stride_vh
    offs_m = start_m * BLOCK_M + tl.arange(0, BLOCK_M)
    offs_d = tl.arange(0, HEAD_DIM)
    offs_n = tl.arange(0, BLOCK_N)
    q_ptrs = Q + q_off + offs_m[:, None] * stride_qm + offs_d[None, :] * stride_qk
    k_ptrs = K + k_off + offs_d[:, None] * stride_kk + offs_n[None, :] * stride_kn
    v_ptrs = V + v_off + offs_n[:, None] * stride_vn + offs_d[None, :] * stride_vk
    m_i = tl.full([BLOCK_M], float("-inf"), dtype=tl.float32)
    l_i = tl.zeros([BLOCK_M], dtype=tl.float32) + 1.0
    acc = tl.zeros([BLOCK_M, HEAD_DIM], dtype=tl.float32)
    q = tl.load(q_ptrs)
    acc, l_i, m_i = _attn_fwd_inner(
        acc,
        l_i,
        m_i,
        q,
        k_ptrs,
        v_ptrs,
        sm_scale,
        stride_kn,
        stride_vn,
        start_m,
        seqlen_k,
        BLOCK_M,
        BLOCK_N,
        HEAD_DIM,
        CAUSAL,
    )
    acc = acc / l_i[:, None]
    lse = m_i + tl.math.log2(l_i) / 1.4426950408889634
    o_ptrs = (
        Out
        + off_hz * stride_oh
        + offs_m[:, None] * stride_om
        + offs_d[None, :] * stride_ok
    )
    tl.store(o_ptrs, acc.to(Out.dtype.element_ty))
    tl.store(Lse + off_hz * seqlen_q + offs_m, lse)

# config = {"BLOCK_M": 256, "BLOCK_N": 128, "HEAD_DIM": 128, "arch": "sm_100", "causal": false, "dtype": "fp8e4m3", "num_stages": 2, "num_warps": 16}
# arch = sm_100


// ===== COMPILED SASS (sm_100a) =====

	.target	sm_100a

	.elftype	@"ET_EXEC"


//--------------------- .note.nv.tkinfo           --------------------------
	.section	.note.nv.tkinfo,"",@"SHT_NOTE"
	.sectionflags	@"SHF_NOTE_NV_TKINFO"
	.tkinfo
        /*0018*/ 	.word	0x00000081
        /*0030*/ 	.string	""
        /*0030*/ 	.string	"ptxas-blackwell"
        /*0030*/ 	.string	"Cuda compilation tools, release 12.9, V12.9.86"
        /*0030*/ 	.string	"Build cuda_12.9.r12.9/compiler.36037853_0"
        /*0030*/ 	.string	"-v  -suppress-debug-info  -lineinfo  -arch sm_100a "



//--------------------- .note.nv.cuver            --------------------------
	.section	.note.nv.cuver,"",@"SHT_NOTE"
	.sectionflags	@"SHF_NOTE_NV_CUVER"
        /*0018*/ 	.short	0x0001
        /*001a*/ 	.short	0x0064
        /*001c*/ 	.short	0x0001
        /*001e*/ 	.short	0x0000
        /*0020*/ 	.short	0x0001
        /*0022*/ 	.short	0x0000


//--------------------- .nv.info                  --------------------------
	.section	.nv.info,"",@"SHT_CUDA_INFO"
	.align	4


	//----- nvinfo : EIATTR_REGCOUNT
	.align		4
        /*0000*/ 	.byte	0x04, 0x2f
        /*0002*/ 	.short	(.L_2 - .L_1)
	.align		4
.L_1:
        /*0004*/ 	.word	index@(attn_fwd)
        /*0008*/ 	.word	0x00000080


	//----- nvinfo : EIATTR_FRAME_SIZE
	.align		4
.L_2:
        /*000c*/ 	.byte	0x04, 0x11
        /*000e*/ 	.short	(.L_4 - .L_3)
	.align		4
.L_3:
        /*0010*/ 	.word	index@(attn_fwd)
        /*0014*/ 	.word	0x00000548


	//----- nvinfo : EIATTR_MIN_STACK_SIZE
	.align		4
.L_4:
        /*0018*/ 	.byte	0x04, 0x12
        /*001a*/ 	.short	(.L_6 - .L_5)
	.align		4
.L_5:
        /*001c*/ 	.word	index@(attn_fwd)
        /*0020*/ 	.word	0x00000548
.L_6:


//--------------------- .nv.info.attn_fwd         --------------------------
	.section	.nv.info.attn_fwd,"",@"SHT_CUDA_INFO"
	.sectionflags	@""
	.align	4


	//----- nvinfo : EIATTR_CUDA_API_VERSION
	.align		4
        /*0000*/ 	.byte	0x04, 0x37
        /*0002*/ 	.short	(.L_8 - .L_7)
.L_7:
        /*0004*/ 	.word	0x00000081


	//----- nvinfo : EIATTR_KPARAM_INFO
	.align		4
.L_8:
        /*0008*/ 	.byte	0x04, 0x17
        /*000a*/ 	.short	(.L_10 - .L_9)
.L_9:
        /*000c*/ 	.word	0x00000000
        /*0010*/ 	.short	0x0019
        /*0012*/ 	.short	0x0080
        /*0014*/ 	.byte	0x00, 0xf4, 0x21, 0x00


	//----- nvinfo : EIATTR_KPARAM_INFO
	.align		4
.L_10:
        /*0018*/ 	.byte	0x04, 0x17
        /*001a*/ 	.short	(.L_12 - .L_11)
.L_11:
        /*001c*/ 	.word	0x00000000
        /*0020*/ 	.short	0x0018
        /*0022*/ 	.short	0x0078
        /*0024*/ 	.byte	0x00, 0xf4, 0x21, 0x00


	//----- nvinfo : EIATTR_KPARAM_INFO
	.align		4
.L_12:
        /*0028*/ 	.byte	0x04, 0x17
        /*002a*/ 	.short	(.L_14 - .L_13)
.L_13:
        /*002c*/ 	.word	0x00000000
        /*0030*/ 	.short	0x0017
        /*0032*/ 	.short	0x0070
        /*0034*/ 	.byte	0x00, 0xf0, 0x11, 0x00


	//----- nvinfo : EIATTR_KPARAM_INFO
	.align		4
.L_14:
        /*0038*/ 	.byte	0x04, 0x17
        /*003a*/ 	.short	(.L_16 - .L_15)
.L_15:
        /*003c*/ 	.word	0x00000000
        /*0040*/ 	.short	0x0016
        /*0042*/ 	.short	0x006c
        /*0044*/ 	.byte	0x00, 0xf0, 0x11, 0x00


	//----- nvinfo : EIATTR_KPARAM_INFO
	.align		4
.L_16:
        /*0048*/ 	.byte	0x04, 0x17
        /*004a*/ 	.short	(.L_18 - .L_17)
.L_17:
        /*004c*/ 	.word	0x00000000
        /*0050*/ 	.short	0x0015
        /*0052*/ 	.short	0x0068
        /*0054*/ 	.byte	0x00, 0xf0, 0x11, 0x00


	//----- nvinfo : EIATTR_KPARAM_INFO
	.align		4
.L_18:
        /*0058*/ 	.byte	0x04, 0x17
        /*005a*/ 	.short	(.L_20 - .L_19)
.L_19:
        /*005c*/ 	.word	0x00000000
        /*0060*/ 	.short	0x0014
        /*0062*/ 	.short	0x0064
        /*0064*/ 	.byte	0x00, 0xf0, 0x11, 0x00


	//----- nvinfo : EIATTR_KPARAM_INFO
	.align		4
.L_20:
        /*0068*/ 	.byte	0x04, 0x17
        /*006a*/ 	.short	(.L_22 - .L_21)
.L_21:
        /*006c*/ 	.word	0x00000000
        /*0070*/ 	.short	0x0013
        /*0072*/ 	.short	0x0060
        /*0074*/ 	.byte	0x00, 0xf0, 0x11, 0x00


	//----- nvinfo : EIATTR_KPARAM_INFO
	.align		4
.L_22:
        /*0078*/ 	.byte	0x04, 0x17
        /*007a*/ 	.short	(.L_24 - .L_23)
.L_23:
        /*007c*/ 	.word	0x00000000
        /*0080*/ 	.short	0x0012
        /*0082*/ 	.short	0x005c
        /*0084*/ 	.byte	0x00, 0xf0, 0x11, 0x00


	//----- nvinfo : EIATTR_KPARAM_INFO
	.align		4
.L_24:
        /*0088*/ 	.byte	0x04, 0x17
        /*008a*/ 	.short	(.L_26 - .L_25)
.L_25:
        /*008c*/ 	.word	0x00000000
        /*0090*/ 	.short	0x0011
        /*0092*/ 	.short	0x0058
        /*0094*/ 	.byte	0x00, 0xf0, 0x11, 0x00


	//----- nvinfo : EIATTR_KPARAM_INFO
	.align		4
.L_26:
        /*0098*/ 	.byte	0x04, 0x17
        /*009a*/ 	.short	(.L_28 - .L_27)
.L_27:
        /*009c*/ 	.word	0x00000000
        /*00a0*/ 	.short	0x0010
        /*00a2*/ 	.short	0x0054
        /*00a4*/ 	.byte	0x00, 0xf0, 0x11, 0x00


	//----- nvinfo : EIATTR_KPARAM_INFO
	.align		4
.L_28:
        /*00a8*/ 	.byte	0x04, 0x17
        /*00aa*/ 	.short	(.L_30 - .L_29)
.L_29:
        /*00ac*/ 	.word	0x00000000
        /*00b0*/ 	.short	0x000f
        /*00b2*/ 	.short	0x0050
        /*00b4*/ 	.byte	0x00, 0xf0, 0x11, 0x00


	//----- nvinfo : EIATTR_KPARAM_INFO
	.align		4
.L_30:
        /*00b8*/ 	.byte	0x04, 0x17
        /*00ba*/ 	.short	(.L_32 - .L_31)
.L_31:
        /*00bc*/ 	.word	0x00000000
        /*00c0*/ 	.short	0x000e
        /*00c2*/ 	.short	0x004c
        /*00c4*/ 	.byte	0x00, 0xf0, 0x11, 0x00


	//----- nvinfo : EIATTR_KPARAM_INFO
	.align		4
.L_32:
        /*00c8*/ 	.byte	0x04, 0x17
        /*00ca*/ 	.short	(.L_34 - .L_33)
.L_33:
        /*00cc*/ 	.word	0x00000000
        /*00d0*/ 	.short	0x000d
        /*00d2*/ 	.short	0x0048
        /*00d4*/ 	.byte	0x00, 0xf0, 0x11, 0x00


	//----- nvinfo : EIATTR_KPARAM_INFO
	.align		4
.L_34:
        /*00d8*/ 	.byte	0x04, 0x17
        /*00da*/ 	.short	(.L_36 - .L_35)
.L_35:
        /*00dc*/ 	.word	0x00000000
        /*00e0*/ 	.short	0x000c
        /*00e2*/ 	.short	0x0044
        /*00e4*/ 	.byte	0x00, 0xf0, 0x11, 0x00


	//----- nvinfo : EIATTR_KPARAM_INFO
	.align		4
.L_36:
        /*00e8*/ 	.byte	0x04, 0x17
        /*00ea*/ 	.short	(.L_38 - .L_37)
.L_37:
        /*00ec*/ 	.word	0x00000000
        /*00f0*/ 	.short	0x000b
        /*00f2*/ 	.short	0x0040
        /*00f4*/ 	.byte	0x00, 0xf0, 0x11, 0x00


	//----- nvinfo : EIATTR_KPARAM_INFO
	.align		4
.L_38:
        /*00f8*/ 	.byte	0x04, 0x17
        /*00fa*/ 	.short	(.L_40 - .L_39)
.L_39:
        /*00fc*/ 	.word	0x00000000
        /*0100*/ 	.short	0x000a
        /*0102*/ 	.short	0x003c
        /*0104*/ 	.byte	0x00, 0xf0, 0x11, 0x00


	//----- nvinfo : EIATTR_KPARAM_INFO
	.align		4
.L_40:
        /*0108*/ 	.byte	0x04, 0x17
        /*010a*/ 	.short	(.L_42 - .L_41)
.L_41:
        /*010c*/ 	.word	0x00000000
        /*0110*/ 	.short	0x0009
        /*0112*/ 	.short	0x0038
        /*0114*/ 	.byte	0x00, 0xf0, 0x11, 0x00


	//----- nvinfo : EIATTR_KPARAM_INFO
	.align		4
.L_42:
        /*0118*/ 	.byte	0x04, 0x17
        /*011a*/ 	.short	(.L_44 - .L_43)
.L_43:
        /*011c*/ 	.word	0x00000000
        /*0120*/ 	.short	0x0008
        /*0122*/ 	.short	0x0034
        /*0124*/ 	.byte	0x00, 0xf0, 0x11, 0x00


	//----- nvinfo : EIATTR_KPARAM_INFO
	.align		4
.L_44:
        /*0128*/ 	.byte	0x04, 0x17
        /*012a*/ 	.short	(.L_46 - .L_45)
.L_45:
        /*012c*/ 	.word	0x00000000
        /*0130*/ 	.short	0x0007
        /*0132*/ 	.short	0x0030
        /*0134*/ 	.byte	0x00, 0xf0, 0x11, 0x00


	//----- nvinfo : EIATTR_KPARAM_INFO
	.align		4
.L_46:
        /*0138*/ 	.byte	0x04, 0x17
        /*013a*/ 	.short	(.L_48 - .L_47)
.L_47:
        /*013c*/ 	.word	0x00000000
        /*0140*/ 	.short	0x0006
        /*0142*/ 	.short	0x002c
        /*0144*/ 	.byte	0x00, 0xf0, 0x11, 0x00


	//----- nvinfo : EIATTR_KPARAM_INFO
	.align		4
.L_48:
        /*0148*/ 	.byte	0x04, 0x17
        /*014a*/ 	.short	(.L_50 - .L_49)
.L_49:
        /*014c*/ 	.word	0x00000000
        /*0150*/ 	.short	0x0005
        /*0152*/ 	.short	0x0028
        /*0154*/ 	.byte	0x00, 0xf0, 0x11, 0x00


	//----- nvinfo : EIATTR_KPARAM_INFO
	.align		4
.L_50:
        /*0158*/ 	.byte	0x04, 0x17
        /*015a*/ 	.short	(.L_52 - .L_51)
.L_51:
        /*015c*/ 	.word	0x00000000
        /*0160*/ 	.short	0x0004
        /*0162*/ 	.short	0x0020
        /*0164*/ 	.byte	0x00, 0xf4, 0x21, 0x00


	//----- nvinfo : EIATTR_KPARAM_INFO
	.align		4
.L_52:
        /*0168*/ 	.byte	0x04, 0x17
        /*016a*/ 	.short	(.L_54 - .L_53)
.L_53:
        /*016c*/ 	.word	0x00000000
        /*0170*/ 	.short	0x0003
        /*0172*/ 	.short	0x0018
        /*0174*/ 	.byte	0x00, 0xf4, 0x21, 0x00


	//----- nvinfo : EIATTR_KPARAM_INFO
	.align		4
.L_54:
        /*0178*/ 	.byte	0x04, 0x17
        /*017a*/ 	.short	(.L_56 - .L_55)
.L_55:
        /*017c*/ 	.word	0x00000000
        /*0180*/ 	.short	0x0002
        /*0182*/ 	.short	0x0010
        /*0184*/ 	.byte	0x00, 0xf4, 0x21, 0x00


	//----- nvinfo : EIATTR_KPARAM_INFO
	.align		4
.L_56:
        /*0188*/ 	.byte	0x04, 0x17
        /*018a*/ 	.short	(.L_58 - .L_57)
.L_57:
        /*018c*/ 	.word	0x00000000
        /*0190*/ 	.short	0x0001
        /*0192*/ 	.short	0x0008
        /*0194*/ 	.byte	0x00, 0xf4, 0x21, 0x00


	//----- nvinfo : EIATTR_KPARAM_INFO
	.align		4
.L_58:
        /*0198*/ 	.byte	0x04, 0x17
        /*019a*/ 	.short	(.L_60 - .L_59)
.L_59:
        /*019c*/ 	.word	0x00000000
        /*01a0*/ 	.short	0x0000
        /*01a2*/ 	.short	0x0000
        /*01a4*/ 	.byte	0x00, 0xf4, 0x21, 0x00


	//----- nvinfo : EIATTR_SPARSE_MMA_MASK
	.align		4
.L_60:
        /*01a8*/ 	.byte	0x03, 0x50
        /*01aa*/ 	.short	0x0000


	//----- nvinfo : EIATTR_MAXREG_COUNT
	.align		4
        /*01ac*/ 	.byte	0x03, 0x1b
        /*01ae*/ 	.short	0x0080


	//----- nvinfo : EIATTR_NUM_BARRIERS
	.align		4
        /*01b0*/ 	.byte	0x02, 0x4c
        /*01b2*/ 	.byte	0x01
	.zero		1


	//----- nvinfo : EIATTR_ANNOTATIONS
	.align		4
        /*01b4*/ 	.byte	0x04, 0x55
        /*01b6*/ 	.short	(.L_62 - .L_61)


	//   ....[0]....
.L_61:
        /*01b8*/ 	.word	0x00000001
        /*01bc*/ 	.byte	0x00, 0x1c, 0x00, 0x00, 0x01, 0x00, 0x00, 0x00, 0x10, 0x1c, 0x00, 0x00, 0x01, 0x00, 0x00, 0x00
        /* <DEDUP_REMOVED lines=477> */
        /*1f9c*/ 	.byte	0xa0, 0xe7, 0x00, 0x00, 0x01, 0x00, 0x00, 0x00, 0xb0, 0xe7, 0x00, 0x00


	//----- nvinfo : EIATTR_COOP_GROUP_MASK_REGIDS
	.align		4
.L_62:
        /*1fa8*/ 	.byte	0x04, 0x29
        /*1faa*/ 	.short	(.L_64 - .L_63)


	//   ....[0]....
.L_63:
        /*1fac*/ 	.word	0xffffffff


	//   ....[1]....
        /*1fb0*/ 	.word	0xffffffff


	//   ....[2]....
        /*1fb4*/ 	.word	0xffffffff


	//   ....[3]....
        /*1fb8*/ 	.word	0xffffffff


	//   ....[4]....
        /*1fbc*/ 	.word	0xffffffff


	//   ....[5]....
        /*1fc0*/ 	.word	0xffffffff


	//   ....[6]....
        /*1fc4*/ 	.word	0xffffffff


	//   ....[7]....
        /*1fc8*/ 	.word	0xffffffff


	//   ....[8]....
        /*1fcc*/ 	.word	0xffffffff


	//   ....[9]....
        /*1fd0*/ 	.word	0xffffffff


	//   ....[10]....
        /*1fd4*/ 	.word	0xffffffff


	//   ....[11]....
        /*1fd8*/ 	.word	0xffffffff


	//   ....[12]....
        /*1fdc*/ 	.word	0xffffffff


	//   ....[13]....
        /*1fe0*/ 	.word	0xffffffff


	//   ....[14]....
        /*1fe4*/ 	.word	0xffffffff


	//   ....[15]....
        /*1fe8*/ 	.word	0xffffffff


	//   ....[16]....
        /*1fec*/ 	.word	0xffffffff


	//   ....[17]....
        /*1ff0*/ 	.word	0xffffffff


	//   ....[18]....
        /*1ff4*/ 	.word	0xffffffff


	//   ....[19]....
        /*1ff8*/ 	.word	0xffffffff


	//   ....[20]....
        /*1ffc*/ 	.word	0xffffffff


	//   ....[21]....
        /*2000*/ 	.word	0xffffffff


	//   ....[22]....
        /*2004*/ 	.word	0xffffffff


	//   ....[23]....
        /*2008*/ 	.word	0xffffffff


	//   ....[24]....
        /*200c*/ 	.word	0xffffffff


	//   ....[25]....
        /*2010*/ 	.word	0xffffffff


	//   ....[26]....
        /*2014*/ 	.word	0xffffffff


	//   ....[27]....
        /*2018*/ 	.word	0xffffffff


	//   ....[28]....
        /*201c*/ 	.word	0xffffffff


	//   ....[29]....
        /*2020*/ 	.word	0xffffffff


	//   ....[30]....
        /*2024*/ 	.word	0xffffffff


	//   ....[31]....
        /*2028*/ 	.word	0xffffffff


	//   ....[32]....
        /*202c*/ 	.word	0xffffffff


	//   ....[33]....
        /*2030*/ 	.word	0xffffffff


	//   ....[34]....
        /*2034*/ 	.word	0xffffffff


	//   ....[35]....
        /*2038*/ 	.word	0xffffffff


	//   ....[36]....
        /*203c*/ 	.word	0xffffffff


	//   ....[37]....
        /*2040*/ 	.word	0xffffffff


	//   ....[38]....
        /*2044*/ 	.word	0xffffffff


	//   ....[39]....
        /*2048*/ 	.word	0xffffffff


	//----- nvinfo : EIATTR_COOP_GROUP_INSTR_OFFSETS
	.align		4
.L_64:
        /*204c*/ 	.byte	0x04, 0x28
        /*204e*/ 	.short	(.L_66 - .L_65)


	//   ....[0]....
.L_65:
        /*2050*/ 	.word	0x00008a00


	//   ....[1]....
        /*2054*/ 	.word	0x00008a50


	//   ....[2]....
        /*2058*/ 	.word	0x00008a70


	//   ....[3]....
        /*205c*/ 	.word	0x00008b00


	//   ....[4]....
        /*2060*/ 	.word	0x000095e0


	//   ....[5]....
        /*2064*/ 	.word	0x000095f0


	//   ....[6]....
        /*2068*/ 	.word	0x00009600


	//   ....[7]....
        /*206c*/ 	.word	0x00009610


	//   ....[8]....
        /*2070*/ 	.word	0x00009700


	//   ....[9]....
        /*2074*/ 	.word	0x00009710


	//   ....[10]....
        /*2078*/ 	.word	0x00009720


	//   ....[11]....
        /*207c*/ 	.word	0x00009730


	//   ....[12]....
        /*2080*/ 	.word	0x0000af30


	//   ....[13]....
        /*2084*/ 	.word	0x0000af40


	//   ....[14]....
        /*2088*/ 	.word	0x0000af50


	//   ....[15]....
        /*208c*/ 	.word	0x0000af60


	//   ....[16]....
        /*2090*/ 	.word	0x0000af70


	//   ....[17]....
        /*2094*/ 	.word	0x0000b070


	//   ....[18]....
        /*2098*/ 	.word	0x0000b080


	//   ....[19]....
        /*209c*/ 	.word	0x0000b090


	//   ....[20]....
        /*20a0*/ 	.word	0x0000bd30


	//   ....[21]....
        /*20a4*/ 	.word	0x0000bd40


	//   ....[22]....
        /*20a8*/ 	.word	0x0000bd50


	//   ....[23]....
        /*20ac*/ 	.word	0x0000bd60


	//   ....[24]....
        /*20b0*/ 	.word	0x0000bd70


	//   ....[25]....
        /*20b4*/ 	.word	0x0000bd80


	//   ....[26]....
        /*20b8*/ 	.word	0x0000bd90


	//   ....[27]....
        /*20bc*/ 	.word	0x0000be20


	//   ....[28]....
        /*20c0*/ 	.word	0x0000ce20


	//   ....[29]....
        /*20c4*/ 	.word	0x0000ce30


	//   ....[30]....
        /*20c8*/ 	.word	0x0000ce40


	//   ....[31]....
        /*20cc*/ 	.word	0x0000ce50


	//   ....[32]....
        /*20d0*/ 	.word	0x0000cf00


	//   ....[33]....
        /*20d4*/ 	.word	0x0000cf10


	//   ....[34]....
        /*20d8*/ 	.word	0x0000cf20


	//   ....[35]....
        /*20dc*/ 	.word	0x0000cf30


	//   ....[36]....
        /*20e0*/ 	.word	0x0000e0a0


	//   ....[37]....
        /*20e4*/ 	.word	0x0000e0b0


	//   ....[38]....
        /*20e8*/ 	.word	0x0000e160


	//   ....[39]....
        /*20ec*/ 	.word	0x0000e180


	//----- nvinfo : EIATTR_VRC_CTA_INIT_COUNT
	.align		4
.L_66:
        /*20f0*/ 	.byte	0x02, 0x4a
	.zero		1
	.zero		1


	//----- nvinfo : EIATTR_EXIT_INSTR_OFFSETS
	.align		4
        /*20f4*/ 	.byte	0x04, 0x1c
        /*20f6*/ 	.short	(.L_68 - .L_67)


	//   ....[0]....
.L_67:
        /*20f8*/ 	.word	0x00011b90


	//   ....[1]....
        /*20fc*/ 	.word	0x00011bc0


	//----- nvinfo : EIATTR_REQNTID
	.align		4
.L_68:
        /*2100*/ 	.byte	0x04, 0x10
        /*2102*/ 	.short	(.L_70 - .L_69)
.L_69:
        /*2104*/ 	.word	0x00000200
        /*2108*/ 	.word	0x00000001
        /*210c*/ 	.word	0x00000001


	//----- nvinfo : EIATTR_CBANK_PARAM_SIZE
	.align		4
.L_70:
        /*2110*/ 	.byte	0x03, 0x19
        /*2112*/ 	.short	0x0088


	//----- nvinfo : EIATTR_PARAM_CBANK
	.align		4
        /*2114*/ 	.byte	0x04, 0x0a
        /*2116*/ 	.short	(.L_72 - .L_71)
	.align		4
.L_71:
        /*2118*/ 	.word	index@(.nv.constant0.attn_fwd)
        /*211c*/ 	.short	0x0380
        /*211e*/ 	.short	0x0088


	//----- nvinfo : EIATTR_SW_WAR
	.align		4
.L_72:
        /*2120*/ 	.byte	0x04, 0x36
        /*2122*/ 	.short	(.L_74 - .L_73)
.L_73:
        /*2124*/ 	.word	0x00000008
.L_74:


//--------------------- .nv.compat                --------------------------
	.section	.nv.compat,"",@"SHT_CUDA_COMPAT_INFO"
	.align	4
        /*0000*/ 	.byte	0x02, 0x02, 0x02, 0x00, 0x02, 0x05, 0x05, 0x00, 0x02, 0x03, 0x00, 0x00, 0x02, 0x06, 0x01, 0x00


//--------------------- .nv.callgraph             --------------------------
	.section	.nv.callgraph,"",@"SHT_CUDA_CALLGRAPH"
	.align	4
	.sectionentsize	8
	.align		4
        /*0000*/ 	.word	0x00000000
	.align		4
        /*0004*/ 	.word	0xffffffff
	.align		4
        /*0008*/ 	.word	0x00000000
	.align		4
        /*000c*/ 	.word	0xfffffffe
	.align		4
        /*0010*/ 	.word	0x00000000
	.align		4
        /*0014*/ 	.word	0xfffffffd
	.align		4
        /*0018*/ 	.word	0x00000000
	.align		4
        /*001c*/ 	.word	0xfffffffc


//--------------------- .nv.constant4             --------------------------
	.section	.nv.constant4,"a",@progbits
	.align	8
	.align		8
.nv.constant4:
        /*0000*/ 	.dword	_$_str


//--------------------- .text.attn_fwd            --------------------------
	.section	.text.attn_fwd,"ax",@progbits
	.align	128
        .global         attn_fwd
        .type           attn_fwd,@function
        .size           attn_fwd,(.L_x_3 - attn_fwd)
        .other          attn_fwd,@"STO_CUDA_ENTRY STV_DEFAULT"
attn_fwd:
.text.attn_fwd:
[----:B------:R-:W0:Y:S01]  /*0000*/  LDC R1, c[0x0][0x37c] ;  /* 0x0000df00ff017b82 */ /* 0x000e220000000800 */
[----:B------:R-:W1:Y:S07]  /*0010*/  S2R R0, SR_TID.X ;  /* 0x0000000000007919 */ /* 0x000e6e0000002100 */
[----:B------:R-:W2:Y:S01]  /*0020*/  S2UR UR7, SR_CTAID.Y ;  /* 0x00000000000779c3 */ /* 0x000ea20000002600 */
[----:B------:R-:W2:Y:S01]  /*0030*/  LDCU.64 UR4, c[0x0][0x3b0] ;  /* 0x00007600ff0477ac */ /* 0x000ea20008000a00 */
[----:B0-----:R-:W-:Y:S01]  /*0040*/  VIADD R1, R1, 0xfffffab8 ;  /* 0xfffffab801017836 */ /* 0x001fe20000000000 */
[----:B------:R-:W0:Y:S01]  /*0050*/  S2R R3, SR_CTAID.X ;  /* 0x0000000000037919 */ /* 0x000e220000002500 */
[----:B------:R-:W3:Y:S04]  /*0060*/  LDCU.64 UR10, c[0x0][0x358] ;  /* 0x00006b00ff0a77ac */ /* 0x000ee80008000a00 */
[----:B------:R-:W4:Y:S01]  /*0070*/  LDC R59, c[0x0][0x3b8] ;  /* 0x0000ee00ff3b7b82 */ /* 0x000f220000000800 */
[----:B------:R-:W5:Y:S07]  /*0080*/  LDCU UR12, c[0x0][0x3f0] ;  /* 0x00007e00ff0c77ac */ /* 0x000f6e0008000800 */
[----:B------:R-:W3:Y:S01]  /*0090*/  LDC.64 R54, c[0x0][0x380] ;  /* 0x0000e000ff367b82 */ /* 0x000ee20000000a00 */
[----:B--2---:R-:W-:Y:S01]  /*00a0*/  UIMAD UR4, UR7, UR4, URZ ;  /* 0x00000004070472a4 */ /* 0x004fe2000f8e02ff */
[----:B-1----:R-:W-:-:S02]  /*00b0*/  LOP3.LUT R16, R0, 0xff, RZ, 0xc0, !PT ;  /* 0x000000ff00107812 */ /* 0x002fc400078ec0ff */
[----:B------:R-:W-:-:S03]  /*00c0*/  SHF.R.U32.HI R2, RZ, 0x8, R0 ;  /* 0x00000008ff027819 */ /* 0x000fc60000011600 */
[----:B0-----:R-:W-:Y:S01]  /*00d0*/  IMAD R4, R3, 0x100, R16 ;  /* 0x0000010003047824 */ /* 0x001fe200078e0210 */
[----:B------:R-:W-:-:S03]  /*00e0*/  SGXT.U32 R2, R2, 0x1 ;  /* 0x000000010202781a */ /* 0x000fc60000000000 */
[----:B------:R-:W-:Y:S01]  /*00f0*/  IMAD R3, R4, UR5, RZ ;  /* 0x0000000504037c24 */ /* 0x000fe2000f8e02ff */
[----:B------:R-:W-:Y:S01]  /*0100*/  USHF.R.S32.HI UR5, URZ, 0x1f, UR4 ;  /* 0x0000001fff057899 */ /* 0x000fe20008011404 */
[----:B----4-:R-:W-:-:S03]  /*0110*/  IMAD R4, R2, R59, RZ ;  /* 0x0000003b02047224 */ /* 0x010fc600078e02ff */
[----:B---3--:R-:W-:Y:S01]  /*0120*/  IADD3 R58, P0, P1, R3, UR4, R54 ;  /* 0x00000004033a7c10 */ /* 0x008fe2000f91e036 */
[----:B------:R-:W-:Y:S01]  /*0130*/  IMAD R6, R59, 0x2, R4 ;  /* 0x000000023b067824 */ /* 0x000fe200078e0204 */
[----:B------:R-:W-:-:S03]  /*0140*/  SHF.R.S32.HI R2, RZ, 0x1f, R3 ;  /* 0x0000001fff027819 */ /* 0x000fc60000011403 */
[C---:B------:R-:W-:Y:S01]  /*0150*/  IMAD R8, R59.reuse, 0x2, R6 ;  /* 0x000000023b087824 */ /* 0x040fe200078e0206 */
[----:B------:R-:W-:Y:S02]  /*0160*/  IADD3.X R55, PT, PT, R2, UR5, R55, P0, P1 ;  /* 0x0000000502377c10 */ /* 0x000fe400087e2437 */
[-C--:B------:R-:W-:Y:S01]  /*0170*/  IADD3 R18, P0, PT, R4, R58.reuse, RZ ;  /* 0x0000003a04127210 */ /* 0x080fe20007f1e0ff */
[C---:B------:R-:W-:Y:S01]  /*0180*/  IMAD R10, R59.reuse, 0x2, R8 ;  /* 0x000000023b0a7824 */ /* 0x040fe200078e0208 */
[-C--:B------:R-:W-:Y:S02]  /*0190*/  IADD3 R2, P1, PT, R6, R58.reuse, RZ ;  /* 0x0000003a06027210 */ /* 0x080fe40007f3e0ff */
[-C--:B------:R-:W-:Y:S02]  /*01a0*/  LEA.HI.X.SX32 R19, R4, R55.reuse, 0x1, P0 ;  /* 0x0000003704137211 */ /* 0x080fe400000f0eff */
[-C--:B------:R-:W-:Y:S02]  /*01b0*/  IADD3 R4, P0, PT, R8, R58.reuse, RZ ;  /* 0x0000003a08047210 */ /* 0x080fe40007f1e0ff */
[-C--:B------:R-:W-:Y:S01]  /*01c0*/  LEA.HI.X.SX32 R3, R6, R55.reuse, 0x1, P1 ;  /* 0x0000003706037211 */ /* 0x080fe200008f0eff */
[----:B------:R-:W2:Y:S01]  /*01d0*/  LDG.E.U8 R18, desc[UR10][R18.64] ;  /* 0x0000000a12127981 */ /* 0x000ea2000c1e1100 */
[-C--:B------:R-:W-:Y:S01]  /*01e0*/  LEA.HI.X.SX32 R5, R8, R55.reuse, 0x1, P0 ;  /* 0x0000003708057211 */ /* 0x080fe200000f0eff */
[C---:B------:R-:W-:Y:S01]  /*01f0*/  IMAD R8, R59.reuse, 0x2, R10 ;  /* 0x000000023b087824 */ /* 0x040fe200078e020a */
[-C--:B------:R-:W-:Y:S01]  /*0200*/  IADD3 R34, P0, PT, R10, R58.reuse, RZ ;  /* 0x0000003a0a227210 */ /* 0x080fe20007f1e0ff */
[----:B------:R0:W2:Y:S02]  /*0210*/  LDG.E.U8 R53, desc[UR10][R2.64] ;  /* 0x0000000a02357981 */ /* 0x0000a4000c1e1100 */
[C---:B------:R-:W-:Y:S01]  /*0220*/  IMAD R12, R59.reuse, 0x2, R8 ;  /* 0x000000023b0c7824 */ /* 0x040fe200078e0208 */
[----:B------:R-:W-:Y:S01]  /*0230*/  IADD3 R6, P1, PT, R8, R58, RZ ;  /* 0x0000003a08067210 */ /* 0x000fe20007f3e0ff */
[----:B------:R1:W3:Y:S01]  /*0240*/  LDG.E.U8 R17, desc[UR10][R4.64] ;  /* 0x0000000a04117981 */ /* 0x0002e2000c1e1100 */
[-C--:B------:R-:W-:Y:S01]  /*0250*/  LEA.HI.X.SX32 R35, R10, R55.reuse, 0x1, P0 ;  /* 0x000000370a237211 */ /* 0x080fe200000f0eff */
[----:B------:R-:W-:Y:S01]  /*0260*/  IMAD R10, R59, 0x2, R12 ;  /* 0x000000023b0a7824 */ /* 0x000fe200078e020c */
[----:B------:R-:W-:-:S02]  /*0270*/  LEA.HI.X.SX32 R7, R8, R55, 0x1, P1 ;  /* 0x0000003708077211 */ /* 0x000fc400008f0eff */
[CC--:B------:R-:W-:Y:S01]  /*0280*/  IADD3 R8, P0, PT, R12.reuse, R58.reuse, RZ ;  /* 0x0000003a0c087210 */ /* 0x0c0fe20007f1e0ff */
[----:B------:R-:W3:Y:S03]  /*0290*/  LDG.E.U8 R34, desc[UR10][R34.64] ;  /* 0x0000000a22227981 */ /* 0x000ee6000c1e1100 */
[-C--:B------:R-:W-:Y:S01]  /*02a0*/  LEA.HI.X.SX32 R9, R12, R55.reuse, 0x1, P0 ;  /* 0x000000370c097211 */ /* 0x080fe200000f0eff */
[C---:B------:R-:W-:Y:S01]  /*02b0*/  IMAD R12, R59.reuse, 0x2, R10 ;  /* 0x000000023b0c7824 */ /* 0x040fe200078e020a */
[CC--:B------:R-:W-:Y:S01]  /*02c0*/  IADD3 R30, P0, PT, R10.reuse, R58.reuse, RZ ;  /* 0x0000003a0a1e7210 */ /* 0x0c0fe20007f1e0ff */
[----:B------:R4:W2:Y:S03]  /*02d0*/  LDG.E.U8 R19, desc[UR10][R6.64] ;  /* 0x0000000a06137981 */ /* 0x0008a6000c1e1100 */
[-C--:B------:R-:W-:Y:S01]  /*02e0*/  LEA.HI.X.SX32 R31, R10, R55.reuse, 0x1, P0 ;  /* 0x000000370a1f7211 */ /* 0x080fe200000f0eff */
[C---:B------:R-:W-:Y:S01]  /*02f0*/  IMAD R10, R59.reuse, 0x2, R12 ;  /* 0x000000023b0a7824 */ /* 0x040fe200078e020c */
[-C--:B0-----:R-:W-:Y:S01]  /*0300*/  IADD3 R2, P0, PT, R12, R58.reuse, RZ ;  /* 0x0000003a0c027210 */ /* 0x081fe20007f1e0ff */
[----:B------:R-:W2:Y:S02]  /*0310*/  LDG.E.U8 R54, desc[UR10][R8.64] ;  /* 0x0000000a08367981 */ /* 0x000ea4000c1e1100 */
[----:B------:R-:W-:Y:S01]  /*0320*/  IMAD R14, R59, 0x2, R10 ;  /* 0x000000023b0e7824 */ /* 0x000fe200078e020a */
[----:B------:R-:W-:Y:S01]  /*0330*/  IADD3 R22, P1, PT, R10, R58, RZ ;  /* 0x0000003a0a167210 */ /* 0x000fe20007f3e0ff */
[----:B------:R-:W2:Y:S01]  /*0340*/  LDG.E.U8 R30, desc[UR10][R30.64] ;  /* 0x0000000a1e1e7981 */ /* 0x000ea2000c1e1100 */
[----:B------:R-:W-:-:S02]  /*0350*/  LEA.HI.X.SX32 R3, R12, R55, 0x1, P0 ;  /* 0x000000370c037211 */ /* 0x000fc400000f0eff */
[-C--:B------:R-:W-:Y:S01]  /*0360*/  LEA.HI.X.SX32 R23, R10, R55.reuse, 0x1, P1 ;  /* 0x000000370a177211 */ /* 0x080fe200008f0eff */
[C---:B------:R-:W-:Y:S01]  /*0370*/  IMAD R10, R59.reuse, 0x2, R14 ;  /* 0x000000023b0a7824 */ /* 0x040fe200078e020e */
[CC--:B-1----:R-:W-:Y:S01]  /*0380*/  IADD3 R4, P0, PT, R14.reuse, R58.reuse, RZ ;  /* 0x0000003a0e047210 */ /* 0x0c2fe20007f1e0ff */
[----:B------:R0:W2:Y:S02]  /*0390*/  LDG.E.U8 R47, desc[UR10][R2.64] ;  /* 0x0000000a022f7981 */ /* 0x0000a4000c1e1100 */
[C---:B------:R-:W-:Y:S01]  /*03a0*/  IMAD R12, R59.reuse, 0x2, R10 ;  /* 0x000000023b0c7824 */ /* 0x040fe200078e020a */
[-C--:B------:R-:W-:Y:S01]  /*03b0*/  LEA.HI.X.SX32 R5, R14, R55.reuse, 0x1, P0 ;  /* 0x000000370e057211 */ /* 0x080fe200000f0eff */
[----:B------:R-:W2:Y:S01]  /*03c0*/  LDG.E.U8 R22, desc[UR10][R22.64] ;  /* 0x0000000a16167981 */ /* 0x000ea2000c1e1100 */
[CC--:B----4-:R-:W-:Y:S01]  /*03d0*/  IADD3 R6, P0, PT, R10.reuse, R58.reuse, RZ ;  /* 0x0000003a0a067210 */ /* 0x0d0fe20007f1e0ff */
[C---:B------:R-:W-:Y:S02]  /*03e0*/  IMAD R14, R59.reuse, 0x2, R12 ;  /* 0x000000023b0e7824 */ /* 0x040fe400078e020c */
[----:B------:R1:W2:Y:S01]  /*03f0*/  LDG.E.U8 R27, desc[UR10][R4.64] ;  /* 0x0000000a041b7981 */ /* 0x0002a2000c1e1100 */
[----:B------:R-:W-:Y:S01]  /*0400*/  LEA.HI.X.SX32 R7, R10, R55, 0x1, P0 ;  /* 0x000000370a077211 */ /* 0x000fe200000f0eff */
[----:B------:R-:W-:Y:S01]  /*0410*/  IMAD R10, R59, 0x2, R14 ;  /* 0x000000023b0a7824 */ /* 0x000fe200078e020e */
[----:B------:R-:W-:-:S03]  /*0420*/  IADD3 R50, P0, PT, R12, R58, RZ ;  /* 0x0000003a0c327210 */ /* 0x000fc60007f1e0ff */
[C---:B0-----:R-:W-:Y:S01]  /*0430*/  IMAD R2, R59.reuse, 0x2, R10 ;  /* 0x000000023b027824 */ /* 0x041fe200078e020a */
[-C--:B------:R-:W-:Y:S01]  /*0440*/  IADD3 R8, P1, PT, R14, R58.reuse, RZ ;  /* 0x0000003a0e087210 */ /* 0x080fe20007f3e0ff */
[----:B------:R0:W4:Y:S01]  /*0450*/  LDG.E.U8 R33, desc[UR10][R6.64] ;  /* 0x0000000a06217981 */ /* 0x000122000c1e1100 */
[-C--:B------:R-:W-:Y:S01]  /*0460*/  LEA.HI.X.SX32 R51, R12, R55.reuse, 0x1, P0 ;  /* 0x000000370c337211 */ /* 0x080fe200000f0eff */
[C---:B------:R-:W-:Y:S01]  /*0470*/  IMAD R12, R59.reuse, 0x2, R2 ;  /* 0x000000023b0c7824 */ /* 0x040fe200078e0202 */
[-C--:B------:R-:W-:Y:S02]  /*0480*/  LEA.HI.X.SX32 R9, R14, R55.reuse, 0x1, P1 ;  /* 0x000000370e097211 */ /* 0x080fe400008f0eff */
[CC--:B------:R-:W-:Y:S01]  /*0490*/  IADD3 R36, P0, PT, R10.reuse, R58.reuse, RZ ;  /* 0x0000003a0a247210 */ /* 0x0c0fe20007f1e0ff */
[C---:B------:R-:W-:Y:S01]  /*04a0*/  IMAD R14, R59.reuse, 0x2, R12 ;  /* 0x000000023b0e7824 */ /* 0x040fe200078e020c */
[----:B------:R-:W4:Y:S02]  /*04b0*/  LDG.E.U8 R50, desc[UR10][R50.64] ;  /* 0x0000000a32327981 */ /* 0x000f24000c1e1100 */
[-C--:B------:R-:W-:Y:S01]  /*04c0*/  LEA.HI.X.SX32 R37, R10, R55.reuse, 0x1, P0 ;  /* 0x000000370a257211 */ /* 0x080fe200000f0eff */
[C---:B------:R-:W-:Y:S01]  /*04d0*/  IMAD R10, R59.reuse, 0x2, R14 ;  /* 0x000000023b0a7824 */ /* 0x040fe200078e020e */
[CC--:B------:R-:W-:Y:S01]  /*04e0*/  IADD3 R48, P0, PT, R2.reuse, R58.reuse, RZ ;  /* 0x0000003a02307210 */ /* 0x0c0fe20007f1e0ff */
[----:B------:R0:W3:Y:S02]  /*04f0*/  LDG.E.U8 R21, desc[UR10][R8.64] ;  /* 0x0000000a08157981 */ /* 0x0000e4000c1e1100 */
[C---:B------:R-:W-:Y:S01]  /*0500*/  IMAD R20, R59.reuse, 0x2, R10 ;  /* 0x000000023b147824 */ /* 0x040fe200078e020a */
[-C--:B------:R-:W-:Y:S01]  /*0510*/  LEA.HI.X.SX32 R49, R2, R55.reuse, 0x1, P0 ;  /* 0x0000003702317211 */ /* 0x080fe200000f0eff */
[----:B------:R-:W3:Y:S02]  /*0520*/  LDG.E.U8 R36, desc[UR10][R36.64] ;  /* 0x0000000a24247981 */ /* 0x000ee4000c1e1100 */
[C---:B------:R-:W-:Y:S01]  /*0530*/  IMAD R24, R59.reuse, 0x2, R20 ;  /* 0x000000023b187824 */ /* 0x040fe200078e0214 */
[-C--:B-1----:R-:W-:Y:S01]  /*0540*/  IADD3 R4, P1, PT, R14, R58.reuse, RZ ;  /* 0x0000003a0e047210 */ /* 0x082fe20007f3e0ff */
[----:B------:R-:W4:Y:S01]  /*0550*/  LDG.E.U8 R48, desc[UR10][R48.64] ;  /* 0x0000000a30307981 */ /* 0x000f22000c1e1100 */
[----:B------:R-:W-:Y:S01]  /*0560*/  IADD3 R2, P0, PT, R12, R58, RZ ;  /* 0x0000003a0c027210 */ /* 0x000fe20007f1e0ff */
[----:B------:R-:W-:Y:S01]  /*0570*/  IMAD R26, R59, 0x2, R24 ;  /* 0x000000023b1a7824 */ /* 0x000fe200078e0218 */
[----:B------:R-:W-:-:S02]  /*0580*/  LEA.HI.X.SX32 R5, R14, R55, 0x1, P1 ;  /* 0x000000370e057211 */ /* 0x000fc400008f0eff */
[-C--:B------:R-:W-:Y:S01]  /*0590*/  LEA.HI.X.SX32 R3, R12, R55.reuse, 0x1, P0 ;  /* 0x000000370c037211 */ /* 0x080fe200000f0eff */
[C---:B------:R-:W-:Y:S01]  /*05a0*/  IMAD R14, R59.reuse, 0x2, R26 ;  /* 0x000000023b0e7824 */ /* 0x040fe200078e021a */
[CC--:B0-----:R-:W-:Y:S01]  /*05b0*/  IADD3 R6, P0, PT, R10.reuse, R58.reuse, RZ ;  /* 0x0000003a0a067210 */ /* 0x0c1fe20007f1e0ff */
[----:B------:R-:W4:Y:S02]  /*05c0*/  LDG.E.U8 R52, desc[UR10][R4.64] ;  /* 0x0000000a04347981 */ /* 0x000f24000c1e1100 */
[C---:B------:R-:W-:Y:S01]  /*05d0*/  IMAD R32, R59.reuse, 0x2, R14 ;  /* 0x000000023b207824 */ /* 0x040fe200078e020e */
[-C--:B------:R-:W-:Y:S01]  /*05e0*/  LEA.HI.X.SX32 R7, R10, R55.reuse, 0x1, P0 ;  /* 0x000000370a077211 */ /* 0x080fe200000f0eff */
[----:B------:R0:W4:Y:S01]  /*05f0*/  LDG.E.U8 R43, desc[UR10][R2.64] ;  /* 0x0000000a022b7981 */ /* 0x000122000c1e1100 */
[-C--:B------:R-:W-:Y:S01]  /*0600*/  IADD3 R8, P0, PT, R20, R58.reuse, RZ ;  /* 0x0000003a14087210 */ /* 0x080fe20007f1e0ff */
[C---:B------:R-:W-:Y:S01]  /*0610*/  IMAD R38, R59.reuse, 0x2, R32 ;  /* 0x000000023b267824 */ /* 0x040fe200078e0220 */
[-C--:B------:R-:W-:Y:S01]  /*0620*/  IADD3 R12, P1, PT, R26, R58.reuse, RZ ;  /* 0x0000003a1a0c7210 */ /* 0x080fe20007f3e0ff */
[----:B------:R1:W4:Y:S01]  /*0630*/  LDG.E.U8 R51, desc[UR10][R6.64] ;  /* 0x0000000a06337981 */ /* 0x000322000c1e1100 */
[----:B------:R-:W-:Y:S01]  /*0640*/  LEA.HI.X.SX32 R9, R20, R55, 0x1, P0 ;  /* 0x0000003714097211 */ /* 0x000fe200000f0eff */
[----:B------:R-:W-:Y:S01]  /*0650*/  IMAD R40, R59, 0x2, R38 ;  /* 0x000000023b287824 */ /* 0x000fe200078e0226 */
[----:B------:R-:W-:-:S02]  /*0660*/  IADD3 R10, P0, PT, R24, R58, RZ ;  /* 0x0000003a180a7210 */ /* 0x000fc40007f1e0ff */
[-C--:B------:R-:W-:Y:S01]  /*0670*/  LEA.HI.X.SX32 R13, R26, R55.reuse, 0x1, P1 ;  /* 0x000000371a0d7211 */ /* 0x080fe200008f0eff */
[----:B------:R-:W5:Y:S01]  /*0680*/  LDG.E.U8 R20, desc[UR10][R8.64] ;  /* 0x0000000a08147981 */ /* 0x000f62000c1e1100 */
[-C--:B------:R-:W-:Y:S01]  /*0690*/  LEA.HI.X.SX32 R11, R24, R55.reuse, 0x1, P0 ;  /* 0x00000037180b7211 */ /* 0x080fe200000f0eff */
[C---:B------:R-:W-:Y:S01]  /*06a0*/  IMAD R24, R59.reuse, 0x2, R40 ;  /* 0x000000023b187824 */ /* 0x040fe200078e0228 */
[CC--:B0-----:R-:W-:Y:S01]  /*06b0*/  IADD3 R2, P0, PT, R14.reuse, R58.reuse, RZ ;  /* 0x0000003a0e027210 */ /* 0x0c1fe20007f1e0ff */
[----:B------:R0:W5:Y:S02]  /*06c0*/  LDG.E.U8 R28, desc[UR10][R12.64] ;  /* 0x0000000a0c1c7981 */ /* 0x000164000c1e1100 */
[C---:B------:R-:W-:Y:S01]  /*06d0*/  IMAD R44, R59.reuse, 0x2, R24 ;  /* 0x000000023b2c7824 */ /* 0x040fe200078e0218 */
[-C--:B------:R-:W-:Y:S01]  /*06e0*/  LEA.HI.X.SX32 R3, R14, R55.reuse, 0x1, P0 ;  /* 0x000000370e037211 */ /* 0x080fe200000f0eff */
[----:B------:R0:W5:Y:S02]  /*06f0*/  LDG.E.U8 R31, desc[UR10][R10.64] ;  /* 0x0000000a0a1f7981 */ /* 0x000164000c1e1100 */
[C---:B------:R-:W-:Y:S01]  /*0700*/  IMAD R14, R59.reuse, 0x2, R44 ;  /* 0x000000023b0e7824 */ /* 0x040fe200078e022c */
[C---:B------:R-:W-:Y:S01]  /*0710*/  IADD3 R4, P0, PT, R32.reuse, R58, RZ ;  /* 0x0000003a20047210 */ /* 0x040fe20007f1e0ff */
[----:B------:R0:W5:Y:S02]  /*0720*/  LDG.E.U8 R49, desc[UR10][R2.64] ;  /* 0x0000000a02317981 */ /* 0x000164000c1e1100 */
[----:B------:R-:W-:Y:S01]  /*0730*/  IMAD R46, R59, 0x2, R14 ;  /* 0x000000023b2e7824 */ /* 0x000fe200078e020e */
[----:B------:R-:W-:-:S03]  /*0740*/  LEA.HI.X.SX32 R5, R32, R55, 0x1, P0 ;  /* 0x0000003720057211 */ /* 0x000fc600000f0eff */
[C---:B------:R-:W-:Y:S01]  /*0750*/  IMAD R32, R59.reuse, 0x2, R46 ;  /* 0x000000023b207824 */ /* 0x040fe200078e022e */
[C---:B-1----:R-:W-:Y:S01]  /*0760*/  IADD3 R6, P0, PT, R38.reuse, R58, RZ ;  /* 0x0000003a26067210 */ /* 0x042fe20007f1e0ff */
[----:B------:R-:W5:Y:S02]  /*0770*/  LDG.E.U8 R29, desc[UR10][R4.64] ;  /* 0x0000000a041d7981 */ /* 0x000f64000c1e1100 */
[----:B------:R-:W-:Y:S01]  /*0780*/  IMAD R56, R59, 0x2, R32 ;  /* 0x000000023b387824 */ /* 0x000fe200078e0220 */
[----:B------:R-:W-:-:S03]  /*0790*/  LEA.HI.X.SX32 R7, R38, R55, 0x1, P0 ;  /* 0x0000003726077211 */ /* 0x000fc600000f0eff */
[C---:B0-----:R-:W-:Y:S01]  /*07a0*/  IMAD R12, R59.reuse, 0x2, R56 ;  /* 0x000000023b0c7824 */ /* 0x041fe200078e0238 */
[CC--:B------:R-:W-:Y:S01]  /*07b0*/  IADD3 R10, P0, PT, R24.reuse, R58.reuse, RZ ;  /* 0x0000003a180a7210 */ /* 0x0c0fe20007f1e0ff */
[----:B------:R0:W5:Y:S02]  /*07c0*/  LDG.E.U8 R42, desc[UR10][R6.64] ;  /* 0x0000000a062a7981 */ /* 0x000164000c1e1100 */
[C---:B------:R-:W-:Y:S01]  /*07d0*/  IMAD R38, R59.reuse, 0x2, R12 ;  /* 0x000000023b267824 */ /* 0x040fe200078e020c */
[-C--:B------:R-:W-:Y:S02]  /*07e0*/  LEA.HI.X.SX32 R11, R24, R55.reuse, 0x1, P0 ;  /* 0x00000037180b7211 */ /* 0x080fe400000f0eff */
[-C--:B------:R-:W-:Y:S01]  /*07f0*/  IADD3 R2, P0, PT, R44, R58.reuse, RZ ;  /* 0x0000003a2c027210 */ /* 0x080fe20007f1e0ff */
[C---:B------:R-:W-:Y:S01]  /*0800*/  IMAD R24, R59.reuse, 0x2, R38 ;  /* 0x000000023b187824 */ /* 0x040fe200078e0226 */
[----:B------:R-:W-:Y:S01]  /*0810*/  IADD3 R8, P1, PT, R40, R58, RZ ;  /* 0x0000003a28087210 */ /* 0x000fe20007f3e0ff */
[----:B------:R-:W5:Y:S01]  /*0820*/  LDG.E.U8 R45, desc[UR10][R10.64] ;  /* 0x0000000a0a2d7981 */ /* 0x000f62000c1e1100 */
[----:B------:R-:W-:Y:S01]  /*0830*/  LEA.HI.X.SX32 R3, R44, R55, 0x1, P0 ;  /* 0x000000372c037211 */ /* 0x000fe200000f0eff */
[----:B------:R-:W-:-:S04]  /*0840*/  IMAD R44, R59, 0x2, R24 ;  /* 0x000000023b2c7824 */ /* 0x000fc800078e0218 */
[C---:B------:R-:W-:Y:S01]  /*0850*/  IMAD R60, R59.reuse, 0x2, R44 ;  /* 0x000000023b3c7824 */ /* 0x040fe200078e022c */
[-C--:B------:R-:W-:Y:S01]  /*0860*/  LEA.HI.X.SX32 R9, R40, R55.reuse, 0x1, P1 ;  /* 0x0000003728097211 */ /* 0x080fe200008f0eff */
[----:B------:R-:W5:Y:S02]  /*0870*/  LDG.E.U8 R35, desc[UR10][R2.64] ;  /* 0x0000000a02237981 */ /* 0x000f64000c1e1100 */
[C---:B------:R-:W-:Y:S01]  /*0880*/  IMAD R68, R59.reuse, 0x2, R60 ;  /* 0x000000023b447824 */ /* 0x040fe200078e023c */
[C---:B------:R-:W-:Y:S01]  /*0890*/  IADD3 R40, P0, PT, R14.reuse, R58, RZ ;  /* 0x0000003a0e287210 */ /* 0x040fe20007f1e0ff */
[----:B------:R1:W5:Y:S02]  /*08a0*/  LDG.E.U8 R26, desc[UR10][R8.64] ;  /* 0x0000000a081a7981 */ /* 0x000364000c1e1100 */
[----:B------:R-:W-:Y:S01]  /*08b0*/  IMAD R70, R59, 0x2, R68 ;  /* 0x000000023b467824 */ /* 0x000fe200078e0244 */
[----:B------:R-:W-:-:S03]  /*08c0*/  LEA.HI.X.SX32 R41, R14, R55, 0x1, P0 ;  /* 0x000000370e297211 */ /* 0x000fc600000f0eff */
[C---:B------:R-:W-:Y:S01]  /*08d0*/  IMAD R14, R59.reuse, 0x2, R70 ;  /* 0x000000023b0e7824 */ /* 0x040fe200078e0246 */
[C---:B0-----:R-:W-:Y:S01]  /*08e0*/  IADD3 R6, P0, PT, R32.reuse, R58, RZ ;  /* 0x0000003a20067210 */ /* 0x041fe20007f1e0ff */
[----:B------:R-:W5:Y:S02]  /*08f0*/  LDG.E.U8 R40, desc[UR10][R40.64] ;  /* 0x0000000a28287981 */ /* 0x000f64000c1e1100 */
[----:B------:R-:W-:Y:S01]  /*0900*/  IMAD R62, R59, 0x2, R14 ;  /* 0x000000023b3e7824 */ /* 0x000fe200078e020e */
[----:B------:R-:W-:-:S03]  /*0910*/  LEA.HI.X.SX32 R7, R32, R55, 0x1, P0 ;  /* 0x0000003720077211 */ /* 0x000fc600000f0eff */
[----:B------:R-:W-:Y:S01]  /*0920*/  IMAD R74, R59, 0x2, R62 ;  /* 0x000000023b4a7824 */ /* 0x000fe200078e023e */
[----:B-1----:R-:W-:-:S03]  /*0930*/  IADD3 R8, P0, PT, R56, R58, RZ ;  /* 0x0000003a38087210 */ /* 0x002fc60007f1e0ff */
[C---:B------:R-:W-:Y:S01]  /*0940*/  IMAD R76, R59.reuse, 0x2, R74 ;  /* 0x000000023b4c7824 */ /* 0x040fe200078e024a */
[-C--:B------:R-:W-:Y:S02]  /*0950*/  LEA.HI.X.SX32 R9, R56, R55.reuse, 0x1, P0 ;  /* 0x0000003738097211 */ /* 0x080fe400000f0eff */
[-C--:B------:R-:W-:Y:S01]  /*0960*/  IADD3 R2, P0, PT, R12, R58.reuse, RZ ;  /* 0x0000003a0c027210 */ /* 0x080fe20007f1e0ff */
[C---:B------:R-:W-:Y:S01]  /*0970*/  IMAD R66, R59.reuse, 0x2, R76 ;  /* 0x000000023b427824 */ /* 0x040fe200078e024c */
[-C--:B------:R-:W-:Y:S01]  /*0980*/  IADD3 R4, P1, PT, R46, R58.reuse, RZ ;  /* 0x0000003a2e047210 */ /* 0x080fe20007f3e0ff */
[----:B------:R-:W5:Y:S01]  /*0990*/  LDG.E.U8 R39, desc[UR10][R8.64] ;  /* 0x0000000a08277981 */ /* 0x000f62000c1e1100 */
[-C--:B------:R-:W-:Y:S01]  /*09a0*/  LEA.HI.X.SX32 R3, R12, R55.reuse, 0x1, P0 ;  /* 0x000000370c037211 */ /* 0x080fe200000f0eff */
[C---:B------:R-:W-:Y:S01]  /*09b0*/  IMAD R64, R59.reuse, 0x2, R66 ;  /* 0x000000023b407824 */ /* 0x040fe200078e0242 */
[----:B------:R-:W-:Y:S02]  /*09c0*/  IADD3 R12, P0, PT, R24, R58, RZ ;  /* 0x0000003a180c7210 */ /* 0x000fe40007f1e0ff */
[-C--:B------:R-:W-:Y:S01]  /*09d0*/  LEA.HI.X.SX32 R5, R46, R55.reuse, 0x1, P1 ;  /* 0x000000372e057211 */ /* 0x080fe200008f0eff */
[----:B------:R-:W-:Y:S01]  /*09e0*/  IMAD R78, R59, 0x2, R64 ;  /* 0x000000023b4e7824 */ /* 0x000fe200078e0240 */
[----:B------:R0:W5:Y:S01]  /*09f0*/  LDG.E.U8 R46, desc[UR10][R6.64] ;  /* 0x0000000a062e7981 */ /* 0x000162000c1e1100 */
[----:B------:R-:W-:-:S02]  /*0a00*/  LEA.HI.X.SX32 R13, R24, R55, 0x1, P0 ;  /* 0x00000037180d7211 */ /* 0x000fc400000f0eff */
[C---:B------:R-:W-:Y:S01]  /*0a10*/  IMAD R80, R59.reuse, 0x2, R78 ;  /* 0x000000023b507824 */ /* 0x040fe200078e024e */
[-C--:B------:R-:W-:Y:S01]  /*0a20*/  IADD3 R10, P1, PT, R38, R58.reuse, RZ ;  /* 0x0000003a260a7210 */ /* 0x080fe20007f3e0ff */
[----:B------:R-:W5:Y:S01]  /*0a30*/  LDG.E.U8 R25, desc[UR10][R4.64] ;  /* 0x0000000a04197981 */ /* 0x000f62000c1e1100 */
[CC--:B0-----:R-:W-:Y:S01]  /*0a40*/  IADD3 R6, P0, PT, R44.reuse, R58.reuse, RZ ;  /* 0x0000003a2c067210 */ /* 0x0c1fe20007f1e0ff */
[C---:B------:R-:W-:Y:S02]  /*0a50*/  IMAD R72, R59.reuse, 0x2, R80 ;  /* 0x000000023b487824 */ /* 0x040fe400078e0250 */
[----:B------:R-:W5:Y:S01]  /*0a60*/  LDG.E.U8 R41, desc[UR10][R12.64] ;  /* 0x0000000a0c297981 */ /* 0x000f62000c1e1100 */
[-C--:B------:R-:W-:Y:S02]  /*0a70*/  LEA.HI.X.SX32 R7, R44, R55.reuse, 0x1, P0 ;  /* 0x000000372c077211 */ /* 0x080fe400000f0eff */
[----:B------:R-:W-:Y:S02]  /*0a80*/  IADD3 R8, P0, PT, R68, R58, RZ ;  /* 0x0000003a44087210 */ /* 0x000fe40007f1e0ff */
[-C--:B------:R-:W-:Y:S01]  /*0a90*/  LEA.HI.X.SX32 R11, R38, R55.reuse, 0x1, P1 ;  /* 0x00000037260b7211 */ /* 0x080fe200008f0eff */
[----:B------:R-:W5:Y:S01]  /*0aa0*/  LDG.E.U8 R24, desc[UR10][R6.64] ;  /* 0x0000000a06187981 */ /* 0x000f62000c1e1100 */
[----:B------:R-:W-:Y:S01]  /*0ab0*/  LEA.HI.X.SX32 R9, R68, R55, 0x1, P0 ;  /* 0x0000003744097211 */ /* 0x000fe200000f0eff */
[----:B------:R-:W-:-:S02]  /*0ac0*/  IMAD R68, R59, 0x2, R72 ;  /* 0x000000023b447824 */ /* 0x000fc400078e0248 */
[----:B------:R0:W5:Y:S02]  /*0ad0*/  LDG.E.U8 R32, desc[UR10][R10.64] ;  /* 0x0000000a0a207981 */ /* 0x000164000c1e1100 */
[----:B------:R-:W-:Y:S01]  /*0ae0*/  IMAD R82, R59, 0x2, R68 ;  /* 0x000000023b527824 */ /* 0x000fe200078e0244 */
[-C--:B------:R-:W-:Y:S01]  /*0af0*/  IADD3 R56, P1, PT, R60, R58.reuse, RZ ;  /* 0x0000003a3c387210 */ /* 0x080fe20007f3e0ff */
[----:B------:R1:W5:Y:S04]  /*0b00*/  LDG.E.U8 R38, desc[UR10][R2.64] ;  /* 0x0000000a02267981 */ /* 0x000368000c1e1100 */
[----:B------:R1:W5:Y:S01]  /*0b10*/  LDG.E.U8 R23, desc[UR10][R8.64] ;  /* 0x0000000a08177981 */ /* 0x000362000c1e1100 */
[----:B0-----:R-:W-:-:S04]  /*0b20*/  IADD3 R10, P0, PT, R70, R58, RZ ;  /* 0x0000003a460a7210 */ /* 0x001fc80007f1e0ff */
[-C--:B------:R-:W-:Y:S01]  /*0b30*/  LEA.HI.X.SX32 R11, R70, R55.reuse, 0x1, P0 ;  /* 0x00000037460b7211 */ /* 0x080fe200000f0eff */
[C---:B------:R-:W-:Y:S01]  /*0b40*/  IMAD R70, R59.reuse, 0x2, R82 ;  /* 0x000000023b467824 */ /* 0x040fe200078e0252 */
[-C--:B------:R-:W-:Y:S02]  /*0b50*/  LEA.HI.X.SX32 R57, R60, R55.reuse, 0x1, P1 ;  /* 0x000000373c397211 */ /* 0x080fe400008f0eff */
[-C--:B------:R-:W-:Y:S01]  /*0b60*/  IADD3 R4, P1, PT, R74, R58.reuse, RZ ;  /* 0x0000003a4a047210 */ /* 0x080fe20007f3e0ff */
[C---:B------:R-:W-:Y:S01]  /*0b70*/  IMAD R84, R59.reuse, 0x2, R70 ;  /* 0x000000023b547824 */ /* 0x040fe200078e0246 */
[-C--:B-1----:R-:W-:Y:S01]  /*0b80*/  IADD3 R2, P0, PT, R76, R58.reuse, RZ ;  /* 0x0000003a4c027210 */ /* 0x082fe20007f1e0ff */
[----:B------:R0:W5:Y:S01]  /*0b90*/  LDG.E.U8 R44, desc[UR10][R10.64] ;  /* 0x0000000a0a2c7981 */ /* 0x000162000c1e1100 */
[-C--:B------:R-:W-:Y:S01]  /*0ba0*/  LEA.HI.X.SX32 R5, R74, R55.reuse, 0x1, P1 ;  /* 0x000000374a057211 */ /* 0x080fe200008f0eff */
[C---:B------:R-:W-:Y:S01]  /*0bb0*/  IMAD R74, R59.reuse, 0x2, R84 ;  /* 0x000000023b4a7824 */ /* 0x040fe200078e0254 */
[----:B------:R-:W-:Y:S01]  /*0bc0*/  LEA.HI.X.SX32 R3, R76, R55, 0x1, P0 ;  /* 0x000000374c037211 */ /* 0x000fe200000f0eff */
[----:B------:R-:W5:Y:S01]  /*0bd0*/  LDG.E.U8 R37, desc[UR10][R56.64] ;  /* 0x0000000a38257981 */ /* 0x000f62000c1e1100 */
[----:B------:R-:W-:Y:S01]  /*0be0*/  IADD3 R60, P0, PT, R78, R58, RZ ;  /* 0x0000003a4e3c7210 */ /* 0x000fe20007f1e0ff */
[----:B------:R-:W-:-:S03]  /*0bf0*/  IMAD R76, R59, 0x2, R74 ;  /* 0x000000023b4c7824 */ /* 0x000fc600078e024a */
[----:B------:R-:W-:Y:S01]  /*0c00*/  LEA.HI.X.SX32 R61, R78, R55, 0x1, P0 ;  /* 0x000000374e3d7211 */ /* 0x000fe200000f0eff */
[----:B------:R-:W-:Y:S01]  /*0c10*/  IMAD R78, R59, 0x2, R76 ;  /* 0x000000023b4e7824 */ /* 0x000fe200078e024c */
[----:B------:R-:W-:-:S03]  /*0c20*/  IADD3 R8, P0, PT, R82, R58, RZ ;  /* 0x0000003a52087210 */ /* 0x000fc60007f1e0ff */
[C---:B------:R-:W-:Y:S01]  /*0c30*/  IMAD R86, R59.reuse, 0x2, R78 ;  /* 0x000000023b567824 */ /* 0x040fe200078e024e */
[-C--:B------:R-:W-:Y:S01]  /*0c40*/  IADD3 R6, P1, PT, R80, R58.reuse, RZ ;  /* 0x0000003a50067210 */ /* 0x080fe20007f3e0ff */
[----:B------:R1:W5:Y:S01]  /*0c50*/  LDG.E.U8 R56, desc[UR10][R4.64] ;  /* 0x0000000a04387981 */ /* 0x000362000c1e1100 */
[-C--:B------:R-:W-:Y:S01]  /*0c60*/  LEA.HI.X.SX32 R9, R82, R55.reuse, 0x1, P0 ;  /* 0x0000003752097211 */ /* 0x080fe200000f0eff */
[C---:B------:R-:W-:Y:S01]  /*0c70*/  IMAD R82, R59.reuse, 0x2, R86 ;  /* 0x000000023b527824 */ /* 0x040fe200078e0256 */
[-C--:B------:R-:W-:Y:S01]  /*0c80*/  LEA.HI.X.SX32 R7, R80, R55.reuse, 0x1, P1 ;  /* 0x0000003750077211 */ /* 0x080fe200008f0eff */
[----:B------:R1:W5:Y:S02]  /*0c90*/  LDG.E.U8 R57, desc[UR10][R2.64] ;  /* 0x0000000a02397981 */ /* 0x000364000c1e1100 */
[C---:B------:R-:W-:Y:S01]  /*0ca0*/  IMAD R80, R59.reuse, 0x2, R82 ;  /* 0x000000023b507824 */ /* 0x040fe200078e0252 */
[CC--:B0-----:R-:W-:Y:S01]  /*0cb0*/  IADD3 R10, P0, PT, R70.reuse, R58.reuse, RZ ;  /* 0x0000003a460a7210 */ /* 0x0c1fe20007f1e0ff */
[----:B------:R0:W5:Y:S02]  /*0cc0*/  LDG.E.U8 R63, desc[UR10][R6.64] ;  /* 0x0000000a063f7981 */ /* 0x000164000c1e1100 */
[C---:B------:R-:W-:Y:S01]  /*0cd0*/  IMAD R88, R59.reuse, 0x2, R80 ;  /* 0x000000023b587824 */ /* 0x040fe200078e0250 */
[-C--:B------:R-:W-:Y:S01]  /*0ce0*/  LEA.HI.X.SX32 R11, R70, R55.reuse, 0x1, P0 ;  /* 0x00000037460b7211 */ /* 0x080fe200000f0eff */
[----:B------:R-:W5:Y:S02]  /*0cf0*/  LDG.E.U8 R60, desc[UR10][R60.64] ;  /* 0x0000000a3c3c7981 */ /* 0x000f64000c1e1100 */
[C---:B------:R-:W-:Y:S01]  /*0d00*/  IMAD R90, R59.reuse, 0x2, R88 ;  /* 0x000000023b5a7824 */ /* 0x040fe200078e0258 */
[CC--:B-1----:R-:W-:Y:S01]  /*0d10*/  IADD3 R4, P0, PT, R78.reuse, R58.reuse, RZ ;  /* 0x0000003a4e047210 */ /* 0x0c2fe20007f1e0ff */
[----:B------:R1:W5:Y:S02]  /*0d20*/  LDG.E.U8 R70, desc[UR10][R10.64] ;  /* 0x0000000a0a467981 */ /* 0x000364000c1e1100 */
[C---:B------:R-:W-:Y:S01]  /*0d30*/  IMAD R92, R59.reuse, 0x2, R90 ;  /* 0x000000023b5c7824 */ /* 0x040fe200078e025a */
[----:B------:R-:W-:Y:S01]  /*0d40*/  LEA.HI.X.SX32 R5, R78, R55, 0x1, P0 ;  /* 0x000000374e057211 */ /* 0x000fe200000f0eff */
[----:B------:R1:W5:Y:S01]  /*0d50*/  LDG.E.U8 R65, desc[UR10][R8.64] ;  /* 0x0000000a08417981 */ /* 0x000362000c1e1100 */
[-C--:B------:R-:W-:Y:S01]  /*0d60*/  IADD3 R2, P0, PT, R80, R58.reuse, RZ ;  /* 0x0000003a50027210 */ /* 0x080fe20007f1e0ff */
[----:B------:R-:W-:Y:S01]  /*0d70*/  IMAD R78, R59, 0x2, R92 ;  /* 0x000000023b4e7824 */ /* 0x000fe200078e025c */
[----:B------:R-:W-:-:S02]  /*0d80*/  IADD3 R12, P1, PT, R76, R58, RZ ;  /* 0x0000003a4c0c7210 */ /* 0x000fc40007f3e0ff */
[-C--:B------:R-:W-:Y:S01]  /*0d90*/  LEA.HI.X.SX32 R3, R80, R55.reuse, 0x1, P0 ;  /* 0x0000003750037211 */ /* 0x080fe200000f0eff */
[C---:B------:R-:W-:Y:S01]  /*0da0*/  IMAD R94, R59.reuse, 0x2, R78 ;  /* 0x000000023b5e7824 */ /* 0x040fe200078e024e */
[-C--:B0-----:R-:W-:Y:S02]  /*0db0*/  IADD3 R6, P0, PT, R88, R58.reuse, RZ ;  /* 0x0000003a58067210 */ /* 0x081fe40007f1e0ff */
[-C--:B------:R-:W-:Y:S01]  /*0dc0*/  LEA.HI.X.SX32 R13, R76, R55.reuse, 0x1, P1 ;  /* 0x000000374c0d7211 */ /* 0x080fe200008f0eff */
[----:B------:R-:W5:Y:S01]  /*0dd0*/  LDG.E.U8 R67, desc[UR10][R2.64] ;  /* 0x0000000a02437981 */ /* 0x000f62000c1e1100 */
[-C--:B------:R-:W-:Y:S02]  /*0de0*/  LEA.HI.X.SX32 R7, R88, R55.reuse, 0x1, P0 ;  /* 0x0000003758077211 */ /* 0x080fe400000f0eff */
[CC--:B-1----:R-:W-:Y:S01]  /*0df0*/  IADD3 R10, P0, PT, R94.reuse, R58.reuse, RZ ;  /* 0x0000003a5e0a7210 */ /* 0x0c2fe20007f1e0ff */
[----:B------:R0:W5:Y:S03]  /*0e00*/  LDG.E.U8 R61, desc[UR10][R12.64] ;  /* 0x0000000a0c3d7981 */ /* 0x000166000c1e1100 */
[----:B------:R-:W-:Y:S01]  /*0e10*/  LEA.HI.X.SX32 R11, R94, R55, 0x1, P0 ;  /* 0x000000375e0b7211 */ /* 0x000fe200000f0eff */
[----:B------:R1:W5:Y:S01]  /*0e20*/  LDG.E.U8 R76, desc[UR10][R4.64] ;  /* 0x0000000a044c7981 */ /* 0x000362000c1e1100 */
[----:B------:R-:W-:Y:S01]  /*0e30*/  IADD3 R8, P1, PT, R78, R58, RZ ;  /* 0x0000003a4e087210 */ /* 0x000fe20007f3e0ff */
[----:B------:R-:W-:-:S02]  /*0e40*/  IMAD R94, R59, 0x2, R94 ;  /* 0x000000023b5e7824 */ /* 0x000fc400078e025e */
[----:B------:R-:W5:Y:S01]  /*0e50*/  LDG.E.U8 R80, desc[UR10][R10.64] ;  /* 0x0000000a0a507981 */ /* 0x000f62000c1e1100 */
[----:B0-----:R-:W-:-:S04]  /*0e60*/  IADD3 R12, P0, PT, R14, R58, RZ ;  /* 0x0000003a0e0c7210 */ /* 0x001fc80007f1e0ff */
[-C--:B------:R-:W-:Y:S02]  /*0e70*/  LEA.HI.X.SX32 R13, R14, R55.reuse, 0x1, P0 ;  /* 0x000000370e0d7211 */ /* 0x080fe400000f0eff */
[-C--:B------:R-:W-:Y:S02]  /*0e80*/  IADD3 R14, P0, PT, R62, R58.reuse, RZ ;  /* 0x0000003a3e0e7210 */ /* 0x080fe40007f1e0ff */
[-C--:B------:R-:W-:Y:S02]  /*0e90*/  LEA.HI.X.SX32 R9, R78, R55.reuse, 0x1, P1 ;  /* 0x000000374e097211 */ /* 0x080fe400008f0eff */
[-C--:B------:R-:W-:Y:S01]  /*0ea0*/  LEA.HI.X.SX32 R15, R62, R55.reuse, 0x1, P0 ;  /* 0x000000373e0f7211 */ /* 0x080fe200000f0eff */
[----:B------:R-:W5:Y:S01]  /*0eb0*/  LDG.E.U8 R78, desc[UR10][R6.64] ;  /* 0x0000000a064e7981 */ /* 0x000f62000c1e1100 */
[-C--:B------:R-:W-:Y:S02]  /*0ec0*/  IADD3 R2, P0, PT, R64, R58.reuse, RZ ;  /* 0x0000003a40027210 */ /* 0x080fe40007f1e0ff */
[----:B-1----:R-:W-:Y:S01]  /*0ed0*/  IADD3 R4, P1, PT, R66, R58, RZ ;  /* 0x0000003a42047210 */ /* 0x002fe20007f3e0ff */
[----:B------:R0:W5:Y:S01]  /*0ee0*/  LDG.E.U8 R69, desc[UR10][R8.64] ;  /* 0x0000000a08457981 */ /* 0x000162000c1e1100 */
[----:B------:R-:W-:-:S02]  /*0ef0*/  LEA.HI.X.SX32 R3, R64, R55, 0x1, P0 ;  /* 0x0000003740037211 */ /* 0x000fc400000f0eff */
[----:B------:R-:W-:Y:S01]  /*0f00*/  LEA.HI.X.SX32 R5, R66, R55, 0x1, P1 ;  /* 0x0000003742057211 */ /* 0x000fe200008f0eff */
[----:B------:R1:W5:Y:S01]  /*0f10*/  LDG.E.U8 R71, desc[UR10][R14.64] ;  /* 0x0000000a0e477981 */ /* 0x000362000c1e1100 */
[----:B------:R-:W-:-:S03]  /*0f20*/  IMAD R59, R59, 0x2, R94 ;  /* 0x000000023b3b7824 */ /* 0x000fc600078e025e */
[----:B------:R-:W5:Y:S01]  /*0f30*/  LDG.E.U8 R62, desc[UR10][R12.64] ;  /* 0x0000000a0c3e7981 */ /* 0x000f62000c1e1100 */
[----:B0-----:R-:W-:-:S03]  /*0f40*/  IADD3 R8, P0, PT, R68, R58, RZ ;  /* 0x0000003a44087210 */ /* 0x001fc60007f1e0ff */
[----:B------:R0:W5:Y:S01]  /*0f50*/  LDG.E.U8 R64, desc[UR10][R4.64] ;  /* 0x0000000a04407981 */ /* 0x000162000c1e1100 */
[-C--:B------:R-:W-:Y:S02]  /*0f60*/  LEA.HI.X.SX32 R9, R68, R55.reuse, 0x1, P0 ;  /* 0x0000003744097211 */ /* 0x080fe400000f0eff */
[-C--:B-1----:R-:W-:Y:S01]  /*0f70*/  IADD3 R14, P0, PT, R74, R58.reuse, RZ ;  /* 0x0000003a4a0e7210 */ /* 0x082fe20007f1e0ff */
[----:B------:R1:W5:Y:S01]  /*0f80*/  LDG.E.U8 R73, desc[UR10][R2.64] ;  /* 0x0000000a02497981 */ /* 0x000362000c1e1100 */
[-C--:B------:R-:W-:Y:S02]  /*0f90*/  IADD3 R6, P1, PT, R72, R58.reuse, RZ ;  /* 0x0000003a48067210 */ /* 0x080fe40007f3e0ff */
[-C--:B------:R-:W-:Y:S01]  /*0fa0*/  LEA.HI.X.SX32 R15, R74, R55.reuse, 0x1, P0 ;  /* 0x000000374a0f7211 */ /* 0x080fe200000f0eff */
[----:B------:R-:W5:Y:S01]  /*0fb0*/  LDG.E.U8 R75, desc[UR10][R8.64] ;  /* 0x0000000a084b7981 */ /* 0x000f62000c1e1100 */
[----:B0-----:R-:W-:Y:S02]  /*0fc0*/  IADD3 R4, P0, PT, R82, R58, RZ ;  /* 0x0000003a52047210 */ /* 0x001fe40007f1e0ff */
[----:B------:R-:W-:-:S02]  /*0fd0*/  LEA.HI.X.SX32 R7, R72, R55, 0x1, P1 ;  /* 0x0000003748077211 */ /* 0x000fc400008f0eff */
[-C--:B------:R-:W-:Y:S01]  /*0fe0*/  LEA.HI.X.SX32 R5, R82, R55.reuse, 0x1, P0 ;  /* 0x0000003752057211 */ /* 0x080fe200000f0eff */
[----:B------:R-:W5:Y:S01]  /*0ff0*/  LDG.E.U8 R15, desc[UR10][R14.64] ;  /* 0x0000000a0e0f7981 */ /* 0x000f62000c1e1100 */
[-C--:B------:R-:W-:Y:S02]  /*1000*/  IADD3 R10, P1, PT, R84, R58.reuse, RZ ;  /* 0x0000003a540a7210 */ /* 0x080fe40007f3e0ff */
[-C--:B-1----:R-:W-:Y:S01]  /*1010*/  IADD3 R2, P0, PT, R90, R58.reuse, RZ ;  /* 0x0000003a5a027210 */ /* 0x082fe20007f1e0ff */
[----:B------:R0:W5:Y:S01]  /*1020*/  LDG.E.U8 R66, desc[UR10][R6.64] ;  /* 0x0000000a06427981 */ /* 0x000162000c1e1100 */
[-C--:B------:R-:W-:Y:S02]  /*1030*/  LEA.HI.X.SX32 R11, R84, R55.reuse, 0x1, P1 ;  /* 0x00000037540b7211 */ /* 0x080fe400008f0eff */
[----:B------:R-:W-:Y:S01]  /*1040*/  LEA.HI.X.SX32 R3, R90, R55, 0x1, P0 ;  /* 0x000000375a037211 */ /* 0x000fe200000f0eff */
[----:B------:R-:W5:Y:S01]  /*1050*/  LDG.E.U8 R5, desc[UR10][R4.64] ;  /* 0x0000000a04057981 */ /* 0x000f62000c1e1100 */
[----:B------:R-:W-:-:S03]  /*1060*/  IADD3 R12, P1, PT, R86, R58, RZ ;  /* 0x0000003a560c7210 */ /* 0x000fc60007f3e0ff */
[----:B------:R1:W5:Y:S01]  /*1070*/  LDG.E.U8 R68, desc[UR10][R10.64] ;  /* 0x0000000a0a447981 */ /* 0x000362000c1e1100 */
[-C--:B0-----:R-:W-:Y:S02]  /*1080*/  IADD3 R6, P0, PT, R92, R58.reuse, RZ ;  /* 0x0000003a5c067210 */ /* 0x081fe40007f1e0ff */
[-C--:B------:R-:W-:Y:S01]  /*1090*/  LEA.HI.X.SX32 R13, R86, R55.reuse, 0x1, P1 ;  /* 0x00000037560d7211 */ /* 0x080fe200008f0eff */
[----:B------:R0:W5:Y:S01]  /*10a0*/  LDG.E.U8 R2, desc[UR10][R2.64] ;  /* 0x0000000a02027981 */ /* 0x000162000c1e1100 */
[-C--:B------:R-:W-:Y:S02]  /*10b0*/  LEA.HI.X.SX32 R7, R92, R55.reuse, 0x1, P0 ;  /* 0x000000375c077211 */ /* 0x080fe400000f0eff */
[CC--:B------:R-:W-:Y:S01]  /*10c0*/  IADD3 R8, P1, PT, R94.reuse, R58.reuse, RZ ;  /* 0x0000003a5e087210 */ /* 0x0c0fe20007f3e0ff */
[----:B------:R-:W5:Y:S01]  /*10d0*/  LDG.E.U8 R12, desc[UR10][R12.64] ;  /* 0x0000000a0c0c7981 */ /* 0x000f62000c1e1100 */
[C---:B-1----:R-:W-:Y:S02]  /*10e0*/  IADD3 R10, P0, PT, R59.reuse, R58, RZ ;  /* 0x0000003a3b0a7210 */ /* 0x042fe40007f1e0ff */
[-C--:B------:R-:W-:Y:S01]  /*10f0*/  LEA.HI.X.SX32 R9, R94, R55.reuse, 0x1, P1 ;  /* 0x000000375e097211 */ /* 0x080fe200008f0eff */
[----:B------:R-:W5:Y:S01]  /*1100*/  LDG.E.U8 R7, desc[UR10][R6.64] ;  /* 0x0000000a06077981 */ /* 0x000f62000c1e1100 */
[----:B------:R-:W-:-:S03]  /*1110*/  LEA.HI.X.SX32 R11, R59, R55, 0x1, P0 ;  /* 0x000000373b0b7211 */ /* 0x000fc600000f0eff */
[----:B------:R-:W5:Y:S04]  /*1120*/  LDG.E.U8 R8, desc[UR10][R8.64] ;  /* 0x0000000a08087981 */ /* 0x000f68000c1e1100 */
[----:B------:R1:W5:Y:S01]  /*1130*/  LDG.E.U8 R11, desc[UR10][R10.64] ;  /* 0x0000000a0a0b7981 */ /* 0x000362000c1e1100 */
[----:B------:R-:W1:Y:S01]  /*1140*/  S2UR UR6, SR_CgaCtaId ;  /* 0x00000000000679c3 */ /* 0x000e620000008800 */
[----:B------:R-:W-:Y:S01]  /*1150*/  SHF.R.S32.HI R4, RZ, 0x8, R0 ;  /* 0x00000008ff047819 */ /* 0x000fe20000011400 */
[----:B------:R-:W-:Y:S02]  /*1160*/  IMAD.SHL.U32 R16, R16, 0x2, RZ ;  /* 0x0000000210107824 */ /* 0x000fe400078e00ff */
[----:B--2---:R-:W-:Y:S01]  /*1170*/  IMAD R22, R27, 0x100, R22 ;  /* 0x000001001b167824 */ /* 0x004fe200078e0216 */
[----:B0-----:R-:W-:Y:S01]  /*1180*/  SGXT R3, R4, 0x1 ;  /* 0x000000010403781a */ /* 0x001fe20000000200 */
[----:B------:R-:W-:Y:S01]  /*1190*/  IMAD R19, R54, 0x100, R19 ;  /* 0x0000010036137824 */ /* 0x000fe200078e0213 */
[----:B------:R-:W-:Y:S01]  /*11a0*/  UMOV UR4, 0x400 ;  /* 0x0000040000047882 */ /* 0x000fe20000000000 */
[----:B------:R-:W-:Y:S01]  /*11b0*/  IMAD R18, R53, 0x100, R18 ;  /* 0x0000010035127824 */ /* 0x000fe200078e0212 */
[----:B------:R-:W-:-:S02]  /*11c0*/  LOP3.LUT R3, R16, 0x210, R3, 0x78, !PT ;  /* 0x0000021010037812 */ /* 0x000fc400078e7803 */
[----:B------:R-:W-:Y:S01]  /*11d0*/  F2FP.F16.E4M3.UNPACK_B R22, R22 ;  /* 0x00000016ff16723e */ /* 0x000fe200020006ff */
[----:B---3--:R-:W-:Y:S01]  /*11e0*/  IMAD R21, R36, 0x100, R21 ;  /* 0x0000010024157824 */ /* 0x008fe200078e0215 */
[----:B------:R-:W-:Y:S02]  /*11f0*/  F2FP.F16.E4M3.UNPACK_B R19, R19 ;  /* 0x00000013ff13723e */ /* 0x000fe400020006ff */
[----:B------:R-:W-:Y:S02]  /*1200*/  F2FP.F16.E4M3.UNPACK_B R18, R18 ;  /* 0x00000012ff12723e */ /* 0x000fe400020006ff */
[----:B------:R-:W-:Y:S01]  /*1210*/  F2FP.F16.E4M3.UNPACK_B R21, R21 ;  /* 0x00000015ff15723e */ /* 0x000fe200020006ff */
[----:B-1----:R-:W-:Y:S01]  /*1220*/  ULEA UR6, UR6, UR4, 0x18 ;  /* 0x0000000406067291 */ /* 0x002fe2000f8ec0ff */
[----:B------:R-:W-:Y:S02]  /*1230*/  LOP3.LUT R4, R3, 0x20, RZ, 0x3c, !PT ;  /* 0x0000002003047812 */ /* 0x000fe400078e3cff */
[----:B------:R-:W-:Y:S01]  /*1240*/  PRMT R10, R22, 0x7632, R10 ;  /* 0x00007632160a7816 */ /* 0x000fe2000000000a */
[----:B----4-:R-:W-:Y:S01]  /*1250*/  IMAD R51, R51, 0x100, R52 ;  /* 0x0000010033337824 */ /* 0x010fe200078e0234 */
[----:B------:R-:W-:-:S04]  /*1260*/  PRMT R9, R19, 0x7632, R9 ;  /* 0x0000763213097816 */ /* 0x000fc80000000009 */
[----:B------:R-:W-:Y:S02]  /*1270*/  F2FP.F16.E4M3.UNPACK_B R51, R51 ;  /* 0x00000033ff33723e */ /* 0x000fe400020006ff */
[----:B------:R-:W-:Y:S02]  /*1280*/  PRMT R13, R21, 0x7632, R13 ;  /* 0x00007632150d7816 */ /* 0x000fe4000000000d */
[----:B------:R-:W-:Y:S01]  /*1290*/  PRMT R14, R51, 0x7632, R14 ;  /* 0x00007632330e7816 */ /* 0x000fe2000000000e */
[----:B-----5:R-:W-:-:S05]  /*12a0*/  IMAD R28, R49, 0x100, R28 ;  /* 0x00000100311c7824 */ /* 0x020fca00078e021c */
[----:B------:R-:W-:Y:S01]  /*12b0*/  F2FP.F16.E4M3.UNPACK_B R28, R28 ;  /* 0x0000001cff1c723e */ /* 0x000fe200020006ff */
[----:B------:R0:W-:Y:S01]  /*12c0*/  STS.U16 [R3+UR6], R18 ;  /* 0x0000001203007988 */ /* 0x0001e20008000406 */
[----:B------:R-:W-:Y:S02]  /*12d0*/  PRMT R6, R18, 0x7632, R6 ;  /* 0x0000763212067816 */ /* 0x000fe40000000006 */
[----:B------:R-:W-:Y:S01]  /*12e0*/  PRMT R16, R28, 0x7632, R16 ;  /* 0x000076321c107816 */ /* 0x000fe20000000010 */
[----:B------:R1:W-:Y:S01]  /*12f0*/  STS.U16 [R3+UR6+0x1000], R19 ;  /* 0x0010001303007988 */ /* 0x0003e20008000406 */
[----:B------:R-:W-:Y:S02]  /*1300*/  IMAD R17, R34, 0x100, R17 ;  /* 0x0000010022117824 */ /* 0x000fe400078e0211 */
[----:B------:R-:W-:Y:S01]  /*1310*/  IMAD R30, R47, 0x100, R30 ;  /* 0x000001002f1e7824 */ /* 0x000fe200078e021e */
[----:B------:R-:W-:Y:S01]  /*1320*/  STS.U16 [R3+UR6+0x2000], R22 ;  /* 0x0020001603007988 */ /* 0x000fe20008000406 */
[----:B------:R-:W-:-:S02]  /*1330*/  IMAD R33, R50, 0x100, R33 ;  /* 0x0000010032217824 */ /* 0x000fc400078e0221 */
[----:B------:R-:W-:Y:S01]  /*1340*/  IMAD R43, R43, 0x100, R48 ;  /* 0x000001002b2b7824 */ /* 0x000fe200078e0230 */
[----:B------:R2:W-:Y:S01]  /*1350*/  STS.U16 [R3+UR6+0x3000], R21 ;  /* 0x0030001503007988 */ /* 0x0005e20008000406 */
[----:B------:R-:W-:Y:S02]  /*1360*/  IMAD R20, R31, 0x100, R20 ;  /* 0x000001001f147824 */ /* 0x000fe400078e0214 */
[----:B------:R-:W-:Y:S01]  /*1370*/  IMAD R29, R42, 0x100, R29 ;  /* 0x000001002a1d7824 */ /* 0x000fe200078e021d */
[----:B------:R-:W-:Y:S04]  /*1380*/  STS.U16 [R3+UR6+0x4000], R51 ;  /* 0x0040003303007988 */ /* 0x000fe80008000406 */
[----:B------:R-:W-:Y:S01]  /*1390*/  STS.U16 [R3+UR6+0x5000], R28 ;  /* 0x0050001c03007988 */ /* 0x000fe20008000406 */
[----:B------:R-:W-:-:S05]  /*13a0*/  IMAD R26, R45, 0x100, R26 ;  /* 0x000001002d1a7824 */ /* 0x000fca00078e021a */
[----:B------:R-:W-:Y:S01]  /*13b0*/  F2FP.F16.E4M3.UNPACK_B R26, R26 ;  /* 0x0000001aff1a723e */ /* 0x000fe200020006ff */
[----:B------:R-:W-:-:S04]  /*13c0*/  IMAD R35, R40, 0x100, R35 ;  /* 0x0000010028237824 */ /* 0x000fc800078e0223 */
[----:B------:R-:W-:Y:S01]  /*13d0*/  STS.U16 [R3+UR6+0x6000], R26 ;  /* 0x0060001a03007988 */ /* 0x000fe20008000406 */
[----:B0-----:R-:W-:Y:S02]  /*13e0*/  PRMT R18, R26, 0x7632, R18 ;  /* 0x000076321a127816 */ /* 0x001fe40000000012 */
[----:B------:R-:W-:Y:S02]  /*13f0*/  F2FP.F16.E4M3.UNPACK_B R17, R17 ;  /* 0x00000011ff11723e */ /* 0x000fe400020006ff */
[----:B------:R-:W-:Y:S02]  /*1400*/  F2FP.F16.E4M3.UNPACK_B R30, R30 ;  /* 0x0000001eff1e723e */ /* 0x000fe400020006ff */
[----:B------:R-:W-:Y:S02]  /*1410*/  F2FP.F16.E4M3.UNPACK_B R33, R33 ;  /* 0x00000021ff21723e */ /* 0x000fe400020006ff */
[----:B------:R-:W-:Y:S02]  /*1420*/  F2FP.F16.E4M3.UNPACK_B R43, R43 ;  /* 0x0000002bff2b723e */ /* 0x000fe400020006ff */
[----:B------:R-:W-:Y:S01]  /*1430*/  F2FP.F16.E4M3.UNPACK_B R20, R20 ;  /* 0x00000014ff14723e */ /* 0x000fe200020006ff */
[----:B------:R-:W-:-:S05]  /*1440*/  IMAD R25, R46, 0x100, R25 ;  /* 0x000001002e197824 */ /* 0x000fca00078e0219 */
[----:B------:R-:W-:Y:S01]  /*1450*/  F2FP.F16.E4M3.UNPACK_B R25, R25 ;  /* 0x00000019ff19723e */ /* 0x000fe200020006ff */
[----:B------:R-:W-:-:S05]  /*1460*/  IMAD R32, R41, 0x100, R32 ;  /* 0x0000010029207824 */ /* 0x000fca00078e0220 */
[----:B------:R-:W-:Y:S01]  /*1470*/  F2FP.F16.E4M3.UNPACK_B R32, R32 ;  /* 0x00000020ff20723e */ /* 0x000fe200020006ff */
[----:B------:R-:W-:Y:S01]  /*1480*/  STS.U16 [R3+UR6+0x7000], R25 ;  /* 0x0070001903007988 */ /* 0x000fe20008000406 */
[----:B------:R-:W-:-:S03]  /*1490*/  IMAD R38, R38, 0x100, R39 ;  /* 0x0000010026267824 */ /* 0x000fc600078e0227 */
[----:B------:R-:W-:Y:S01]  /*14a0*/  STS.U16 [R3+UR6+0x8000], R32 ;  /* 0x0080002003007988 */ /* 0x000fe20008000406 */
[----:B------:R-:W-:-:S05]  /*14b0*/  IMAD R23, R44, 0x100, R23 ;  /* 0x000001002c177824 */ /* 0x000fca00078e0217 */
[----:B------:R-:W-:Y:S01]  /*14c0*/  F2FP.F16.E4M3.UNPACK_B R23, R23 ;  /* 0x00000017ff17723e */ /* 0x000fe200020006ff */
[----:B------:R-:W-:Y:S01]  /*14d0*/  IMAD R24, R37, 0x100, R24 ;  /* 0x0000010025187824 */ /* 0x000fe200078e0218 */
[----:B-1----:R-:W-:-:S03]  /*14e0*/  PRMT R19, R25, 0x7632, R19 ;  /* 0x0000763219137816 */ /* 0x002fc60000000013 */
[----:B------:R-:W-:Y:S01]  /*14f0*/  STS.U16 [R3+UR6+0x9000], R23 ;  /* 0x0090001703007988 */ /* 0x000fe20008000406 */
[----:B------:R-:W-:Y:S02]  /*1500*/  IMAD R56, R57, 0x100, R56 ;  /* 0x0000010039387824 */ /* 0x000fe400078e0238 */
[----:B------:R-:W-:-:S03]  /*1510*/  IMAD R60, R63, 0x100, R60 ;  /* 0x000001003f3c7824 */ /* 0x000fc600078e023c */
[----:B------:R-:W-:Y:S01]  /*1520*/  F2FP.F16.E4M3.UNPACK_B R56, R56 ;  /* 0x00000038ff38723e */ /* 0x000fe200020006ff */
[----:B------:R-:W-:Y:S01]  /*1530*/  IMAD R65, R70, 0x100, R65 ;  /* 0x0000010046417824 */ /* 0x000fe200078e0241 */
[----:B------:R-:W-:-:S04]  /*1540*/  F2FP.F16.E4M3.UNPACK_B R60, R60 ;  /* 0x0000003cff3c723e */ /* 0x000fc800020006ff */
[----:B------:R-:W-:Y:S01]  /*1550*/  F2FP.F16.E4M3.UNPACK_B R65, R65 ;  /* 0x00000041ff41723e */ /* 0x000fe200020006ff */
[----:B------:R-:W-:Y:S01]  /*1560*/  STS.U16 [R3+UR6+0xa000], R56 ;  /* 0x00a0003803007988 */ /* 0x000fe20008000406 */
[----:B------:R-:W-:-:S05]  /*1570*/  IMAD R61, R76, 0x100, R61 ;  /* 0x000001004c3d7824 */ /* 0x000fca00078e023d */
[----:B------:R-:W-:Y:S01]  /*1580*/  F2FP.F16.E4M3.UNPACK_B R61, R61 ;  /* 0x0000003dff3d723e */ /* 0x000fe200020006ff */
[----:B------:R-:W-:Y:S01]  /*1590*/  STS.U16 [R3+UR6+0xb000], R60 ;  /* 0x00b0003c03007988 */ /* 0x000fe20008000406 */
[----:B------:R-:W-:Y:S02]  /*15a0*/  IMAD R67, R78, 0x100, R67 ;  /* 0x000001004e437824 */ /* 0x000fe400078e0243 */
[----:B------:R-:W-:-:S03]  /*15b0*/  IMAD R69, R80, 0x100, R69 ;  /* 0x0000010050457824 */ /* 0x000fc600078e0245 */
[----:B------:R-:W-:Y:S02]  /*15c0*/  F2FP.F16.E4M3.UNPACK_B R67, R67 ;  /* 0x00000043ff43723e */ /* 0x000fe400020006ff */
[----:B------:R-:W-:Y:S01]  /*15d0*/  F2FP.F16.E4M3.UNPACK_B R69, R69 ;  /* 0x00000045ff45723e */ /* 0x000fe200020006ff */
[----:B------:R-:W-:Y:S01]  /*15e0*/  STS.U16 [R3+UR6+0xc000], R65 ;  /* 0x00c0004103007988 */ /* 0x000fe20008000406 */
[----:B--2---:R-:W-:-:S03]  /*15f0*/  PRMT R21, R56, 0x7632, R21 ;  /* 0x0000763238157816 */ /* 0x004fc60000000015 */
[----:B------:R-:W-:Y:S01]  /*1600*/  STS.U16 [R3+UR6+0xd000], R61 ;  /* 0x00d0003d03007988 */ /* 0x000fe20008000406 */
[----:B------:R-:W-:-:S03]  /*1610*/  PRMT R22, R60, 0x7632, R22 ;  /* 0x000076323c167816 */ /* 0x000fc60000000016 */
[----:B------:R-:W-:Y:S01]  /*1620*/  STS.U16 [R3+UR6+0xe000], R67 ;  /* 0x00e0004303007988 */ /* 0x000fe20008000406 */
[----:B------:R-:W-:-:S03]  /*1630*/  IMAD R62, R71, 0x100, R62 ;  /* 0x00000100473e7824 */ /* 0x000fc600078e023e */
[----:B------:R-:W-:Y:S01]  /*1640*/  STS.U16 [R3+UR6+0xf000], R69 ;  /* 0x00f0004503007988 */ /* 0x000fe20008000406 */
[----:B------:R-:W-:-:S03]  /*1650*/  IMAD R64, R73, 0x100, R64 ;  /* 0x0000010049407824 */ /* 0x000fc600078e0240 */
[----:B------:R0:W-:Y:S01]  /*1660*/  STS.U16 [R4+UR6+0x2400], R10 ;  /* 0x0024000a04007988 */ /* 0x0001e20008000406 */
[----:B------:R-:W-:-:S03]  /*1670*/  F2FP.F16.E4M3.UNPACK_B R29, R29 ;  /* 0x0000001dff1d723e */ /* 0x000fc600020006ff */
[----:B------:R1:W-:Y:S04]  /*1680*/  STS.U16 [R4+UR6+0x1400], R9 ;  /* 0x0014000904007988 */ /* 0x0003e80008000406 */
[----:B------:R2:W-:Y:S01]  /*1690*/  STS.U16 [R4+UR6+0x3400], R13 ;  /* 0x0034000d04007988 */ /* 0x0005e20008000406 */
[----:B------:R-:W-:Y:S01]  /*16a0*/  IMAD R66, R75, 0x100, R66 ;  /* 0x000001004b427824 */ /* 0x000fe200078e0242 */
[----:B0-----:R-:W-:Y:S02]  /*16b0*/  PRMT R10, R23, 0x7632, R10 ;  /* 0x00007632170a7816 */ /* 0x001fe4000000000a */
[----:B------:R0:W-:Y:S01]  /*16c0*/  STS.U16 [R4+UR6+0x4400], R14 ;  /* 0x0044000e04007988 */ /* 0x0001e20008000406 */
[----:B------:R-:W-:Y:S02]  /*16d0*/  PRMT R23, R65, 0x7632, R23 ;  /* 0x0000763241177816 */ /* 0x000fe40000000017 */
[----:B-1----:R-:W-:Y:S01]  /*16e0*/  PRMT R9, R32, 0x7632, R9 ;  /* 0x0000763220097816 */ /* 0x002fe20000000009 */
[----:B------:R1:W-:Y:S01]  /*16f0*/  STS.U16 [R4+UR6+0x5400], R16 ;  /* 0x0054001004007988 */ /* 0x0003e20008000406 */
[----:B------:R-:W-:Y:S01]  /*1700*/  IMAD R15, R15, 0x100, R68 ;  /* 0x000001000f0f7824 */ /* 0x000fe200078e0244 */
[----:B--2---:R-:W-:-:S02]  /*1710*/  PRMT R13, R61, 0x7632, R13 ;  /* 0x000076323d0d7816 */ /* 0x004fc4000000000d */
[----:B------:R2:W-:Y:S01]  /*1720*/  STS.U16 [R4+UR6+0x400], R6 ;  /* 0x0004000604007988 */ /* 0x0005e20008000406 */
[----:B0-----:R-:W-:Y:S01]  /*1730*/  PRMT R14, R67, 0x7632, R14 ;  /* 0x00007632430e7816 */ /* 0x001fe2000000000e */
[----:B------:R-:W-:Y:S01]  /*1740*/  IMAD R5, R5, 0x100, R12 ;  /* 0x0000010005057824 */ /* 0x000fe200078e020c */
[----:B-1----:R-:W-:Y:S01]  /*1750*/  PRMT R16, R69, 0x7632, R16 ;  /* 0x0000763245107816 */ /* 0x002fe20000000010 */
[----:B------:R-:W-:Y:S01]  /*1760*/  IMAD R2, R7, 0x100, R2 ;  /* 0x0000010007027824 */ /* 0x000fe200078e0202 */
[----:B--2---:R-:W-:Y:S02]  /*1770*/  LOP3.LUT R6, R3, 0x40, RZ, 0x3c, !PT ;  /* 0x0000004003067812 */ /* 0x004fe400078e3cff */
[----:B------:R-:W-:Y:S01]  /*1780*/  F2FP.F16.E4M3.UNPACK_B R5, R5 ;  /* 0x00000005ff05723e */ /* 0x000fe200020006ff */
[----:B------:R-:W-:Y:S01]  /*1790*/  IMAD R8, R11, 0x100, R8 ;  /* 0x000001000b087824 */ /* 0x000fe200078e0208 */
[----:B------:R-:W-:Y:S01]  /*17a0*/  F2FP.F16.E4M3.UNPACK_B R2, R2 ;  /* 0x00000002ff02723e */ /* 0x000fe200020006ff */
[----:B------:R-:W-:Y:S01]  /*17b0*/  STS.U16 [R4+UR6+0x6400], R18 ;  /* 0x0064001204007988 */ /* 0x000fe20008000406 */
[----:B------:R-:W-:-:S02]  /*17c0*/  F2FP.F16.E4M3.UNPACK_B R35, R35 ;  /* 0x00000023ff23723e */ /* 0x000fc400020006ff */
[----:B------:R-:W-:Y:S01]  /*17d0*/  F2FP.F16.E4M3.UNPACK_B R8, R8 ;  /* 0x00000008ff08723e */ /* 0x000fe200020006ff */
[----:B------:R-:W-:Y:S01]  /*17e0*/  STS.U16 [R4+UR6+0x7400], R19 ;  /* 0x0074001304007988 */ /* 0x000fe20008000406 */
[----:B------:R-:W-:Y:S02]  /*17f0*/  F2FP.F16.E4M3.UNPACK_B R38, R38 ;  /* 0x00000026ff26723e */ /* 0x000fe400020006ff */
[----:B------:R-:W-:Y:S01]  /*1800*/  F2FP.F16.E4M3.UNPACK_B R64, R64 ;  /* 0x00000040ff40723e */ /* 0x000fe200020006ff */
[----:B------:R0:W-:Y:S01]  /*1810*/  STS.U16 [R4+UR6+0x8400], R9 ;  /* 0x0084000904007988 */ /* 0x0001e20008000406 */
[----:B------:R-:W-:Y:S02]  /*1820*/  F2FP.F16.E4M3.UNPACK_B R24, R24 ;  /* 0x00000018ff18723e */ /* 0x000fe400020006ff */
[----:B------:R-:W-:Y:S01]  /*1830*/  F2FP.F16.E4M3.UNPACK_B R62, R62 ;  /* 0x0000003eff3e723e */ /* 0x000fe200020006ff */
[----:B------:R1:W-:Y:S01]  /*1840*/  STS.U16 [R4+UR6+0x9400], R10 ;  /* 0x0094000a04007988 */ /* 0x0003e20008000406 */
[----:B------:R-:W-:-:S02]  /*1850*/  F2FP.F16.E4M3.UNPACK_B R66, R66 ;  /* 0x00000042ff42723e */ /* 0x000fc400020006ff */
[----:B------:R-:W-:Y:S01]  /*1860*/  F2FP.F16.E4M3.UNPACK_B R15, R15 ;  /* 0x0000000fff0f723e */ /* 0x000fe200020006ff */
[----:B------:R-:W-:Y:S01]  /*1870*/  STS.U16 [R4+UR6+0xa400], R21 ;  /* 0x00a4001504007988 */ /* 0x000fe20008000406 */
[----:B------:R-:W-:Y:S02]  /*1880*/  LOP3.LUT R3, R3, 0x60, RZ, 0x3c, !PT ;  /* 0x0000006003037812 */ /* 0x000fe400078e3cff */
[----:B------:R-:W-:Y:S01]  /*1890*/  PRMT R7, R30, 0x7632, R7 ;  /* 0x000076321e077816 */ /* 0x000fe20000000007 */
[----:B------:R-:W-:Y:S01]  /*18a0*/  STS.U16 [R4+UR6+0xb400], R22 ;  /* 0x00b4001604007988 */ /* 0x000fe20008000406 */
[----:B0-----:R-:W-:Y:S02]  /*18b0*/  PRMT R9, R33, 0x7632, R9 ;  /* 0x0000763221097816 */ /* 0x001fe40000000009 */
[----:B-1----:R-:W-:Y:S01]  /*18c0*/  PRMT R10, R43, 0x7632, R10 ;  /* 0x000076322b0a7816 */ /* 0x002fe2000000000a */
[----:B------:R-:W-:Y:S01]  /*18d0*/  STS.U16 [R4+UR6+0xc400], R23 ;  /* 0x00c4001704007988 */ /* 0x000fe20008000406 */
[----:B------:R-:W-:-:S02]  /*18e0*/  PRMT R11, R20, 0x7632, R11 ;  /* 0x00007632140b7816 */ /* 0x000fc4000000000b */
[----:B------:R-:W-:Y:S01]  /*18f0*/  PRMT R12, R29, 0x7632, R12 ;  /* 0x000076321d0c7816 */ /* 0x000fe2000000000c */
[----:B------:R-:W-:Y:S04]  /*1900*/  STS.U16 [R4+UR6+0xd400], R13 ;  /* 0x00d4000d04007988 */ /* 0x000fe80008000406 */
[----:B------:R-:W-:Y:S04]  /*1910*/  STS.U16 [R4+UR6+0xe400], R14 ;  /* 0x00e4000e04007988 */ /* 0x000fe80008000406 */
[----:B------:R0:W-:Y:S04]  /*1920*/  STS.U16 [R4+UR6+0xf400], R16 ;  /* 0x00f4001004007988 */ /* 0x0001e80008000406 */
[----:B------:R1:W-:Y:S04]  /*1930*/  STS.U16 [R6+UR6+0xd800], R5 ;  /* 0x00d8000506007988 */ /* 0x0003e80008000406 */
[----:B------:R2:W-:Y:S01]  /*1940*/  STS.U16 [R6+UR6+0xe800], R2 ;  /* 0x00e8000206007988 */ /* 0x0005e20008000406 */
[----:B0-----:R-:W-:-:S03]  /*1950*/  PRMT R4, R17, 0x7632, R4 ;  /* 0x0000763211047816 */ /* 0x001fc60000000004 */
[----:B------:R0:W-:Y:S01]  /*1960*/  STS.U16 [R6+UR6+0xf800], R8 ;  /* 0x00f8000806007988 */ /* 0x0001e20008000406 */
[----:B-1----:R-:W-:-:S03]  /*1970*/  PRMT R5, R38, 0x7632, R5 ;  /* 0x0000763226057816 */ /* 0x002fc60000000005 */
[----:B------:R-:W-:Y:S01]  /*1980*/  STS.U16 [R6+UR6+0x800], R17 ;  /* 0x0008001106007988 */ /* 0x000fe20008000406 */
[----:B--2---:R-:W-:-:S03]  /*1990*/  PRMT R2, R35, 0x7632, R2 ;  /* 0x0000763223027816 */ /* 0x004fc60000000002 */
[----:B------:R-:W-:Y:S01]  /*19a0*/  STS.U16 [R6+UR6+0x1800], R30 ;  /* 0x0018001e06007988 */ /* 0x000fe20008000406 */
[----:B0-----:R-:W-:-:S03]  /*19b0*/  PRMT R8, R64, 0x7632, R8 ;  /* 0x0000763240087816 */ /* 0x001fc60000000008 */
[----:B------:R-:W-:Y:S04]  /*19c0*/  STS.U16 [R6+UR6+0x2800], R33 ;  /* 0x0028002106007988 */ /* 0x000fe80008000406 */
        /* <DEDUP_REMOVED lines=15> */
[----:B------:R1:W-:Y:S01]  /*1ac0*/  STS.U16 [R3+UR6+0x3c00], R10 ;  /* 0x003c000a03007988 */ /* 0x0003e20008000406 */
[----:B--2---:R-:W-:-:S03]  /*1ad0*/  PRMT R7, R66, 0x7632, R7 ;  /* 0x0000763242077816 */ /* 0x004fc60000000007 */
[----:B------:R2:W-:Y:S01]  /*1ae0*/  STS.U16 [R3+UR6+0x4c00], R11 ;  /* 0x004c000b03007988 */ /* 0x0005e20008000406 */
[----:B0-----:R-:W-:-:S03]  /*1af0*/  PRMT R9, R15, 0x7632, R9 ;  /* 0x000076320f097816 */ /* 0x001fc60000000009 */
[----:B------:R0:W-:Y:S01]  /*1b00*/  STS.U16 [R3+UR6+0x5c00], R12 ;  /* 0x005c000c03007988 */ /* 0x0001e20008000406 */
[----:B-1----:R-:W-:Y:S02]  /*1b10*/  PRMT R10, R5, 0x7632, R10 ;  /* 0x00007632050a7816 */ /* 0x002fe4000000000a */
[----:B--2---:R-:W-:Y:S02]  /*1b20*/  PRMT R11, R2, 0x7632, R11 ;  /* 0x00007632020b7816 */ /* 0x004fe4000000000b */
[----:B0-----:R-:W-:Y:S01]  /*1b30*/  PRMT R12, R8, 0x7632, R12 ;  /* 0x00007632080c7816 */ /* 0x001fe2000000000c */
[----:B------:R0:W-:Y:S04]  /*1b40*/  STS.U16 [R3+UR6+0x6c00], R2 ;  /* 0x006c000203007988 */ /* 0x0001e80008000406 */
[----:B------:R-:W-:Y:S04]  /*1b50*/  STS.U16 [R3+UR6+0x7c00], R5 ;  /* 0x007c000503007988 */ /* 0x000fe80008000406 */
[----:B------:R-:W-:Y:S01]  /*1b60*/  STS.U16 [R3+UR6+0x8c00], R4 ;  /* 0x008c000403007988 */ /* 0x000fe20008000406 */
[----:B0-----:R-:W-:-:S03]  /*1b70*/  IMAD.MOV.U32 R2, RZ, RZ, 0x3f800000 ;  /* 0x3f800000ff027424 */ /* 0x001fc600078e00ff */
[----:B------:R-:W-:Y:S04]  /*1b80*/  STS.U16 [R3+UR6+0x9c00], R6 ;  /* 0x009c000603007988 */ /* 0x000fe80008000406 */
[----:B------:R-:W-:Y:S04]  /*1b90*/  STS.U16 [R3+UR6+0xac00], R8 ;  /* 0x00ac000803007988 */ /* 0x000fe80008000406 */
[----:B------:R-:W-:Y:S04]  /*1ba0*/  STS.U16 [R3+UR6+0xbc00], R7 ;  /* 0x00bc000703007988 */ /* 0x000fe80008000406 */
[----:B------:R-:W-:Y:S04]  /*1bb0*/  STS.U16 [R3+UR6+0xcc00], R9 ;  /* 0x00cc000903007988 */ /* 0x000fe80008000406 */
[----:B------:R-:W-:Y:S04]  /*1bc0*/  STS.U16 [R3+UR6+0xdc00], R10 ;  /* 0x00dc000a03007988 */ /* 0x000fe80008000406 */
[----:B------:R-:W-:Y:S04]  /*1bd0*/  STS.U16 [R3+UR6+0xec00], R11 ;  /* 0x00ec000b03007988 */ /* 0x000fe80008000406 */
[----:B------:R0:W-:Y:S02]  /*1be0*/  STS.U16 [R3+UR6+0xfc00], R12 ;  /* 0x00fc000c03007988 */ /* 0x0001e40008000406 */
[----:B0-----:R-:W-:-:S05]  /*1bf0*/  IMAD.MOV.U32 R3, RZ, RZ, 0x3f800000 ;  /* 0x3f800000ff037424 */ /* 0x001fca00078e00ff */
[----:B------:R0:W-:Y:S04]  /*1c00*/  STL [R1+0x274], R3 ;  /* 0x0002740301007387 */ /* 0x0001e80000100800 */
[----:B------:R0:W-:Y:S04]  /*1c10*/  STL [R1+0x270], R2 ;  /* 0x0002700201007387 */ /* 0x0001e80000100800 */
[----:B------:R0:W-:Y:S04]  /*1c20*/  STL [R1+0x100], RZ ;  /* 0x000100ff01007387 */ /* 0x0001e80000100800 */
        /* <DEDUP_REMOVED lines=62> */
[----:B------:R0:W-:Y:S01]  /*2010*/  STL [R1+0x21c], RZ ;  /* 0x00021cff01007387 */ /* 0x0001e20000100800 */
[----:B------:R-:W-:Y:S01]  /*2020*/  UISETP.GE.AND UP0, UPT, UR12, 0x1, UPT ;  /* 0x000000010c00788c */ /* 0x000fe2000bf06270 */
[----:B------:R-:W-:-:S02]  /*2030*/  IMAD.MOV.U32 R125, RZ, RZ, -0x800000 ;  /* 0xff800000ff7d7424 */ /* 0x000fc400078e00ff */
[----:B------:R-:W-:-:S06]  /*2040*/  IMAD.MOV.U32 R124, RZ, RZ, -0x800000 ;  /* 0xff800000ff7c7424 */ /* 0x000fcc00078e00ff */
[----:B0-----:R-:W-:Y:S05]  /*2050*/  BRA.U !UP0, `(.L_x_0) ;  /* 0x000000c108a07547 */ /* 0x001fea000b800000 */
[----:B------:R-:W0:Y:S01]  /*2060*/  LDC.64 R2, c[0x0][0x3c0] ;  /* 0x0000f000ff027b82 */ /* 0x000e220000000a00 */
[----:B------:R-:W-:Y:S01]  /*2070*/  SHF.R.S32.HI R5, RZ, 0x3, R0 ;  /* 0x00000003ff057819 */ /* 0x000fe20000011400 */
[----:B------:R-:W1:Y:S01]  /*2080*/  LDCU UR5, c[0x0][0x3c8] ;  /* 0x00007900ff0577ac */ /* 0x000e620008000800 */
[C---:B------:R-:W-:Y:S02]  /*2090*/  LOP3.LUT P0, RZ, R0.reuse, 0x2, RZ, 0xc0, !PT ;  /* 0x0000000200ff7812 */ /* 0x040fe4000780c0ff */
[----:B------:R-:W-:Y:S01]  /*20a0*/  SGXT R5, R5, 0x1 ;  /* 0x000000010505781a */ /* 0x000fe20000000200 */
[----:B------:R-:W2:Y:S01]  /*20b0*/  LDCU.64 UR8, c[0x0][0x3d0] ;  /* 0x00007a00ff0877ac */ /* 0x000ea20008000a00 */
[C---:B------:R-:W-:Y:S01]  /*20c0*/  LOP3.LUT P1, RZ, R0.reuse, 0x1, RZ, 0xc0, !PT ;  /* 0x0000000100ff7812 */ /* 0x040fe2000782c0ff */
[----:B------:R-:W3:Y:S01]  /*20d0*/  LDC.64 R16, c[0x0][0x390] ;  /* 0x0000e400ff107b82 */ /* 0x000ee20000000a00 */
[----:B------:R-:W4:Y:S01]  /*20e0*/  LDCU.64 UR14, c[0x0][0x388] ;  /* 0x00007100ff0e77ac */ /* 0x000f220008000a00 */
[----:B------:R-:W0:Y:S02]  /*20f0*/  LDCU UR13, c[0x0][0x3a8] ;  /* 0x00007500ff0d77ac */ /* 0x000e240008000800 */
[----:B0-----:R-:W-:Y:S01]  /*2100*/  IMAD.MOV.U32 R12, RZ, RZ, R2 ;  /* 0x000000ffff0c7224 */ /* 0x001fe200078e0002 */
[----:B------:R0:W-:Y:S01]  /*2110*/  STL [R1+0x234], R3 ;  /* 0x0002340301007387 */ /* 0x0001e20000100800 */
[----:B------:R-:W-:Y:S01]  /*2120*/  IMAD.MOV.U32 R25, RZ, RZ, R3 ;  /* 0x000000ffff197224 */ /* 0x000fe200078e0003 */
[----:B------:R-:W-:Y:S01]  /*2130*/  LOP3.LUT R2, R0, 0x1, RZ, 0xc0, !PT ;  /* 0x0000000100027812 */ /* 0x000fe200078ec0ff */
[----:B--2---:R-:W-:-:S04]  /*2140*/  UIMAD UR4, UR7, UR8, URZ ;  /* 0x00000008070472a4 */ /* 0x004fc8000f8e02ff */
[----:B------:R-:W-:Y:S01]  /*2150*/  IMAD.MOV R4, RZ, RZ, -R2 ;  /* 0x000000ffff047224 */ /* 0x000fe200078e0a02 */
[----:B0-----:R-:W-:-:S04]  /*2160*/  SHF.R.S32.HI R3, RZ, 0x1, R0 ;  /* 0x00000001ff037819 */ /* 0x001fc80000011400 */
[----:B------:R-:W-:-:S04]  /*2170*/  SGXT R3, R3, 0x1 ;  /* 0x000000010303781a */ /* 0x000fc80000000200 */
[----:B------:R-:W-:Y:S02]  /*2180*/  LOP3.LUT R2, R3, 0x840, RZ, 0xc0, !PT ;  /* 0x0000084003027812 */ /* 0x000fe400078ec0ff */
[----:B------:R-:W-:Y:S02]  /*2190*/  LOP3.LUT R3, R4, 0x210, RZ, 0xc0, !PT ;  /* 0x0000021004037812 */ /* 0x000fe400078ec0ff */
[----:B------:R-:W-:Y:S01]  /*21a0*/  LOP3.LUT R2, R2, 0x420, R5, 0xf8, !PT ;  /* 0x0000042002027812 */ /* 0x000fe200078ef805 */
[----:B------:R-:W-:Y:S01]  /*21b0*/  IMAD.SHL.U32 R5, R0, 0x400, RZ ;  /* 0x0000040000057824 */ /* 0x000fe200078e00ff */
[--C-:B------:R-:W-:Y:S02]  /*21c0*/  LOP3.LUT R3, R3, 0x1f0, R0.reuse, 0x78, !PT ;  /* 0x000001f003037812 */ /* 0x100fe400078e7800 */
[----:B------:R-:W-:Y:S02]  /*21d0*/  SHF.R.U32.HI R4, RZ, 0x7, R0 ;  /* 0x00000007ff047819 */ /* 0x000fe40000011600 */
[----:B------:R-:W-:-:S02]  /*21e0*/  LOP3.LUT R11, R3, R2, RZ, 0x3c, !PT ;  /* 0x00000002030b7212 */ /* 0x000fc400078e3cff */
[----:B------:R-:W-:Y:S01]  /*21f0*/  LOP3.LUT R2, R0, 0x180, RZ, 0xc0, !PT ;  /* 0x0000018000027812 */ /* 0x000fe200078ec0ff */
[----:B------:R-:W0:Y:S01]  /*2200*/  LDC R3, c[0x0][0x3d8] ;  /* 0x0000f600ff037b82 */ /* 0x000e220000000800 */
[----:B------:R-:W-:Y:S02]  /*2210*/  SGXT.U32 R4, R4, 0x2 ;  /* 0x000000020404781a */ /* 0x000fe40000000000 */
[----:B------:R-:W-:Y:S02]  /*2220*/  SHF.R.U32.HI R7, RZ, 0x3, R2 ;  /* 0x00000003ff077819 */ /* 0x000fe40000011602 */
[----:B------:R-:W-:Y:S01]  /*2230*/  LOP3.LUT R2, R5, 0x1000, RZ, 0xc0, !PT ;  /* 0x0000100005027812 */ /* 0x000fe200078ec0ff */
[----:B------:R-:W-:Y:S01]  /*2240*/  IMAD R6, R4, R25, RZ ;  /* 0x0000001904067224 */ /* 0x000fe200078e02ff */
[----:B------:R-:W-:Y:S02]  /*2250*/  LOP3.LUT R5, R0, 0x7f, RZ, 0xc0, !PT ;  /* 0x0000007f00057812 */ /* 0x000fe400078ec0ff */
[----:B------:R-:W-:Y:S01]  /*2260*/  IADD3 R2, PT, PT, R11, UR6, R2 ;  /* 0x000000060b027c10 */ /* 0x000fe2000fffe002 */
[----:B------:R-:W-:Y:S01]  /*2270*/  IMAD R8, R25, 0x4, R6 ;  /* 0x0000000419087824 */ /* 0x000fe200078e0206 */
[----:B------:R-:W-:Y:S01]  /*2280*/  LOP3.LUT R0, R7, 0x1ff, R0, 0x78, !PT ;  /* 0x000001ff07007812 */ /* 0x000fe200078e7800 */
[C---:B-1----:R-:W-:Y:S01]  /*2290*/  IMAD R7, R5.reuse, UR5, RZ ;  /* 0x0000000505077c24 */ /* 0x042fe2000f8e02ff */
[----:B------:R-:W-:Y:S01]  /*22a0*/  USHF.R.S32.HI UR5, URZ, 0x1f, UR4 ;  /* 0x0000001fff057899 */ /* 0x000fe20008011404 */
[----:B------:R1:W-:Y:S01]  /*22b0*/  STL [R1+0x208], R2 ;  /* 0x0002080201007387 */ /* 0x0003e20000100800 */
[----:B------:R-:W-:Y:S01]  /*22c0*/  IMAD R13, R5, UR9, RZ ;  /* 0x00000009050d7c24 */ /* 0x000fe2000f8e02ff */
[----:B------:R-:W-:Y:S01]  /*22d0*/  LOP3.LUT R0, R0, 0x40, RZ, 0x3c, !PT ;  /* 0x0000004000007812 */ /* 0x000fe200078e3cff */
[----:B------:R-:W-:Y:S01]  /*22e0*/  IMAD R9, R25, 0x4, R8 ;  /* 0x0000000419097824 */ /* 0x000fe200078e0208 */
[----:B------:R-:W-:-:S02]  /*22f0*/  SHF.R.S32.HI R15, RZ, 0x1f, R7 ;  /* 0x0000001fff0f7819 */ /* 0x000fc40000011407 */
[----:B------:R-:W-:Y:S01]  /*2300*/  SHF.R.S32.HI R14, RZ, 0x1f, R13 ;  /* 0x0000001fff0e7819 */ /* 0x000fe2000001140d */
[C---:B------:R-:W-:Y:S02]  /*2310*/  IMAD R10, R25.reuse, 0x4, R9 ;  /* 0x00000004190a7824 */ /* 0x040fe400078e0209 */
[----:B-1----:R-:W-:Y:S02]  /*2320*/  IMAD R2, R12, UR7, RZ ;  /* 0x000000070c027c24 */ /* 0x002fe4000f8e02ff */
[----:B0-----:R-:W-:Y:S02]  /*2330*/  IMAD R24, R4, R3, RZ ;  /* 0x0000000304187224 */ /* 0x001fe400078e02ff */
[----:B------:R-:W-:Y:S01]  /*2340*/  IMAD R11, R25, 0x4, R10 ;  /* 0x00000004190b7824 */ /* 0x000fe200078e020a */
[----:B----4-:R-:W-:Y:S01]  /*2350*/  IADD3 R32, P2, P3, R7, UR14, R2 ;  /* 0x0000000e07207c10 */ /* 0x010fe2000fb5e002 */
[----:B------:R-:W-:Y:S01]  /*2360*/  IMAD R26, R3, 0x4, R24 ;  /* 0x00000004031a7824 */ /* 0x000fe200078e0218 */
[----:B------:R-:W-:Y:S01]  /*2370*/  SHF.R.S32.HI R2, RZ, 0x1f, R2 ;  /* 0x0000001fff027819 */ /* 0x000fe20000011402 */
[----:B------:R-:W-:Y:S01]  /*2380*/  IMAD R5, R25, 0x4, R11 ;  /* 0x0000000419057824 */ /* 0x000fe200078e020b */
[----:B---3--:R-:W-:Y:S01]  /*2390*/  IADD3 R7, P4, P5, R13, UR4, R16 ;  /* 0x000000040d077c10 */ /* 0x008fe2000fd9e010 */
[----:B------:R-:W-:Y:S01]  /*23a0*/  IMAD R28, R3, 0x4, R26 ;  /* 0x00000004031c7824 */ /* 0x000fe200078e021a */
[----:B------:R-:W-:Y:S01]  /*23b0*/  IADD3.X R34, PT, PT, R15, UR15, R2, P2, P3 ;  /* 0x0000000f0f227c10 */ /* 0x000fe200097e6402 */
[----:B------:R-:W-:Y:S01]  /*23c0*/  IMAD R12, R25, 0x4, R5 ;  /* 0x00000004190c7824 */ /* 0x000fe200078e0205 */
[----:B------:R-:W-:Y:S01]  /*23d0*/  IADD3.X R2, PT, PT, R14, UR5, R17, P4, P5 ;  /* 0x000000050e027c10 */ /* 0x000fe2000a7ea411 */
[----:B------:R-:W-:Y:S01]  /*23e0*/  IMAD R30, R3, 0x4, R28 ;  /* 0x00000004031e7824 */ /* 0x000fe200078e021c */
[----:B------:R-:W-:Y:S01]  /*23f0*/  IADD3 R14, P3, PT, R6, R32, RZ ;  /* 0x00000020060e7210 */ /* 0x000fe20007f7e0ff */
[----:B------:R-:W-:Y:S01]  /*2400*/  IMAD R13, R25, 0x4, R12 ;  /* 0x00000004190d7824 */ /* 0x000fe200078e020c */
[----:B------:R-:W-:Y:S01]  /*2410*/  IADD3 R16, P2, PT, R24, R7, RZ ;  /* 0x0000000718107210 */ /* 0x000fe20007f5e0ff */
[----:B------:R-:W-:Y:S01]  /*2420*/  IMAD R20, R3, 0x4, R30 ;  /* 0x0000000403147824 */ /* 0x000fe200078e021e */
[----:B------:R-:W-:Y:S01]  /*2430*/  UMOV UR4, URZ ;  /* 0x000000ff00047c82 */ /* 0x000fe20008000000 */
[----:B------:R0:W-:Y:S01]  /*2440*/  STL [R1+0x27c], R14 ;  /* 0x00027c0e01007387 */ /* 0x0001e20000100800 */
[----:B------:R-:W-:Y:S01]  /*2450*/  IMAD R4, R25, 0x4, R13 ;  /* 0x0000000419047824 */ /* 0x000fe200078e020d */
[----:B------:R-:W-:-:S02]  /*2460*/  UMOV UR5, URZ ;  /* 0x000000ff00057c82 */ /* 0x000fc40008000000 */
[----:B------:R1:W-:Y:S01]  /*2470*/  STL [R1+0x37c], R16 ;  /* 0x00037c1001007387 */ /* 0x0003e20000100800 */
[----:B------:R-:W-:-:S04]  /*2480*/  IMAD R15, R25, 0x4, R4 ;  /* 0x00000004190f7824 */ /* 0x000fc800078e0204 */
[C---:B------:R-:W-:Y:S01]  /*2490*/  IMAD R17, R25.reuse, 0x4, R15 ;  /* 0x0000000419117824 */ /* 0x040fe200078e020f */
[----:B0-----:R-:W-:Y:S02]  /*24a0*/  LEA.HI.X.SX32 R14, R6, R34, 0x1, P3 ;  /* 0x00000022060e7211 */ /* 0x001fe400018f0eff */
[----:B------:R-:W-:Y:S01]  /*24b0*/  IADD3 R6, P3, PT, R8, R32, RZ ;  /* 0x0000002008067210 */ /* 0x000fe20007f7e0ff */
[----:B------:R-:W-:Y:S02]  /*24c0*/  IMAD R19, R25, 0x4, R17 ;  /* 0x0000000419137824 */ /* 0x000fe400078e0211 */
[----:B------:R0:W-:Y:S01]  /*24d0*/  STL [R1+0x278], R14 ;  /* 0x0002780e01007387 */ /* 0x0001e20000100800 */
[----:B-1----:R-:W-:-:S03]  /*24e0*/  IMAD R16, R3, 0x4, R20 ;  /* 0x0000000403107824 */ /* 0x002fc600078e0214 */
[----:B------:R1:W-:Y:S01]  /*24f0*/  STL [R1+0x284], R6 ;  /* 0x0002840601007387 */ /* 0x0003e20000100800 */
[----:B------:R-:W-:Y:S01]  /*2500*/  IMAD R18, R3, 0x4, R16 ;  /* 0x0000000403127824 */ /* 0x000fe200078e0210 */
[----:B0-----:R-:W-:Y:S02]  /*2510*/  IADD3 R14, P4, PT, R9, R32, RZ ;  /* 0x00000020090e7210 */ /* 0x001fe40007f9e0ff */
[----:B-1----:R-:W-:-:S03]  /*2520*/  LEA.HI.X.SX32 R6, R8, R34, 0x1, P3 ;  /* 0x0000002208067211 */ /* 0x002fc600018f0eff */
[----:B------:R-:W-:Y:S01]  /*2530*/  STL [R1+0x28c], R14 ;  /* 0x00028c0e01007387 */ /* 0x000fe20000100800 */
[----:B------:R-:W-:Y:S01]  /*2540*/  LEA.HI.X.SX32 R8, R9, R34, 0x1, P4 ;  /* 0x0000002209087211 */ /* 0x000fe200020f0eff */
[C---:B------:R-:W-:Y:S02]  /*2550*/  IMAD R9, R25.reuse, 0x4, R19 ;  /* 0x0000000419097824 */ /* 0x040fe400078e0213 */
[----:B------:R0:W-:Y:S02]  /*2560*/  STL [R1+0x280], R6 ;  /* 0x0002800601007387 */ /* 0x0001e40000100800 */
[----:B------:R-:W-:Y:S02]  /*2570*/  IMAD R21, R25, 0x4, R9 ;  /* 0x0000000419157824 */ /* 0x000fe400078e0209 */
[----:B------:R1:W-:Y:S01]  /*2580*/  STL [R1+0x288], R8 ;  /* 0x0002880801007387 */ /* 0x0003e20000100800 */
[-C--:B0-----:R-:W-:Y:S02]  /*2590*/  IADD3 R6, P3, PT, R10, R32.reuse, RZ ;  /* 0x000000200a067210 */ /* 0x081fe40007f7e0ff */
[----:B-1----:R-:W-:-:S03]  /*25a0*/  IADD3 R8, P4, PT, R11, R32, RZ ;  /* 0x000000200b087210 */ /* 0x002fc60007f9e0ff */
[----:B------:R0:W-:Y:S04]  /*25b0*/  STL [R1+0x294], R6 ;  /* 0x0002940601007387 */ /* 0x0001e80000100800 */
[----:B------:R1:W-:Y:S01]  /*25c0*/  STL [R1+0x29c], R8 ;  /* 0x00029c0801007387 */ /* 0x0003e20000100800 */
[-C--:B0-----:R-:W-:Y:S02]  /*25d0*/  LEA.HI.X.SX32 R6, R10, R34.reuse, 0x1, P3 ;  /* 0x000000220a067211 */ /* 0x081fe400018f0eff */
[----:B-1----:R-:W-:-:S03]  /*25e0*/  LEA.HI.X.SX32 R8, R11, R34, 0x1, P4 ;  /* 0x000000220b087211 */ /* 0x002fc600020f0eff */
[----:B------:R0:W-:Y:S01]  /*25f0*/  STL [R1+0x290], R6 ;  /* 0x0002900601007387 */ /* 0x0001e20000100800 */
[-C--:B------:R-:W-:Y:S01]  /*2600*/  IADD3 R10, P4, PT, R12, R32.reuse, RZ ;  /* 0x000000200c0a7210 */ /* 0x080fe20007f9e0ff */
[----:B------:R-:W-:Y:S02]  /*2610*/  IMAD R11, R25, 0x4, R21 ;  /* 0x00000004190b7824 */ /* 0x000fe400078e0215 */
[----:B------:R1:W-:Y:S01]  /*2620*/  STL [R1+0x298], R8 ;  /* 0x0002980801007387 */ /* 0x0003e20000100800 */
[----:B0-----:R-:W-:-:S04]  /*2630*/  IADD3 R6, P3, PT, R5, R32, RZ ;  /* 0x0000002005067210 */ /* 0x001fc80007f7e0ff */
[----:B-1----:R-:W-:Y:S01]  /*2640*/  LEA.HI.X.SX32 R8, R5, R34, 0x1, P3 ;  /* 0x0000002205087211 */ /* 0x002fe200018f0eff */
[----:B------:R0:W-:Y:S01]  /*2650*/  STL [R1+0x2a4], R6 ;  /* 0x0002a40601007387 */ /* 0x0001e20000100800 */
[----:B------:R-:W-:-:S03]  /*2660*/  IMAD R5, R25, 0x4, R11 ;  /* 0x0000000419057824 */ /* 0x000fc600078e020b */
[----:B------:R1:W-:Y:S01]  /*2670*/  STL [R1+0x2ac], R10 ;  /* 0x0002ac0a01007387 */ /* 0x0003e20000100800 */
[----:B------:R-:W-:Y:S01]  /*2680*/  IMAD R22, R25, 0x4, R5 ;  /* 0x0000000419167824 */ /* 0x000fe200078e0205 */
[----:B------:R-:W-:Y:S02]  /*2690*/  IADD3 R29, P5, PT, R5, R32, RZ ;  /* 0x00000020051d7210 */ /* 0x000fe40007fbe0ff */
[----:B------:R2:W-:Y:S01]  /*26a0*/  STL [R1+0x2a0], R8 ;  /* 0x0002a00801007387 */ /* 0x0005e20000100800 */
[----:B0-----:R-:W-:Y:S01]  /*26b0*/  IMAD R6, R3, 0x4, R18 ;  /* 0x0000000403067824 */ /* 0x001fe200078e0212 */
[----:B-1----:R-:W-:-:S03]  /*26c0*/  LEA.HI.X.SX32 R10, R12, R34, 0x1, P4 ;  /* 0x000000220c0a7211 */ /* 0x002fc600020f0eff */
[----:B------:R-:W-:Y:S01]  /*26d0*/  IMAD R12, R3, 0x4, R6 ;  /* 0x00000004030c7824 */ /* 0x000fe200078e0206 */
[-C--:B--2---:R-:W-:Y:S01]  /*26e0*/  IADD3 R8, P3, PT, R13, R32.reuse, RZ ;  /* 0x000000200d087210 */ /* 0x084fe20007f7e0ff */
[----:B------:R0:W-:Y:S02]  /*26f0*/  STL [R1+0x2a8], R10 ;  /* 0x0002a80a01007387 */ /* 0x0001e40000100800 */
[----:B------:R-:W-:Y:S02]  /*2700*/  IMAD R14, R3, 0x4, R12 ;  /* 0x00000004030e7824 */ /* 0x000fe400078e020c */
[----:B------:R1:W-:Y:S01]  /*2710*/  STL [R1+0x2b4], R8 ;  /* 0x0002b40801007387 */ /* 0x0003e20000100800 */
[----:B0-----:R-:W-:Y:S02]  /*2720*/  IADD3 R10, P4, PT, R4, R32, RZ ;  /* 0x00000020040a7210 */ /* 0x001fe40007f9e0ff */
[----:B-1----:R-:W-:-:S03]  /*2730*/  LEA.HI.X.SX32 R8, R13, R34, 0x1, P3 ;  /* 0x000000220d087211 */ /* 0x002fc600018f0eff */
[----:B------:R0:W-:Y:S01]  /*2740*/  STL [R1+0x2bc], R10 ;  /* 0x0002bc0a01007387 */ /* 0x0001e20000100800 */
[----:B------:R-:W-:-:S03]  /*2750*/  IMAD R13, R25, 0x4, R22 ;  /* 0x00000004190d7824 */ /* 0x000fc600078e0216 */
[----:B------:R1:W-:Y:S01]  /*2760*/  STL [R1+0x2b0], R8 ;  /* 0x0002b00801007387 */ /* 0x0003e20000100800 */
[----:B------:R-:W-:Y:S02]  /*2770*/  IMAD R23, R25, 0x4, R13 ;  /* 0x0000000419177824 */ /* 0x000fe400078e020d */
[----:B0-----:R-:W-:Y:S01]  /*2780*/  IMAD R10, R3, 0x4, R14 ;  /* 0x00000004030a7824 */ /* 0x001fe200078e020e */
[----:B-1----:R-:W-:Y:S02]  /*2790*/  LEA.HI.X.SX32 R8, R4, R34, 0x1, P4 ;  /* 0x0000002204087211 */ /* 0x002fe400020f0eff */
[-C--:B------:R-:W-:Y:S02]  /*27a0*/  IADD3 R4, P3, PT, R15, R32.reuse, RZ ;  /* 0x000000200f047210 */ /* 0x080fe40007f7e0ff */
[C---:B------:R-:W-:Y:S01]  /*27b0*/  IADD3 R27, P4, PT, R17.reuse, R32, RZ ;  /* 0x00000020111b7210 */ /* 0x040fe20007f9e0ff */
[----:B------:R0:W-:Y:S03]  /*27c0*/  STL [R1+0x2b8], R8 ;  /* 0x0002b80801007387 */ /* 0x0001e60000100800 */
[-C--:B------:R-:W-:Y:S01]  /*27d0*/  LEA.HI.X.SX32 R17, R17, R34.reuse, 0x1, P4 ;  /* 0x0000002211117211 */ /* 0x080fe200020f0eff */
[----:B------:R1:W-:Y:S04]  /*27e0*/  STL [R1+0x2c4], R4 ;  /* 0x0002c40401007387 */ /* 0x0003e80000100800 */
[----:B------:R2:W-:Y:S01]  /*27f0*/  STL [R1+0x2cc], R27 ;  /* 0x0002cc1b01007387 */ /* 0x0005e20000100800 */
[----:B0-----:R-:W-:Y:S01]  /*2800*/  LEA.HI.X.SX32 R8, R15, R34, 0x1, P3 ;  /* 0x000000220f087211 */ /* 0x001fe200018f0eff */
[----:B------:R-:W-:-:S02]  /*2810*/  IMAD R15, R25, 0x4, R23 ;  /* 0x00000004190f7824 */ /* 0x000fc400078e0217 */
[----:B-1----:R-:W-:Y:S02]  /*2820*/  IMAD R4, R3, 0x4, R10 ;  /* 0x0000000403047824 */ /* 0x002fe400078e020a */
[----:B------:R0:W-:Y:S01]  /*2830*/  STL [R1+0x2c0], R8 ;  /* 0x0002c00801007387 */ /* 0x0001e20000100800 */
[----:B--2---:R-:W-:-:S03]  /*2840*/  IADD3 R27, P4, PT, R9, R32, RZ ;  /* 0x00000020091b7210 */ /* 0x004fc60007f9e0ff */
[----:B------:R1:W-:Y:S01]  /*2850*/  STL [R1+0x2c8], R17 ;  /* 0x0002c81101007387 */ /* 0x0003e20000100800 */
[----:B0-----:R-:W-:-:S04]  /*2860*/  IADD3 R8, P3, PT, R19, R32, RZ ;  /* 0x0000002013087210 */ /* 0x001fc80007f7e0ff */
[----:B------:R-:W-:Y:S01]  /*2870*/  LEA.HI.X.SX32 R19, R19, R34, 0x1, P3 ;  /* 0x0000002213137211 */ /* 0x000fe200018f0eff */
[----:B------:R0:W-:Y:S01]  /*2880*/  STL [R1+0x2d4], R8 ;  /* 0x0002d40801007387 */ /* 0x0001e20000100800 */
[----:B-1----:R-:W-:-:S03]  /*2890*/  IMAD R17, R25, 0x4, R15 ;  /* 0x0000000419117824 */ /* 0x002fc600078e020f */
[----:B------:R1:W-:Y:S04]  /*28a0*/  STL [R1+0x2dc], R27 ;  /* 0x0002dc1b01007387 */ /* 0x0003e80000100800 */
[----:B------:R2:W-:Y:S01]  /*28b0*/  STL [R1+0x2d0], R19 ;  /* 0x0002d01301007387 */ /* 0x0005e20000100800 */
[----:B0-----:R-:W-:Y:S01]  /*28c0*/  IMAD R8, R3, 0x4, R4 ;  /* 0x0000000403087824 */ /* 0x001fe200078e0204 */
[----:B-1----:R-:W-:Y:S01]  /*28d0*/  LEA.HI.X.SX32 R27, R9, R34, 0x1, P4 ;  /* 0x00000022091b7211 */ /* 0x002fe200020f0eff */
[----:B------:R-:W-:Y:S01]  /*28e0*/  IMAD R9, R25, 0x4, R17 ;  /* 0x0000000419097824 */ /* 0x000fe200078e0211 */
[----:B--2---:R-:W-:-:S03]  /*28f0*/  IADD3 R19, P3, PT, R21, R32, RZ ;  /* 0x0000002015137210 */ /* 0x004fc60007f7e0ff */
[----:B------:R0:W-:Y:S04]  /*2900*/  STL [R1+0x2d8], R27 ;  /* 0x0002d81b01007387 */ /* 0x0001e80000100800 */
[----:B------:R1:W-:Y:S01]  /*2910*/  STL [R1+0x2e4], R19 ;  /* 0x0002e41301007387 */ /* 0x0003e20000100800 */
[----:B0-----:R-:W-:-:S04]  /*2920*/  IADD3 R27, P4, PT, R11, R32, RZ ;  /* 0x000000200b1b7210 */ /* 0x001fc80007f9e0ff */
[----:B------:R-:W-:Y:S01]  /*2930*/  LEA.HI.X.SX32 R11, R11, R34, 0x1, P4 ;  /* 0x000000220b0b7211 */ /* 0x000fe200020f0eff */
[----:B------:R0:W-:Y:S01]  /*2940*/  STL [R1+0x2ec], R27 ;  /* 0x0002ec1b01007387 */ /* 0x0001e20000100800 */
[----:B-1----:R-:W-:-:S03]  /*2950*/  IMAD R19, R25, 0x4, R9 ;  /* 0x0000000419137824 */ /* 0x002fc600078e0209 */
[----:B------:R-:W-:Y:S01]  /*2960*/  STL [R1+0x2f4], R29 ;  /* 0x0002f41d01007387 */ /* 0x000fe20000100800 */
[-C--:B0-----:R-:W-:Y:S02]  /*2970*/  LEA.HI.X.SX32 R27, R21, R34.reuse, 0x1, P3 ;  /* 0x00000022151b7211 */ /* 0x081fe400018f0eff */
[----:B------:R-:W-:Y:S01]  /*2980*/  LEA.HI.X.SX32 R21, R5, R34, 0x1, P5 ;  /* 0x0000002205157211 */ /* 0x000fe200028f0eff */
[----:B------:R-:W-:Y:S02]  /*2990*/  IMAD R5, R25, 0x4, R19 ;  /* 0x0000000419057824 */ /* 0x000fe400078e0213 */
[----:B------:R0:W-:Y:S04]  /*29a0*/  STL [R1+0x2e0], R27 ;  /* 0x0002e01b01007387 */ /* 0x0001e80000100800 */
[----:B------:R1:W-:Y:S04]  /*29b0*/  STL [R1+0x2e8], R11 ;  /* 0x0002e80b01007387 */ /* 0x0003e80000100800 */
[----:B------:R2:W-:Y:S01]  /*29c0*/  STL [R1+0x2f0], R21 ;  /* 0x0002f01501007387 */ /* 0x0005e20000100800 */
[----:B0-----:R-:W-:-:S02]  /*29d0*/  IADD3 R27, P4, PT, R13, R32, RZ ;  /* 0x000000200d1b7210 */ /* 0x001fc40007f9e0ff */
[-C--:B-1----:R-:W-:Y:S02]  /*29e0*/  IADD3 R11, P3, PT, R22, R32.reuse, RZ ;  /* 0x00000020160b7210 */ /* 0x082fe40007f7e0ff */
[----:B--2---:R-:W-:-:S03]  /*29f0*/  IADD3 R21, P5, PT, R23, R32, RZ ;  /* 0x0000002017157210 */ /* 0x004fc60007fbe0ff */
[----:B------:R0:W-:Y:S04]  /*2a00*/  STL [R1+0x2fc], R11 ;  /* 0x0002fc0b01007387 */ /* 0x0001e80000100800 */
[----:B------:R1:W-:Y:S04]  /*2a10*/  STL [R1+0x304], R27 ;  /* 0x0003041b01007387 */ /* 0x0003e80000100800 */
[----:B------:R2:W-:Y:S01]  /*2a20*/  STL [R1+0x30c], R21 ;  /* 0x00030c1501007387 */ /* 0x0005e20000100800 */
[----:B0-----:R-:W-:Y:S01]  /*2a30*/  IMAD R11, R25, 0x4, R5 ;  /* 0x00000004190b7824 */ /* 0x001fe200078e0205 */
[----:B-1----:R-:W-:-:S02]  /*2a40*/  LEA.HI.X.SX32 R27, R22, R34, 0x1, P3 ;  /* 0x00000022161b7211 */ /* 0x002fc400018f0eff */
[-C--:B------:R-:W-:Y:S02]  /*2a50*/  LEA.HI.X.SX32 R22, R23, R34.reuse, 0x1, P5 ;  /* 0x0000002217167211 */ /* 0x080fe400028f0eff */
[----:B--2---:R-:W-:Y:S01]  /*2a60*/  LEA.HI.X.SX32 R21, R13, R34, 0x1, P4 ;  /* 0x000000220d157211 */ /* 0x004fe200020f0eff */
[----:B------:R-:W-:Y:S01]  /*2a70*/  STL [R1+0x2f8], R27 ;  /* 0x0002f81b01007387 */ /* 0x000fe20000100800 */
[-C--:B------:R-:W-:Y:S01]  /*2a80*/  IADD3 R23, P5, PT, R9, R32.reuse, RZ ;  /* 0x0000002009177210 */ /* 0x080fe20007fbe0ff */
[----:B------:R-:W-:Y:S02]  /*2a90*/  IMAD R13, R25, 0x4, R11 ;  /* 0x00000004190d7824 */ /* 0x000fe400078e020b */
[----:B------:R0:W-:Y:S04]  /*2aa0*/  STL [R1+0x300], R21 ;  /* 0x0003001501007387 */ /* 0x0001e80000100800 */
[----:B------:R1:W-:Y:S01]  /*2ab0*/  STL [R1+0x308], R22 ;  /* 0x0003081601007387 */ /* 0x0003e20000100800 */
[----:B0-----:R-:W-:-:S02]  /*2ac0*/  IADD3 R21, P3, PT, R15, R32, RZ ;  /* 0x000000200f157210 */ /* 0x001fc40007f7e0ff */
[----:B-1----:R-:W-:-:S03]  /*2ad0*/  IADD3 R22, P4, PT, R17, R32, RZ ;  /* 0x0000002011167210 */ /* 0x002fc60007f9e0ff */
[----:B------:R0:W-:Y:S04]  /*2ae0*/  STL [R1+0x314], R21 ;  /* 0x0003141501007387 */ /* 0x0001e80000100800 */
[----:B------:R1:W-:Y:S04]  /*2af0*/  STL [R1+0x31c], R22 ;  /* 0x00031c1601007387 */ /* 0x0003e80000100800 */
[----:B------:R-:W-:Y:S01]  /*2b00*/  STL [R1+0x324], R23 ;  /* 0x0003241701007387 */ /* 0x000fe20000100800 */
[----:B0-----:R-:W-:Y:S01]  /*2b10*/  IMAD R21, R25, 0x4, R13 ;  /* 0x0000000419157824 */ /* 0x001fe200078e020d */
[----:B-1----:R-:W-:-:S02]  /*2b20*/  LEA.HI.X.SX32 R22, R15, R34, 0x1, P3 ;  /* 0x000000220f167211 */ /* 0x002fc400018f0eff */
[-C--:B------:R-:W-:Y:S02]  /*2b30*/  LEA.HI.X.SX32 R15, R17, R34.reuse, 0x1, P4 ;  /* 0x00000022110f7211 */ /* 0x080fe400020f0eff */
[----:B------:R-:W-:Y:S01]  /*2b40*/  LEA.HI.X.SX32 R17, R9, R34, 0x1, P5 ;  /* 0x0000002209117211 */ /* 0x000fe200028f0eff */
[----:B------:R0:W-:Y:S01]  /*2b50*/  STL [R1+0x310], R22 ;  /* 0x0003101601007387 */ /* 0x0001e20000100800 */
[----:B------:R-:W-:-:S03]  /*2b60*/  IMAD R9, R25, 0x4, R21 ;  /* 0x0000000419097824 */ /* 0x000fc600078e0215 */
[----:B------:R1:W-:Y:S04]  /*2b70*/  STL [R1+0x318], R15 ;  /* 0x0003180f01007387 */ /* 0x0003e80000100800 */
[----:B------:R2:W-:Y:S01]  /*2b80*/  STL [R1+0x320], R17 ;  /* 0x0003201101007387 */ /* 0x0005e20000100800 */
[-C--:B0-----:R-:W-:Y:S02]  /*2b90*/  IADD3 R22, P4, PT, R5, R32.reuse, RZ ;  /* 0x0000002005167210 */ /* 0x081fe40007f9e0ff */
[-C--:B-1----:R-:W-:Y:S02]  /*2ba0*/  IADD3 R15, P3, PT, R19, R32.reuse, RZ ;  /* 0x00000020130f7210 */ /* 0x082fe40007f7e0ff */
[----:B--2---:R-:W-:-:S03]  /*2bb0*/  IADD3 R17, P5, PT, R11, R32, RZ ;  /* 0x000000200b117210 */ /* 0x004fc60007fbe0ff */
[----:B------:R0:W-:Y:S04]  /*2bc0*/  STL [R1+0x32c], R15 ;  /* 0x00032c0f01007387 */ /* 0x0001e80000100800 */
[----:B------:R1:W-:Y:S04]  /*2bd0*/  STL [R1+0x334], R22 ;  /* 0x0003341601007387 */ /* 0x0003e80000100800 */
[----:B------:R2:W-:Y:S01]  /*2be0*/  STL [R1+0x33c], R17 ;  /* 0x00033c1101007387 */ /* 0x0005e20000100800 */
[----:B0-----:R-:W-:Y:S01]  /*2bf0*/  IMAD R15, R25, 0x4, R9 ;  /* 0x00000004190f7824 */ /* 0x001fe200078e0209 */
[----:B-1----:R-:W-:-:S02]  /*2c00*/  LEA.HI.X.SX32 R22, R19, R34, 0x1, P3 ;  /* 0x0000002213167211 */ /* 0x002fc400018f0eff */
[-C--:B------:R-:W-:Y:S01]  /*2c10*/  LEA.HI.X.SX32 R19, R5, R34.reuse, 0x1, P4 ;  /* 0x0000002205137211 */ /* 0x080fe200020f0eff */
[----:B------:R-:W-:Y:S01]  /*2c20*/  IMAD R5, R25, 0x4, R15 ;  /* 0x0000000419057824 */ /* 0x000fe200078e020f */
[----:B--2---:R-:W-:Y:S01]  /*2c30*/  LEA.HI.X.SX32 R17, R11, R34, 0x1, P5 ;  /* 0x000000220b117211 */ /* 0x004fe200028f0eff */
[----:B------:R-:W-:Y:S01]  /*2c40*/  STL [R1+0x328], R22 ;  /* 0x0003281601007387 */ /* 0x000fe20000100800 */
[----:B------:R-:W-:-:S03]  /*2c50*/  IADD3 R11, P3, PT, R13, R32, RZ ;  /* 0x000000200d0b7210 */ /* 0x000fc60007f7e0ff */
[----:B------:R0:W-:Y:S04]  /*2c60*/  STL [R1+0x330], R19 ;  /* 0x0003301301007387 */ /* 0x0001e80000100800 */
[----:B------:R1:W-:Y:S04]  /*2c70*/  STL [R1+0x338], R17 ;  /* 0x0003381101007387 */ /* 0x0003e80000100800 */
[----:B------:R2:W-:Y:S01]  /*2c80*/  STL [R1+0x344], R11 ;  /* 0x0003440b01007387 */ /* 0x0005e20000100800 */
[-C--:B0-----:R-:W-:Y:S02]  /*2c90*/  IADD3 R19, P4, PT, R21, R32.reuse, RZ ;  /* 0x0000002015137210 */ /* 0x081fe40007f9e0ff */
[----:B-1----:R-:W-:-:S03]  /*2ca0*/  IADD3 R17, P5, PT, R9, R32, RZ ;  /* 0x0000002009117210 */ /* 0x002fc60007fbe0ff */
[----:B------:R0:W-:Y:S01]  /*2cb0*/  STL [R1+0x34c], R19 ;  /* 0x00034c1301007387 */ /* 0x0001e20000100800 */
[----:B--2---:R-:W-:-:S03]  /*2cc0*/  IMAD R11, R25, 0x4, R5 ;  /* 0x00000004190b7824 */ /* 0x004fc600078e0205 */
[----:B------:R1:W-:Y:S01]  /*2cd0*/  STL [R1+0x354], R17 ;  /* 0x0003541101007387 */ /* 0x0003e20000100800 */
[-C--:B0-----:R-:W-:Y:S02]  /*2ce0*/  LEA.HI.X.SX32 R19, R13, R34.reuse, 0x1, P3 ;  /* 0x000000220d137211 */ /* 0x081fe400018f0eff */
[-C--:B------:R-:W-:Y:S01]  /*2cf0*/  LEA.HI.X.SX32 R13, R9, R34.reuse, 0x1, P5 ;  /* 0x00000022090d7211 */ /* 0x080fe200028f0eff */
[----:B------:R-:W-:Y:S01]  /*2d00*/  IMAD R9, R25, 0x4, R11 ;  /* 0x0000000419097824 */ /* 0x000fe200078e020b */
[----:B-1----:R-:W-:Y:S01]  /*2d10*/  LEA.HI.X.SX32 R17, R21, R34, 0x1, P4 ;  /* 0x0000002215117211 */ /* 0x002fe200020f0eff */
[----:B------:R0:W-:Y:S04]  /*2d20*/  STL [R1+0x340], R19 ;  /* 0x0003401301007387 */ /* 0x0001e80000100800 */
[----:B------:R1:W-:Y:S04]  /*2d30*/  STL [R1+0x348], R17 ;  /* 0x0003481101007387 */ /* 0x0003e80000100800 */
[----:B------:R2:W-:Y:S01]  /*2d40*/  STL [R1+0x350], R13 ;  /* 0x0003500d01007387 */ /* 0x0005e20000100800 */
[----:B0-----:R-:W-:-:S02]  /*2d50*/  IADD3 R19, P4, PT, R5, R32, RZ ;  /* 0x0000002005137210 */ /* 0x001fc40007f9e0ff */
[-C--:B-1----:R-:W-:Y:S02]  /*2d60*/  IADD3 R17, P3, PT, R15, R32.reuse, RZ ;  /* 0x000000200f117210 */ /* 0x082fe40007f7e0ff */
[----:B--2---:R-:W-:-:S03]  /*2d70*/  IADD3 R13, P5, PT, R11, R32, RZ ;  /* 0x000000200b0d7210 */ /* 0x004fc60007fbe0ff */
[----:B------:R0:W-:Y:S01]  /*2d80*/  STL [R1+0x35c], R17 ;  /* 0x00035c1101007387 */ /* 0x0001e20000100800 */
[----:B------:R-:W-:-:S03]  /*2d90*/  LEA.HI.X.SX32 R15, R15, R34, 0x1, P3 ;  /* 0x000000220f0f7211 */ /* 0x000fc600018f0eff */
[----:B------:R-:W-:Y:S04]  /*2da0*/  STL [R1+0x364], R19 ;  /* 0x0003641301007387 */ /* 0x000fe80000100800 */
[----:B------:R1:W-:Y:S01]  /*2db0*/  STL [R1+0x36c], R13 ;  /* 0x00036c0d01007387 */ /* 0x0003e20000100800 */
[----:B0-----:R-:W-:-:S04]  /*2dc0*/  IADD3 R17, P6, PT, R9, R32, RZ ;  /* 0x0000002009117210 */ /* 0x001fc80007fde0ff */
[-C--:B------:R-:W-:Y:S01]  /*2dd0*/  LEA.HI.X.SX32 R9, R9, R34.reuse, 0x1, P6 ;  /* 0x0000002209097211 */ /* 0x080fe200030f0eff */
[----:B------:R-:W-:Y:S01]  /*2de0*/  STL [R1+0x374], R17 ;  /* 0x0003741101007387 */ /* 0x000fe20000100800 */
[----:B-1----:R-:W-:-:S03]  /*2df0*/  LEA.HI.X.SX32 R13, R5, R34, 0x1, P4 ;  /* 0x00000022050d7211 */ /* 0x002fc600020f0eff */
[----:B------:R-:W-:Y:S01]  /*2e00*/  STL [R1+0x358], R15 ;  /* 0x0003580f01007387 */ /* 0x000fe20000100800 */
[----:B------:R-:W-:-:S03]  /*2e10*/  LEA.HI.X.SX32 R5, R11, R34, 0x1, P5 ;  /* 0x000000220b057211 */ /* 0x000fc600028f0eff */
[----:B------:R-:W-:Y:S04]  /*2e20*/  STL [R1+0x360], R13 ;  /* 0x0003600d01007387 */ /* 0x000fe80000100800 */
[----:B------:R0:W-:Y:S04]  /*2e30*/  STL [R1+0x368], R5 ;  /* 0x0003680501007387 */ /* 0x0001e80000100800 */
[----:B------:R1:W-:Y:S01]  /*2e40*/  STL [R1+0x370], R9 ;  /* 0x0003700901007387 */ /* 0x0003e20000100800 */
[----:B0-----:R-:W-:Y:S01]  /*2e50*/  LEA.HI.X.SX32 R5, R24, R2, 0x1, P2 ;  /* 0x0000000218057211 */ /* 0x001fe200010f0eff */
[----:B------:R-:W-:Y:S01]  /*2e60*/  IMAD R24, R3, 0x4, R8 ;  /* 0x0000000403187824 */ /* 0x000fe200078e0208 */
[----:B------:R-:W-:-:S02]  /*2e70*/  IADD3 R11, P2, PT, R26, R7, RZ ;  /* 0x000000071a0b7210 */ /* 0x000fc40007f5e0ff */
[----:B-1----:R-:W-:Y:S01]  /*2e80*/  IADD3 R9, P3, PT, R28, R7, RZ ;  /* 0x000000071c097210 */ /* 0x002fe20007f7e0ff */
[----:B------:R0:W-:Y:S01]  /*2e90*/  STL [R1+0x378], R5 ;  /* 0x0003780501007387 */ /* 0x0001e20000100800 */
[----:B------:R-:W-:-:S03]  /*2ea0*/  IMAD R32, R3, 0x4, R24 ;  /* 0x0000000403207824 */ /* 0x000fc600078e0218 */
[----:B------:R1:W-:Y:S04]  /*2eb0*/  STL [R1+0x384], R11 ;  /* 0x0003840b01007387 */ /* 0x0003e80000100800 */
[----:B------:R2:W-:Y:S01]  /*2ec0*/  STL [R1+0x38c], R9 ;  /* 0x00038c0901007387 */ /* 0x0005e20000100800 */
[----:B0-----:R-:W-:Y:S02]  /*2ed0*/  IADD3 R5, P4, PT, R30, R7, RZ ;  /* 0x000000071e057210 */ /* 0x001fe40007f9e0ff */
[----:B-1----:R-:W-:-:S03]  /*2ee0*/  LEA.HI.X.SX32 R11, R26, R2, 0x1, P2 ;  /* 0x000000021a0b7211 */ /* 0x002fc600010f0eff */
[----:B------:R0:W-:Y:S01]  /*2ef0*/  STL [R1+0x394], R5 ;  /* 0x0003940501007387 */ /* 0x0001e20000100800 */
[C---:B------:R-:W-:Y:S01]  /*2f00*/  IMAD R26, R3.reuse, 0x4, R32 ;  /* 0x00000004031a7824 */ /* 0x040fe200078e0220 */
[----:B--2---:R-:W-:Y:S02]  /*2f10*/  LEA.HI.X.SX32 R9, R28, R2, 0x1, P3 ;  /* 0x000000021c097211 */ /* 0x004fe400018f0eff */
[----:B------:R1:W-:Y:S01]  /*2f20*/  STL [R1+0x380], R11 ;  /* 0x0003800b01007387 */ /* 0x0003e20000100800 */
[----:B------:R-:W-:-:S03]  /*2f30*/  IMAD R22, R3, 0x4, R26 ;  /* 0x0000000403167824 */ /* 0x000fc600078e021a */
[----:B------:R2:W-:Y:S01]  /*2f40*/  STL [R1+0x388], R9 ;  /* 0x0003880901007387 */ /* 0x0005e20000100800 */
[----:B0-----:R-:W-:Y:S02]  /*2f50*/  LEA.HI.X.SX32 R5, R30, R2, 0x1, P4 ;  /* 0x000000021e057211 */ /* 0x001fe400020f0eff */
[----:B-1----:R-:W-:-:S03]  /*2f60*/  IADD3 R11, P2, PT, R20, R7, RZ ;  /* 0x00000007140b7210 */ /* 0x002fc60007f5e0ff */
[----:B------:R0:W-:Y:S01]  /*2f70*/  STL [R1+0x390], R5 ;  /* 0x0003900501007387 */ /* 0x0001e20000100800 */
[----:B--2---:R-:W-:-:S03]  /*2f80*/  IADD3 R9, P3, PT, R16, R7, RZ ;  /* 0x0000000710097210 */ /* 0x004fc60007f7e0ff */
[----:B------:R1:W-:Y:S04]  /*2f90*/  STL [R1+0x39c], R11 ;  /* 0x00039c0b01007387 */ /* 0x0003e80000100800 */
[----:B------:R2:W-:Y:S01]  /*2fa0*/  STL [R1+0x3a4], R9 ;  /* 0x0003a40901007387 */ /* 0x0005e20000100800 */
[----:B0-----:R-:W-:Y:S02]  /*2fb0*/  IADD3 R5, P4, PT, R18, R7, RZ ;  /* 0x0000000712057210 */ /* 0x001fe40007f9e0ff */
[----:B-1----:R-:W-:-:S03]  /*2fc0*/  LEA.HI.X.SX32 R11, R20, R2, 0x1, P2 ;  /* 0x00000002140b7211 */ /* 0x002fc600010f0eff */
[----:B------:R0:W-:Y:S01]  /*2fd0*/  STL [R1+0x3ac], R5 ;  /* 0x0003ac0501007387 */ /* 0x0001e20000100800 */
[C---:B------:R-:W-:Y:S01]  /*2fe0*/  IMAD R20, R3.reuse, 0x4, R22 ;  /* 0x0000000403147824 */ /* 0x040fe200078e0216 */
[-C--:B--2---:R-:W-:Y:S02]  /*2ff0*/  LEA.HI.X.SX32 R9, R16, R2.reuse, 0x1, P3 ;  /* 0x0000000210097211 */ /* 0x084fe400018f0eff */
[----:B------:R1:W-:Y:S04]  /*3000*/  STL [R1+0x398], R11 ;  /* 0x0003980b01007387 */ /* 0x0003e80000100800 */
[----:B------:R2:W-:Y:S01]  /*3010*/  STL [R1+0x3a0], R9 ;  /* 0x0003a00901007387 */ /* 0x0005e20000100800 */
[----:B0-----:R-:W-:Y:S01]  /*3020*/  LEA.HI.X.SX32 R5, R18, R2, 0x1, P4 ;  /* 0x0000000212057211 */ /* 0x001fe200020f0eff */
[----:B------:R-:W-:Y:S01]  /*3030*/  IMAD R18, R3, 0x4, R20 ;  /* 0x0000000403127824 */ /* 0x000fe200078e0214 */
[----:B-1----:R-:W-:-:S03]  /*3040*/  IADD3 R11, P2, PT, R6, R7, RZ ;  /* 0x00000007060b7210 */ /* 0x002fc60007f5e0ff */
[----:B------:R0:W-:Y:S01]  /*3050*/  STL [R1+0x3a8], R5 ;  /* 0x0003a80501007387 */ /* 0x0001e20000100800 */
[----:B------:R-:W-:Y:S01]  /*3060*/  IMAD R16, R3, 0x4, R18 ;  /* 0x0000000403107824 */ /* 0x000fe200078e0212 */
[-C--:B--2---:R-:W-:Y:S02]  /*3070*/  IADD3 R9, P3, PT, R12, R7.reuse, RZ ;  /* 0x000000070c097210 */ /* 0x084fe40007f7e0ff */
[----:B------:R-:W-:Y:S04]  /*3080*/  STL [R1+0x3b4], R11 ;  /* 0x0003b40b01007387 */ /* 0x000fe80000100800 */
[----:B------:R1:W-:Y:S01]  /*3090*/  STL [R1+0x3bc], R9 ;  /* 0x0003bc0901007387 */ /* 0x0003e20000100800 */
[----:B0-----:R-:W-:-:S05]  /*30a0*/  IADD3 R5, P4, PT, R14, R7, RZ ;  /* 0x000000070e057210 */ /* 0x001fca0007f9e0ff */
[----:B------:R0:W-:Y:S01]  /*30b0*/  STL [R1+0x3c4], R5 ;  /* 0x0003c40501007387 */ /* 0x0001e20000100800 */
[-C--:B-1----:R-:W-:Y:S02]  /*30c0*/  LEA.HI.X.SX32 R9, R6, R2.reuse, 0x1, P2 ;  /* 0x0000000206097211 */ /* 0x082fe400010f0eff */
[----:B------:R-:W-:-:S03]  /*30d0*/  LEA.HI.X.SX32 R6, R12, R2, 0x1, P3 ;  /* 0x000000020c067211 */ /* 0x000fc600018f0eff */
[----:B------:R1:W-:Y:S01]  /*30e0*/  STL [R1+0x3b0], R9 ;  /* 0x0003b00901007387 */ /* 0x0003e20000100800 */
[----:B0-----:R-:W-:-:S03]  /*30f0*/  LEA.HI.X.SX32 R5, R14, R2, 0x1, P4 ;  /* 0x000000020e057211 */ /* 0x001fc600020f0eff */
[----:B------:R0:W-:Y:S04]  /*3100*/  STL [R1+0x3b8], R6 ;  /* 0x0003b80601007387 */ /* 0x0001e80000100800 */
[----:B------:R2:W-:Y:S01]  /*3110*/  STL [R1+0x3c0], R5 ;  /* 0x0003c00501007387 */ /* 0x0005e20000100800 */
[-C--:B-1----:R-:W-:Y:S02]  /*3120*/  IADD3 R9, P3, PT, R4, R7.reuse, RZ ;  /* 0x0000000704097210 */ /* 0x082fe40007f7e0ff */
[-C--:B0-----:R-:W-:Y:S02]  /*3130*/  IADD3 R6, P2, PT, R10, R7.reuse, RZ ;  /* 0x000000070a067210 */ /* 0x081fe40007f5e0ff */
[----:B--2---:R-:W-:-:S03]  /*3140*/  IADD3 R5, P4, PT, R8, R7, RZ ;  /* 0x0000000708057210 */ /* 0x004fc60007f9e0ff */
[----:B------:R0:W-:Y:S04]  /*3150*/  STL [R1+0x3cc], R6 ;  /* 0x0003cc0601007387 */ /* 0x0001e80000100800 */
[----:B------:R1:W-:Y:S04]  /*3160*/  STL [R1+0x3d4], R9 ;  /* 0x0003d40901007387 */ /* 0x0003e80000100800 */
[----:B------:R2:W-:Y:S01]  /*3170*/  STL [R1+0x3dc], R5 ;  /* 0x0003dc0501007387 */ /* 0x0005e20000100800 */
[----:B0-----:R-:W-:Y:S01]  /*3180*/  IMAD R6, R3, 0x4, R16 ;  /* 0x0000000403067824 */ /* 0x001fe200078e0210 */
[----:B-1----:R-:W-:-:S02]  /*3190*/  LEA.HI.X.SX32 R9, R10, R2, 0x1, P2 ;  /* 0x000000020a097211 */ /* 0x002fc400010f0eff */
[----:B--2---:R-:W-:-:S03]  /*31a0*/  LEA.HI.X.SX32 R5, R4, R2, 0x1, P3 ;  /* 0x0000000204057211 */ /* 0x004fc600018f0eff */
[----:B------:R0:W-:Y:S01]  /*31b0*/  STL [R1+0x3c8], R9 ;  /* 0x0003c80901007387 */ /* 0x0001e20000100800 */
[----:B------:R-:W-:Y:S01]  /*31c0*/  LEA.HI.X.SX32 R4, R8, R2, 0x1, P4 ;  /* 0x0000000208047211 */ /* 0x000fe200020f0eff */
[C---:B------:R-:W-:Y:S02]  /*31d0*/  IMAD R8, R3.reuse, 0x4, R6 ;  /* 0x0000000403087824 */ /* 0x040fe400078e0206 */
[----:B------:R1:W-:Y:S02]  /*31e0*/  STL [R1+0x3d0], R5 ;  /* 0x0003d00501007387 */ /* 0x0003e40000100800 */
[C---:B------:R-:W-:Y:S02]  /*31f0*/  IMAD R14, R3.reuse, 0x4, R8 ;  /* 0x00000004030e7824 */ /* 0x040fe400078e0208 */
[----:B------:R2:W-:Y:S01]  /*3200*/  STL [R1+0x3d8], R4 ;  /* 0x0003d80401007387 */ /* 0x0005e20000100800 */
[-C--:B0-----:R-:W-:Y:S01]  /*3210*/  IADD3 R9, P2, PT, R24, R7.reuse, RZ ;  /* 0x0000000718097210 */ /* 0x081fe20007f5e0ff */
[----:B------:R-:W-:Y:S01]  /*3220*/  IMAD R12, R3, 0x4, R14 ;  /* 0x00000004030c7824 */ /* 0x000fe200078e020e */
[----:B-1----:R-:W-:-:S03]  /*3230*/  IADD3 R5, P3, PT, R32, R7, RZ ;  /* 0x0000000720057210 */ /* 0x002fc60007f7e0ff */
[----:B------:R0:W-:Y:S01]  /*3240*/  STL [R1+0x3e4], R9 ;  /* 0x0003e40901007387 */ /* 0x0001e20000100800 */
[----:B--2---:R-:W-:-:S03]  /*3250*/  IADD3 R4, P4, PT, R26, R7, RZ ;  /* 0x000000071a047210 */ /* 0x004fc60007f9e0ff */
[----:B------:R1:W-:Y:S04]  /*3260*/  STL [R1+0x3ec], R5 ;  /* 0x0003ec0501007387 */ /* 0x0003e80000100800 */
[----:B------:R2:W-:Y:S01]  /*3270*/  STL [R1+0x3f4], R4 ;  /* 0x0003f40401007387 */ /* 0x0005e20000100800 */
[-C--:B0-----:R-:W-:Y:S02]  /*3280*/  LEA.HI.X.SX32 R9, R24, R2.reuse, 0x1, P2 ;  /* 0x0000000218097211 */ /* 0x081fe400010f0eff */
[----:B-1----:R-:W-:-:S03]  /*3290*/  LEA.HI.X.SX32 R5, R26, R2, 0x1, P4 ;  /* 0x000000021a057211 */ /* 0x002fc600020f0eff */
[----:B------:R0:W-:Y:S01]  /*32a0*/  STL [R1+0x3e0], R9 ;  /* 0x0003e00901007387 */ /* 0x0001e20000100800 */
[----:B--2---:R-:W-:-:S05]  /*32b0*/  LEA.HI.X.SX32 R4, R32, R2, 0x1, P3 ;  /* 0x0000000220047211 */ /* 0x004fca00018f0eff */
[----:B------:R1:W-:Y:S01]  /*32c0*/  STL [R1+0x3e8], R4 ;  /* 0x0003e80401007387 */ /* 0x0003e20000100800 */
[----:B0-----:R-:W-:-:S03]  /*32d0*/  IADD3 R9, P3, PT, R20, R7, RZ ;  /* 0x0000000714097210 */ /* 0x001fc60007f7e0ff */
[----:B------:R0:W-:Y:S01]  /*32e0*/  STL [R1+0x3f0], R5 ;  /* 0x0003f00501007387 */ /* 0x0001e20000100800 */
[-C--:B-1----:R-:W-:Y:S02]  /*32f0*/  IADD3 R4, P2, PT, R22, R7.reuse, RZ ;  /* 0x0000000716047210 */ /* 0x082fe40007f5e0ff */
[----:B0-----:R-:W-:-:S03]  /*3300*/  IADD3 R5, P4, PT, R18, R7, RZ ;  /* 0x0000000712057210 */ /* 0x001fc60007f9e0ff */
[----:B------:R0:W-:Y:S01]  /*3310*/  STL [R1+0x3fc], R4 ;  /* 0x0003fc0401007387 */ /* 0x0001e20000100800 */
[----:B------:R-:W-:-:S03]  /*3320*/  LEA.HI.X.SX32 R10, R22, R2, 0x1, P2 ;  /* 0x00000002160a7211 */ /* 0x000fc600010f0eff */
[----:B------:R1:W-:Y:S04]  /*3330*/  STL [R1+0x404], R9 ;  /* 0x0004040901007387 */ /* 0x0003e80000100800 */
[----:B------:R2:W-:Y:S01]  /*3340*/  STL [R1+0x40c], R5 ;  /* 0x00040c0501007387 */ /* 0x0005e20000100800 */
[----:B0-----:R-:W-:-:S03]  /*3350*/  IMAD R4, R3, 0x4, R12 ;  /* 0x0000000403047824 */ /* 0x001fc600078e020c */
[----:B------:R0:W-:Y:S01]  /*3360*/  STL [R1+0x3f8], R10 ;  /* 0x0003f80a01007387 */ /* 0x0001e20000100800 */
[-C--:B-1----:R-:W-:Y:S02]  /*3370*/  LEA.HI.X.SX32 R9, R20, R2.reuse, 0x1, P3 ;  /* 0x0000000214097211 */ /* 0x082fe400018f0eff */
[-C--:B------:R-:W-:Y:S02]  /*3380*/  IADD3 R11, P3, PT, R6, R7.reuse, RZ ;  /* 0x00000007060b7210 */ /* 0x080fe40007f7e0ff */
[-C--:B--2---:R-:W-:Y:S01]  /*3390*/  LEA.HI.X.SX32 R5, R18, R2.reuse, 0x1, P4 ;  /* 0x0000000212057211 */ /* 0x084fe200020f0eff */
[----:B------:R1:W-:Y:S01]  /*33a0*/  STL [R1+0x400], R9 ;  /* 0x0004000901007387 */ /* 0x0003e20000100800 */
[----:B------:R-:W-:Y:S01]  /*33b0*/  LEA.HI.X.SX32 R6, R6, R2, 0x1, P3 ;  /* 0x0000000206067211 */ /* 0x000fe200018f0eff */
[----:B0-----:R-:W-:Y:S02]  /*33c0*/  IMAD R10, R3, 0x4, R4 ;  /* 0x00000004030a7824 */ /* 0x001fe400078e0204 */
[----:B------:R0:W-:Y:S01]  /*33d0*/  STL [R1+0x408], R5 ;  /* 0x0004080501007387 */ /* 0x0001e20000100800 */
[----:B-1----:R-:W-:-:S02]  /*33e0*/  IADD3 R9, P2, PT, R16, R7, RZ ;  /* 0x0000000710097210 */ /* 0x002fc40007f5e0ff */
[----:B0-----:R-:W-:-:S03]  /*33f0*/  IADD3 R5, P4, PT, R8, R7, RZ ;  /* 0x0000000708057210 */ /* 0x001fc60007f9e0ff */
[----:B------:R0:W-:Y:S04]  /*3400*/  STL [R1+0x414], R9 ;  /* 0x0004140901007387 */ /* 0x0001e80000100800 */
[----:B------:R1:W-:Y:S04]  /*3410*/  STL [R1+0x41c], R11 ;  /* 0x00041c0b01007387 */ /* 0x0003e80000100800 */
[----:B------:R2:W-:Y:S01]  /*3420*/  STL [R1+0x424], R5 ;  /* 0x0004240501007387 */ /* 0x0005e20000100800 */
[----:B0-----:R-:W-:Y:S01]  /*3430*/  IMAD R9, R3, 0x4, R10 ;  /* 0x0000000403097824 */ /* 0x001fe200078e020a */
[----:B-1----:R-:W-:-:S02]  /*3440*/  LEA.HI.X.SX32 R11, R16, R2, 0x1, P2 ;  /* 0x00000002100b7211 */ /* 0x002fc400010f0eff */
[----:B--2---:R-:W-:-:S03]  /*3450*/  LEA.HI.X.SX32 R5, R8, R2, 0x1, P4 ;  /* 0x0000000208057211 */ /* 0x004fc600020f0eff */
[----:B------:R0:W-:Y:S01]  /*3460*/  STL [R1+0x410], R11 ;  /* 0x0004100b01007387 */ /* 0x0001e20000100800 */
[----:B------:R-:W-:-:S03]  /*3470*/  IMAD R8, R3, 0x4, R9 ;  /* 0x0000000403087824 */ /* 0x000fc600078e0209 */
[----:B------:R1:W-:Y:S04]  /*3480*/  STL [R1+0x418], R6 ;  /* 0x0004180601007387 */ /* 0x0003e80000100800 */
[----:B------:R2:W-:Y:S01]  /*3490*/  STL [R1+0x420], R5 ;  /* 0x0004200501007387 */ /* 0x0005e20000100800 */
[-C--:B0-----:R-:W-:Y:S02]  /*34a0*/  IADD3 R11, P4, PT, R4, R7.reuse, RZ ;  /* 0x00000007040b7210 */ /* 0x081fe40007f9e0ff */
[-C--:B-1----:R-:W-:Y:S02]  /*34b0*/  IADD3 R6, P2, PT, R14, R7.reuse, RZ ;  /* 0x000000070e067210 */ /* 0x082fe40007f5e0ff */
[----:B--2---:R-:W-:-:S03]  /*34c0*/  IADD3 R5, P3, PT, R12, R7, RZ ;  /* 0x000000070c057210 */ /* 0x004fc60007f7e0ff */
[----:B------:R0:W-:Y:S01]  /*34d0*/  STL [R1+0x42c], R6 ;  /* 0x00042c0601007387 */ /* 0x0001e20000100800 */
[----:B------:R-:W-:-:S03]  /*34e0*/  LEA.HI.X.SX32 R12, R12, R2, 0x1, P3 ;  /* 0x000000020c0c7211 */ /* 0x000fc600018f0eff */
[----:B------:R1:W-:Y:S04]  /*34f0*/  STL [R1+0x434], R5 ;  /* 0x0004340501007387 */ /* 0x0003e80000100800 */
[----:B------:R2:W-:Y:S01]  /*3500*/  STL [R1+0x468], R11 ;  /* 0x0004680b01007387 */ /* 0x0005e20000100800 */
[----:B0-----:R-:W-:Y:S01]  /*3510*/  IMAD R6, R3, 0x4, R8 ;  /* 0x0000000403067824 */ /* 0x001fe200078e0208 */
[-C--:B-1----:R-:W-:Y:S02]  /*3520*/  LEA.HI.X.SX32 R5, R14, R2.reuse, 0x1, P2 ;  /* 0x000000020e057211 */ /* 0x082fe400010f0eff */
[----:B--2---:R-:W-:-:S03]  /*3530*/  LEA.HI.X.SX32 R11, R4, R2, 0x1, P4 ;  /* 0x00000002040b7211 */ /* 0x004fc600020f0eff */
[----:B------:R0:W-:Y:S01]  /*3540*/  STL [R1+0x428], R5 ;  /* 0x0004280501007387 */ /* 0x0001e20000100800 */
[----:B------:R-:W-:-:S03]  /*3550*/  IADD3 R4, P2, PT, R10, R7, RZ ;  /* 0x000000070a047210 */ /* 0x000fc60007f5e0ff */
[----:B------:R1:W-:Y:S01]  /*3560*/  STL [R1+0x430], R12 ;  /* 0x0004300c01007387 */ /* 0x0003e20000100800 */
[----:B------:R-:W-:-:S03]  /*3570*/  LEA.HI.X.SX32 R10, R10, R2, 0x1, P2 ;  /* 0x000000020a0a7211 */ /* 0x000fc600010f0eff */
[----:B------:R2:W-:Y:S01]  /*3580*/  STL [R1+0x438], R11 ;  /* 0x0004380b01007387 */ /* 0x0005e20000100800 */
[----:B0-----:R-:W-:-:S03]  /*3590*/  IMAD R5, R3, 0x4, R6 ;  /* 0x0000000403057824 */ /* 0x001fc600078e0206 */
[----:B------:R0:W-:Y:S01]  /*35a0*/  STL [R1+0x46c], R4 ;  /* 0x00046c0401007387 */ /* 0x0001e20000100800 */
[-C--:B-1----:R-:W-:Y:S02]  /*35b0*/  IADD3 R12, P3, PT, R9, R7.reuse, RZ ;  /* 0x00000007090c7210 */ /* 0x082fe40007f7e0ff */
[----:B--2---:R-:W-:-:S03]  /*35c0*/  IADD3 R11, P4, PT, R8, R7, RZ ;  /* 0x00000007080b7210 */ /* 0x004fc60007f9e0ff */
[----:B------:R-:W-:Y:S01]  /*35d0*/  STL [R1+0x470], R12 ;  /* 0x0004700c01007387 */ /* 0x000fe20000100800 */
[-C--:B------:R-:W-:Y:S01]  /*35e0*/  LEA.HI.X.SX32 R9, R9, R2.reuse, 0x1, P3 ;  /* 0x0000000209097211 */ /* 0x080fe200018f0eff */
[C---:B0-----:R-:W-:Y:S01]  /*35f0*/  IMAD R4, R3.reuse, 0x4, R5 ;  /* 0x0000000403047824 */ /* 0x041fe200078e0205 */
[----:B------:R-:W-:Y:S01]  /*3600*/  LEA.HI.X.SX32 R8, R8, R2, 0x1, P4 ;  /* 0x0000000208087211 */ /* 0x000fe200020f0eff */
[----:B------:R-:W-:Y:S02]  /*3610*/  STL [R1+0x474], R11 ;  /* 0x0004740b01007387 */ /* 0x000fe40000100800 */
[----:B------:R-:W-:Y:S02]  /*3620*/  IMAD R3, R3, 0x4, R4 ;  /* 0x0000000403037824 */ /* 0x000fe400078e0204 */
[----:B------:R0:W-:Y:S04]  /*3630*/  STL [R1+0x43c], R10 ;  /* 0x00043c0a01007387 */ /* 0x0001e80000100800 */
[----:B------:R1:W-:Y:S04]  /*3640*/  STL [R1+0x440], R9 ;  /* 0x0004400901007387 */ /* 0x0003e80000100800 */
[----:B------:R2:W-:Y:S01]  /*3650*/  STL [R1+0x464], R8 ;  /* 0x0004640801007387 */ /* 0x0005e20000100800 */
[----:B0-----:R-:W-:-:S02]  /*3660*/  IADD3 R10, P2, PT, R6, R7, RZ ;  /* 0x00000007060a7210 */ /* 0x001fc40007f5e0ff */
[----:B-1----:R-:W-:-:S03]  /*3670*/  IADD3 R9, P3, PT, R5, R7, RZ ;  /* 0x0000000705097210 */ /* 0x002fc60007f7e0ff */
[----:B------:R-:W-:Y:S01]  /*3680*/  STL [R1+0x448], R10 ;  /* 0x0004480a01007387 */ /* 0x000fe20000100800 */
[-C--:B------:R-:W-:Y:S02]  /*3690*/  LEA.HI.X.SX32 R6, R6, R2.reuse, 0x1, P2 ;  /* 0x0000000206067211 */ /* 0x080fe400010f0eff */
[CC--:B--2---:R-:W-:Y:S01]  /*36a0*/  IADD3 R8, P4, PT, R4.reuse, R7.reuse, RZ ;  /* 0x0000000704087210 */ /* 0x0c4fe20007f9e0ff */
[----:B------:R-:W-:Y:S01]  /*36b0*/  STL [R1+0x45c], R9 ;  /* 0x00045c0901007387 */ /* 0x000fe20000100800 */
[----:B------:R-:W-:Y:S02]  /*36c0*/  IADD3 R7, P5, PT, R3, R7, RZ ;  /* 0x0000000703077210 */ /* 0x000fe40007fbe0ff */
[-C--:B------:R-:W-:Y:S01]  /*36d0*/  LEA.HI.X.SX32 R5, R5, R2.reuse, 0x1, P3 ;  /* 0x0000000205057211 */ /* 0x080fe200018f0eff */
[----:B------:R-:W-:Y:S01]  /*36e0*/  STL [R1+0x460], R8 ;  /* 0x0004600801007387 */ /* 0x000fe20000100800 */
[-C--:B------:R-:W-:Y:S02]  /*36f0*/  LEA.HI.X.SX32 R4, R4, R2.reuse, 0x1, P4 ;  /* 0x0000000204047211 */ /* 0x080fe400020f0eff */
[----:B------:R-:W-:Y:S01]  /*3700*/  LEA.HI.X.SX32 R2, R3, R2, 0x1, P5 ;  /* 0x0000000203027211 */ /* 0x000fe200028f0eff */
[----:B------:R-:W-:Y:S01]  /*3710*/  STL [R1+0x458], R7 ;  /* 0x0004580701007387 */ /* 0x000fe20000100800 */
[----:B------:R-:W-:-:S03]  /*3720*/  IMAD.MOV.U32 R3, RZ, RZ, 0x3f800000 ;  /* 0x3f800000ff037424 */ /* 0x000fc600078e00ff */
[----:B------:R-:W-:Y:S04]  /*3730*/  STL [R1+0x444], R6 ;  /* 0x0004440601007387 */ /* 0x000fe80000100800 */
[----:B------:R-:W-:Y:S04]  /*3740*/  STL [R1+0x44c], R5 ;  /* 0x00044c0501007387 */ /* 0x000fe80000100800 */
[----:B------:R-:W-:Y:S04]  /*3750*/  STL [R1+0x450], R4 ;  /* 0x0004500401007387 */ /* 0x000fe80000100800 */
[----:B------:R0:W-:Y:S04]  /*3760*/  STL [R1+0x454], R2 ;  /* 0x0004540201007387 */ /* 0x0001e80000100800 */
[----:B------:R1:W-:Y:S04]  /*3770*/  STL [R1+0x274], R3 ;  /* 0x0002740301007387 */ /* 0x0003e80000100800 */
[----:B------:R-:W-:Y:S01]  /*3780*/  STL [R1+0xf8], RZ ;  /* 0x0000f8ff01007387 */ /* 0x000fe20000100800 */
[----:B0-----:R-:W-:-:S02]  /*3790*/  IMAD.MOV.U32 R2, RZ, RZ, -0x800000 ;  /* 0xff800000ff027424 */ /* 0x001fc400078e00ff */
[----:B-1----:R-:W-:-:S03]  /*37a0*/  IMAD.MOV.U32 R3, RZ, RZ, -0x800000 ;  /* 0xff800000ff037424 */ /* 0x002fc600078e00ff */
[----:B------:R0:W-:Y:S04]  /*37b0*/  STL [R1+0xf0], R2 ;  /* 0x0000f00201007387 */ /* 0x0001e80000100800 */
[----:B------:R1:W-:Y:S04]  /*37c0*/  STL [R1+0x110], R3 ;  /* 0x0001100301007387 */ /* 0x0003e80000100800 */
[----:B------:R1:W-:Y:S01]  /*37d0*/  STL [R1+0x100], RZ ;  /* 0x000100ff01007387 */ /* 0x0003e20000100800 */
[----:B0-----:R-:W-:-:S05]  /*37e0*/  IMAD.MOV.U32 R2, RZ, RZ, 0x3f800000 ;  /* 0x3f800000ff027424 */ /* 0x001fca00078e00ff */
        /* <DEDUP_REMOVED lines=64> */
[----:B------:R1:W-:Y:S02]  /*3bf0*/  STL [R1+0x21c], RZ ;  /* 0x00021cff01007387 */ /* 0x0003e40000100800 */
.L_x_1:
[----:B-1----:R-:W2:Y:S04]  /*3c00*/  LDL R2, [R1+0x27c] ;  /* 0x00027c0001027983 */ /* 0x002ea80000100800 */
[----:B0-----:R-:W3:Y:S04]  /*3c10*/  LDL R41, [R1+0xf8] ;  /* 0x0000f80001297983 */ /* 0x001ee80000100800 */
[----:B------:R-:W4:Y:S04]  /*3c20*/  LDL R6, [R1+0x284] ;  /* 0x0002840001067983 */ /* 0x000f280000100800 */
[----:B------:R-:W5:Y:S04]  /*3c30*/  LDL R5, [R1+0x278] ;  /* 0x0002780001057983 */ /* 0x000f680000100800 */
        /* <DEDUP_REMOVED lines=40> */
[----:B------:R-:W5:Y:S01]  /*3ec0*/  LDL R39, [R1+0x360] ;  /* 0x0003600001277983 */ /* 0x000f620000100800 */
[----:B---3--:R-:W-:-:S02]  /*3ed0*/  SHF.R.S32.HI R0, RZ, 0x1f, R41 ;  /* 0x0000001fff007819 */ /* 0x008fc40000011429 */
[C---:B--2---:R-:W-:Y:S02]  /*3ee0*/  IADD3 R2, P2, PT, R41.reuse, R2, RZ ;  /* 0x0000000229027210 */ /* 0x044fe40007f5e0ff */
[----:B----4-:R-:W-:-:S03]  /*3ef0*/  IADD3 R6, P3, PT, R41, R6, RZ ;  /* 0x0000000629067210 */ /* 0x010fc60007f7e0ff */
[----:B-----5:R-:W-:Y:S01]  /*3f00*/  IMAD.X R3, R0, 0x1, R5, P2 ;  /* 0x0000000100037824 */ /* 0x020fe200010e0605 */
[----:B------:R-:W-:-:S05]  /*3f10*/  IADD3 R4, P2, PT, R41, R4, RZ ;  /* 0x0000000429047210 */ /* 0x000fca0007f5e0ff */
[----:B------:R-:W2:Y:S01]  /*3f20*/  LDG.E.U8 R3, desc[UR10][R2.64] ;  /* 0x0000000a02037981 */ /* 0x000ea2000c1e1100 */
[----:B------:R-:W-:Y:S01]  /*3f30*/  IMAD.X R7, R0, 0x1, R14, P3 ;  /* 0x0000000100077824 */ /* 0x000fe200018e060e */
[----:B------:R-:W-:-:S04]  /*3f40*/  IADD3 R14, P3, PT, R41, R12, RZ ;  /* 0x0000000c290e7210 */ /* 0x000fc80007f7e0ff */
[----:B------:R-:W3:Y:S04]  /*3f50*/  LDG.E.U8 R6, desc[UR10][R6.64] ;  /* 0x0000000a06067981 */ /* 0x000ee8000c1e1100 */
[----:B------:R-:W4:Y:S01]  /*3f60*/  LDL R12, [R1+0x2b8] ;  /* 0x0002b800010c7983 */ /* 0x000f220000100800 */
[----:B------:R-:W-:Y:S01]  /*3f70*/  IMAD.X R5, R0, 0x1, R9, P2 ;  /* 0x0000000100057824 */ /* 0x000fe200010e0609 */
[----:B------:R-:W-:-:S04]  /*3f80*/  IADD3 R8, P2, PT, R41, R8, RZ ;  /* 0x0000000829087210 */ /* 0x000fc80007f5e0ff */
[----:B------:R0:W5:Y:S01]  /*3f90*/  LDG.E.U8 R7, desc[UR10][R4.64] ;  /* 0x0000000a04077981 */ /* 0x000162000c1e1100 */
[----:B------:R-:W-:-:S03]  /*3fa0*/  IMAD.X R9, R0, 0x1, R20, P2 ;  /* 0x0000000100097824 */ /* 0x000fc600010e0614 */
[----:B------:R-:W2:Y:S04]  /*3fb0*/  LDL R20, [R1+0x2dc] ;  /* 0x0002dc0001147983 */ /* 0x000ea80000100800 */
[----:B------:R1:W2:Y:S01]  /*3fc0*/  LDG.E.U8 R2, desc[UR10][R8.64] ;  /* 0x0000000a08027981 */ /* 0x0002a2000c1e1100 */
[----:B0-----:R-:W-:-:S03]  /*3fd0*/  IADD3 R4, P2, PT, R41, R19, RZ ;  /* 0x0000001329047210 */ /* 0x001fc60007f5e0ff */
[----:B------:R-:W2:Y:S01]  /*3fe0*/  LDL R19, [R1+0x2d0] ;  /* 0x0002d00001137983 */ /* 0x000ea20000100800 */
[----:B------:R-:W-:Y:S01]  /*3ff0*/  IMAD.X R15, R0, 0x1, R11, P3 ;  /* 0x00000001000f7824 */ /* 0x000fe200018e060b */
[----:B------:R-:W-:-:S04]  /*4000*/  IADD3 R10, P3, PT, R41, R10, RZ ;  /* 0x0000000a290a7210 */ /* 0x000fc80007f7e0ff */
[----:B------:R-:W3:Y:S01]  /*4010*/  LDG.E.U8 R14, desc[UR10][R14.64] ;  /* 0x0000000a0e0e7981 */ /* 0x000ee2000c1e1100 */
[C---:B------:R-:W-:Y:S01]  /*4020*/  IMAD.X R11, R0.reuse, 0x1, R18, P3 ;  /* 0x00000001000b7824 */ /* 0x040fe200018e0612 */
[----:B-1----:R-:W-:Y:S02]  /*4030*/  IADD3 R8, P3, PT, R41, R17, RZ ;  /* 0x0000001129087210 */ /* 0x002fe40007f7e0ff */
[----:B------:R-:W3:Y:S03]  /*4040*/  LDL R18, [R1+0x2e4] ;  /* 0x0002e40001127983 */ /* 0x000ee60000100800 */
[C---:B------:R-:W-:Y:S02]  /*4050*/  IMAD.X R9, R0.reuse, 0x1, R22, P3 ;  /* 0x0000000100097824 */ /* 0x040fe400018e0616 */
[----:B------:R-:W3:Y:S01]  /*4060*/  LDL R22, [R1+0x2f4] ;  /* 0x0002f40001167983 */ /* 0x000ee20000100800 */
[----:B------:R-:W-:-:S03]  /*4070*/  IMAD.X R5, R0, 0x1, R13, P2 ;  /* 0x0000000100057824 */ /* 0x000fc600010e060d */
[----:B------:R-:W5:Y:S01]  /*4080*/  LDL R15, [R1+0x2e8] ;  /* 0x0002e800010f7983 */ /* 0x000f620000100800 */
[----:B------:R-:W-:-:S03]  /*4090*/  IADD3 R16, P2, PT, R41, R16, RZ ;  /* 0x0000001029107210 */ /* 0x000fc60007f5e0ff */
[----:B------:R0:W5:Y:S04]  /*40a0*/  LDG.E.U8 R13, desc[UR10][R10.64] ;  /* 0x0000000a0a0d7981 */ /* 0x000168000c1e1100 */
[----:B------:R-:W5:Y:S01]  /*40b0*/  LDG.E.U8 R4, desc[UR10][R4.64] ;  /* 0x0000000a04047981 */ /* 0x000f62000c1e1100 */
[----:B0-----:R-:W-:-:S03]  /*40c0*/  IADD3 R10, P3, PT, R41, R29, RZ ;  /* 0x0000001d290a7210 */ /* 0x001fc60007f7e0ff */
[----:B------:R-:W5:Y:S02]  /*40d0*/  LDL R29, [R1+0x2f8] ;  /* 0x0002f800011d7983 */ /* 0x000f640000100800 */
[C---:B------:R-:W-:Y:S02]  /*40e0*/  IMAD.X R11, R0.reuse, 0x1, R27, P3 ;  /* 0x00000001000b7824 */ /* 0x040fe400018e061b */
[----:B------:R-:W5:Y:S04]  /*40f0*/  LDL R27, [R1+0x314] ;  /* 0x00031400011b7983 */ /* 0x000f680000100800 */
[----:B------:R-:W5:Y:S01]  /*4100*/  LDG.E.U8 R11, desc[UR10][R10.64] ;  /* 0x0000000a0a0b7981 */ /* 0x000f62000c1e1100 */
[----:B----4-:R-:W-:-:S03]  /*4110*/  IMAD.X R17, R0, 0x1, R12, P2 ;  /* 0x0000000100117824 */ /* 0x010fc600010e060c */
[----:B------:R0:W4:Y:S04]  /*4120*/  LDG.E.U8 R12, desc[UR10][R8.64] ;  /* 0x0000000a080c7981 */ /* 0x000128000c1e1100 */
[----:B------:R1:W4:Y:S01]  /*4130*/  LDG.E.U8 R5, desc[UR10][R16.64] ;  /* 0x0000000a10057981 */ /* 0x000322000c1e1100 */
[----:B0-----:R-:W-:-:S03]  /*4140*/  IADD3 R8, P2, PT, R41, R26, RZ ;  /* 0x0000001a29087210 */ /* 0x001fc60007f5e0ff */
[----:B------:R-:W4:Y:S01]  /*4150*/  LDL R26, [R1+0x300] ;  /* 0x00030000011a7983 */ /* 0x000f220000100800 */
[C---:B-1----:R-:W-:Y:S01]  /*4160*/  IADD3 R16, P3, PT, R41.reuse, R25, RZ ;  /* 0x0000001929107210 */ /* 0x042fe20007f7e0ff */
[C---:B------:R-:W-:Y:S01]  /*4170*/  IMAD.X R9, R0.reuse, 0x1, R21, P2 ;  /* 0x0000000100097824 */ /* 0x040fe200010e0615 */
[C---:B--2---:R-:W-:Y:S01]  /*4180*/  IADD3 R20, P2, PT, R41.reuse, R20, RZ ;  /* 0x0000001429147210 */ /* 0x044fe20007f5e0ff */
[----:B------:R-:W2:Y:S02]  /*4190*/  LDL R25, [R1+0x308] ;  /* 0x0003080001197983 */ /* 0x000ea40000100800 */
[C---:B------:R-:W-:Y:S02]  /*41a0*/  IMAD.X R17, R0.reuse, 0x1, R19, P3 ;  /* 0x0000000100117824 */ /* 0x040fe400018e0613 */
[----:B------:R-:W-:Y:S01]  /*41b0*/  IMAD.X R21, R0, 0x1, R28, P2 ;  /* 0x0000000100157824 */ /* 0x000fe200010e061c */
[----:B------:R-:W2:Y:S04]  /*41c0*/  LDG.E.U8 R9, desc[UR10][R8.64] ;  /* 0x0000000a08097981 */ /* 0x000ea8000c1e1100 */
[----:B------:R0:W2:Y:S04]  /*41d0*/  LDG.E.U8 R10, desc[UR10][R16.64] ;  /* 0x0000000a100a7981 */ /* 0x0000a8000c1e1100 */
[----:B------:R-:W2:Y:S01]  /*41e0*/  LDL R28, [R1+0x310] ;  /* 0x00031000011c7983 */ /* 0x000ea20000100800 */
[----:B---3--:R-:W-:-:S03]  /*41f0*/  IADD3 R18, P3, PT, R41, R18, RZ ;  /* 0x0000001229127210 */ /* 0x008fc60007f7e0ff */
[----:B------:R1:W3:Y:S01]  /*4200*/  LDG.E.U8 R8, desc[UR10][R20.64] ;  /* 0x0000000a14087981 */ /* 0x0002e2000c1e1100 */
[----:B0-----:R-:W-:-:S03]  /*4210*/  IADD3 R16, P2, PT, R41, R24, RZ ;  /* 0x0000001829107210 */ /* 0x001fc60007f5e0ff */
[----:B------:R-:W3:Y:S01]  /*4220*/  LDL R24, [R1+0x31c] ;  /* 0x00031c0001187983 */ /* 0x000ee20000100800 */
[C---:B------:R-:W-:Y:S01]  /*4230*/  IMAD.X R19, R0.reuse, 0x1, R23, P3 ;  /* 0x0000000100137824 */ /* 0x040fe200018e0617 */
[C---:B------:R-:W-:Y:S01]  /*4240*/  IADD3 R22, P3, PT, R41.reuse, R22, RZ ;  /* 0x0000001629167210 */ /* 0x040fe20007f7e0ff */
[----:B-----5:R-:W-:Y:S01]  /*4250*/  IMAD.X R17, R0, 0x1, R15, P2 ;  /* 0x0000000100117824 */ /* 0x020fe200010e060f */
[----:B-1----:R-:W-:-:S03]  /*4260*/  IADD3 R20, P2, PT, R41, R33, RZ ;  /* 0x0000002129147210 */ /* 0x002fc60007f5e0ff */
[C---:B------:R-:W-:Y:S01]  /*4270*/  IMAD.X R23, R0.reuse, 0x1, R32, P3 ;  /* 0x0000000100177824 */ /* 0x040fe200018e0620 */
[----:B------:R-:W5:Y:S04]  /*4280*/  LDG.E.U8 R16, desc[UR10][R16.64] ;  /* 0x0000000a10107981 */ /* 0x000f68000c1e1100 */
[----:B------:R0:W5:Y:S01]  /*4290*/  LDG.E.U8 R15, desc[UR10][R18.64] ;  /* 0x0000000a120f7981 */ /* 0x000162000c1e1100 */
[----:B------:R-:W-:-:S03]  /*42a0*/  IMAD.X R21, R0, 0x1, R29, P2 ;  /* 0x0000000100157824 */ /* 0x000fc600010e061d */
[----:B------:R-:W5:Y:S04]  /*42b0*/  LDL R29, [R1+0x318] ;  /* 0x00031800011d7983 */ /* 0x000f680000100800 */
[----:B------:R1:W5:Y:S01]  /*42c0*/  LDG.E.U8 R17, desc[UR10][R22.64] ;  /* 0x0000000a16117981 */ /* 0x000362000c1e1100 */
[----:B0-----:R-:W-:-:S03]  /*42d0*/  IADD3 R18, P3, PT, R41, R31, RZ ;  /* 0x0000001f29127210 */ /* 0x001fc60007f7e0ff */
[----:B------:R-:W5:Y:S04]  /*42e0*/  LDL R31, [R1+0x328] ;  /* 0x00032800011f7983 */ /* 0x000f680000100800 */
[----:B------:R-:W5:Y:S01]  /*42f0*/  LDL R32, [R1+0x338] ;  /* 0x0003380001207983 */ /* 0x000f620000100800 */
[----:B-1----:R-:W-:-:S03]  /*4300*/  IADD3 R22, P2, PT, R41, R30, RZ ;  /* 0x0000001e29167210 */ /* 0x002fc60007f5e0ff */
[----:B------:R-:W5:Y:S04]  /*4310*/  LDL R30, [R1+0x320] ;  /* 0x00032000011e7983 */ /* 0x000f680000100800 */
[----:B------:R-:W5:Y:S01]  /*4320*/  LDL R33, [R1+0x348] ;  /* 0x0003480001217983 */ /* 0x000f620000100800 */
[----:B----4-:R-:W-:-:S03]  /*4330*/  IMAD.X R19, R0, 0x1, R26, P3 ;  /* 0x0000000100137824 */ /* 0x010fc600018e061a */
[----:B------:R0:W4:Y:S01]  /*4340*/  LDG.E.U8 R26, desc[UR10][R20.64] ;  /* 0x0000000a141a7981 */ /* 0x000122000c1e1100 */
[----:B--2---:R-:W-:-:S03]  /*4350*/  IMAD.X R23, R0, 0x1, R25, P2 ;  /* 0x0000000100177824 */ /* 0x004fc600010e0619 */
[----:B------:R-:W2:Y:S01]  /*4360*/  LDL R25, [R1+0x358] ;  /* 0x0003580001197983 */ /* 0x000ea20000100800 */
[----:B0-----:R-:W-:-:S03]  /*4370*/  IADD3 R20, P3, PT, R41, R27, RZ ;  /* 0x0000001b29147210 */ /* 0x001fc60007f7e0ff */
[----:B------:R3:W4:Y:S02]  /*4380*/  LDG.E.U8 R27, desc[UR10][R18.64] ;  /* 0x0000000a121b7981 */ /* 0x000724000c1e1100 */
[----:B---3--:R-:W-:Y:S02]  /*4390*/  IADD3 R18, P2, PT, R41, R24, RZ ;  /* 0x0000001829127210 */ /* 0x008fe40007f5e0ff */
[----:B------:R-:W3:Y:S01]  /*43a0*/  LDL R24, [R1+0x334] ;  /* 0x0003340001187983 */ /* 0x000ee20000100800 */
[----:B------:R-:W-:-:S03]  /*43b0*/  IMAD.X R21, R0, 0x1, R28, P3 ;  /* 0x0000000100157824 */ /* 0x000fc600018e061c */
[----:B------:R0:W4:Y:S02]  /*43c0*/  LDG.E.U8 R28, desc[UR10][R22.64] ;  /* 0x0000000a161c7981 */ /* 0x000124000c1e1100 */
[----:B0-----:R-:W-:Y:S02]  /*43d0*/  IADD3 R22, P3, PT, R41, R38, RZ ;  /* 0x0000002629167210 */ /* 0x001fe40007f7e0ff */
[----:B------:R-:W4:Y:S01]  /*43e0*/  LDL R38, [R1+0x370] ;  /* 0x0003700001267983 */ /* 0x000f220000100800 */
[----:B-----5:R-:W-:-:S03]  /*43f0*/  IMAD.X R19, R0, 0x1, R29, P2 ;  /* 0x0000000100137824 */ /* 0x020fc600010e061d */
[----:B------:R0:W5:Y:S02]  /*4400*/  LDG.E.U8 R29, desc[UR10][R20.64] ;  /* 0x0000000a141d7981 */ /* 0x000164000c1e1100 */
[C---:B0-----:R-:W-:Y:S01]  /*4410*/  IADD3 R20, P2, PT, R41.reuse, R49, RZ ;  /* 0x0000003129147210 */ /* 0x041fe20007f5e0ff */
[C---:B------:R-:W-:Y:S02]  /*4420*/  IMAD.X R23, R0.reuse, 0x1, R30, P3 ;  /* 0x0000000100177824 */ /* 0x040fe400018e061e */
[----:B------:R0:W5:Y:S02]  /*4430*/  LDG.E.U8 R30, desc[UR10][R18.64] ;  /* 0x0000000a121e7981 */ /* 0x000164000c1e1100 */
[----:B------:R-:W-:Y:S02]  /*4440*/  IMAD.X R21, R0, 0x1, R31, P2 ;  /* 0x0000000100157824 */ /* 0x000fe400010e061f */
[----:B------:R1:W5:Y:S01]  /*4450*/  LDG.E.U8 R31, desc[UR10][R22.64] ;  /* 0x0000000a161f7981 */ /* 0x000362000c1e1100 */
[----:B0-----:R-:W-:-:S02]  /*4460*/  IADD3 R18, P3, PT, R41, R48, RZ ;  /* 0x0000003029127210 */ /* 0x001fc40007f7e0ff */
[----:B-1----:R-:W-:-:S03]  /*4470*/  IADD3 R22, P2, PT, R41, R47, RZ ;  /* 0x0000002f29167210 */ /* 0x002fc60007f5e0ff */
[C---:B------:R-:W-:Y:S02]  /*4480*/  IMAD.X R19, R0.reuse, 0x1, R32, P3 ;  /* 0x0000000100137824 */ /* 0x040fe400018e0620 */
[----:B------:R0:W5:Y:S01]  /*4490*/  LDG.E.U8 R32, desc[UR10][R20.64] ;  /* 0x0000000a14207981 */ /* 0x000162000c1e1100 */
[----:B------:R-:W-:-:S03]  /*44a0*/  IMAD.X R23, R0, 0x1, R33, P2 ;  /* 0x0000000100177824 */ /* 0x000fc600010e0621 */
[----:B------:R1:W5:Y:S01]  /*44b0*/  LDG.E.U8 R33, desc[UR10][R18.64] ;  /* 0x0000000a12217981 */ /* 0x000362000c1e1100 */
[C---:B0-----:R-:W-:Y:S02]  /*44c0*/  IADD3 R20, P3, PT, R41.reuse, R46, RZ ;  /* 0x0000002e29147210 */ /* 0x041fe40007f7e0ff */
[C---:B-1----:R-:W-:Y:S02]  /*44d0*/  IADD3 R18, P4, PT, R41.reuse, R34, RZ ;  /* 0x0000002229127210 */ /* 0x042fe40007f9e0ff */
[----:B------:R0:W5:Y:S03]  /*44e0*/  LDG.E.U8 R34, desc[UR10][R22.64] ;  /* 0x0000000a16227981 */ /* 0x000166000c1e1100 */
[C---:B------:R-:W-:Y:S02]  /*44f0*/  IMAD.X R19, R0.reuse, 0x1, R35, P4 ;  /* 0x0000000100137824 */ /* 0x040fe400020e0623 */
[----:B--2---:R-:W-:Y:S01]  /*4500*/  IMAD.X R21, R0, 0x1, R25, P3 ;  /* 0x0000000100157824 */ /* 0x004fe200018e0619 */
[----:B0-----:R-:W-:-:S04]  /*4510*/  IADD3 R22, P3, PT, R41, R45, RZ ;  /* 0x0000002d29167210 */ /* 0x001fc80007f7e0ff */
[----:B------:R-:W2:Y:S01]  /*4520*/  LDG.E.U8 R35, desc[UR10][R20.64] ;  /* 0x0000000a14237981 */ /* 0x000ea2000c1e1100 */
[----:B------:R-:W-:-:S05]  /*4530*/  IMAD.X R23, R0, 0x1, R37, P3 ;  /* 0x0000000100177824 */ /* 0x000fca00018e0625 */
[----:B------:R0:W2:Y:S01]  /*4540*/  LDG.E.U8 R22, desc[UR10][R22.64] ;  /* 0x0000000a16167981 */ /* 0x0000a2000c1e1100 */
[----:B---3--:R-:W-:-:S05]  /*4550*/  IADD3 R24, P2, PT, R41, R24, RZ ;  /* 0x0000001829187210 */ /* 0x008fca0007f5e0ff */
[----:B------:R-:W-:Y:S01]  /*4560*/  IMAD.X R25, R0, 0x1, R36, P2 ;  /* 0x0000000100197824 */ /* 0x000fe200010e0624 */
[----:B0-----:R-:W0:Y:S04]  /*4570*/  S2R R23, SR_TID.X ;  /* 0x0000000000177919 */ /* 0x001e280000002100 */
[----:B------:R1:W3:Y:S04]  /*4580*/  LDG.E.U8 R37, desc[UR10][R24.64] ;  /* 0x0000000a18257981 */ /* 0x0002e8000c1e1100 */
[----:B------:R4:W3:Y:S01]  /*4590*/  LDG.E.U8 R36, desc[UR10][R18.64] ;  /* 0x0000000a12247981 */ /* 0x0008e2000c1e1100 */
[----:B-1----:R-:W-:-:S05]  /*45a0*/  IADD3 R24, P3, PT, R41, R42, RZ ;  /* 0x0000002a29187210 */ /* 0x002fca0007f7e0ff */
[C---:B----4-:R-:W-:Y:S02]  /*45b0*/  IMAD.X R25, R0.reuse, 0x1, R38, P3 ;  /* 0x0000000100197824 */ /* 0x050fe400018e0626 */
[----:B------:R-:W4:Y:S01]  /*45c0*/  LDL R38, [R1+0xfc] ;  /* 0x0000fc0001267983 */ /* 0x000f220000100800 */
[C---:B------:R-:W-:Y:S02]  /*45d0*/  IADD3 R20, P2, PT, R41.reuse, R44, RZ ;  /* 0x0000002c29147210 */ /* 0x040fe40007f5e0ff */
[----:B------:R-:W-:Y:S01]  /*45e0*/  IADD3 R18, P4, PT, R41, R43, RZ ;  /* 0x0000002b29127210 */ /* 0x000fe20007f9e0ff */
[----:B------:R-:W4:Y:S02]  /*45f0*/  LDG.E.U8 R24, desc[UR10][R24.64] ;  /* 0x0000000a18187981 */ /* 0x000f24000c1e1100 */
[C---:B------:R-:W-:Y:S02]  /*4600*/  IMAD.X R21, R0.reuse, 0x1, R40, P2 ;  /* 0x0000000100157824 */ /* 0x040fe400010e0628 */
[----:B------:R-:W-:-:S03]  /*4610*/  IMAD.X R19, R0, 0x1, R39, P4 ;  /* 0x0000000100137824 */ /* 0x000fc600020e0627 */
[----:B------:R-:W4:Y:S04]  /*4620*/  LDG.E.U8 R20, desc[UR10][R20.64] ;  /* 0x0000000a14147981 */ /* 0x000f28000c1e1100 */
[----:B------:R1:W4:Y:S01]  /*4630*/  LDG.E.U8 R18, desc[UR10][R18.64] ;  /* 0x0000000a12127981 */ /* 0x000322000c1e1100 */
[C---:B0-----:R-:W-:Y:S02]  /*4640*/  LOP3.LUT R0, R23.reuse, 0x7, RZ, 0xc0, !PT ;  /* 0x0000000717007812 */ /* 0x041fe400078ec0ff */
[----:B-1----:R-:W-:-:S04]  /*4650*/  LOP3.LUT R19, R23, 0x180, RZ, 0xc0, !PT ;  /* 0x0000018017137812 */ /* 0x002fc800078ec0ff */
[----:B------:R-:W-:Y:S01]  /*4660*/  SHF.R.U32.HI R19, RZ, 0x3, R19 ;  /* 0x00000003ff137819 */ /* 0x000fe20000011613 */
[----:B------:R-:W-:-:S03]  /*4670*/  IMAD.SHL.U32 R21, R23, 0x2, RZ ;  /* 0x0000000217157824 */ /* 0x000fc600078e00ff */
[----:B------:R-:W-:Y:S01]  /*4680*/  LOP3.LUT R19, R19, 0x1ff, R23, 0x78, !PT ;  /* 0x000001ff13137812 */ /* 0x000fe200078e7817 */
[----:B------:R-:W-:Y:S06]  /*4690*/  BAR.SYNC.DEFER_BLOCKING 0x0 ;  /* 0x0000000000007b1d */ /* 0x000fec0000010000 */
[----:B------:R-:W4:Y:S04]  /*46a0*/  LDL R23, [R1+0x208] ;  /* 0x0002080001177983 */ /* 0x000f280000100800 */
[----:B------:R-:W-:Y:S04]  /*46b0*/  STS.U8 [R19+UR6+0x10000], R3 ;  /* 0x0100000313007988 */ /* 0x000fe80008000006 */
        /* <DEDUP_REMOVED lines=9> */
[----:B-----5:R-:W-:Y:S04]  /*4750*/  STS.U8 [R19+UR6+0x12800], R30 ;  /* 0x0128001e13007988 */ /* 0x020fe80008000006 */
[----:B------:R-:W-:Y:S04]  /*4760*/  STS.U8 [R19+UR6+0x12c00], R32 ;  /* 0x012c002013007988 */ /* 0x000fe80008000006 */
[----:B------:R-:W-:Y:S04]  /*4770*/  STS.U8 [R19+UR6+0x13000], R33 ;  /* 0x0130002113007988 */ /* 0x000fe80008000006 */
[----:B------:R-:W-:Y:S01]  /*4780*/  STS.U8 [R19+UR6+0x13400], R34 ;  /* 0x0134002213007988 */ /* 0x000fe20008000006 */
[----:B------:R-:W-:-:S05]  /*4790*/  IMAD R0, R0, 0x90, RZ ;  /* 0x0000009000007824 */ /* 0x000fca00078e02ff */
[----:B------:R-:W-:Y:S01]  /*47a0*/  LOP3.LUT R0, R0, 0x30, R21, 0x78, !PT ;  /* 0x0000003000007812 */ /* 0x000fe200078e7815 */
[----:B--2---:R-:W-:Y:S04]  /*47b0*/  STS.U8 [R19+UR6+0x13800], R35 ;  /* 0x0138002313007988 */ /* 0x004fe80008000006 */
[----:B---3--:R-:W-:Y:S04]  /*47c0*/  STS.U8 [R19+UR6+0x13c00], R36 ;  /* 0x013c002413007988 */ /* 0x008fe80008000006 */
[----:B----4-:R-:W-:Y:S04]  /*47d0*/  STS.U8 [R38+UR6+0x10200], R6 ;  /* 0x0102000626007988 */ /* 0x010fe80008000006 */
        /* <DEDUP_REMOVED lines=14> */
[----:B------:R-:W-:Y:S01]  /*48c0*/  STS.U8 [R38+UR6+0x13e00], R24 ;  /* 0x013e001826007988 */ /* 0x000fe20008000006 */
[----:B------:R-:W-:Y:S06]  /*48d0*/  BAR.SYNC.DEFER_BLOCKING 0x0 ;  /* 0x0000000000007b1d */ /* 0x000fec0000010000 */
[----:B------:R-:W0:Y:S04]  /*48e0*/  LDSM.16.MT88.4 R84, [R23] ;  /* 0x000000001754783b */ /* 0x000e280000004200 */
[----:B------:R-:W1:Y:S04]  /*48f0*/  LDSM.16.MT88.4 R104, [R23+0x2000] ;  /* 0x002000001768783b */ /* 0x000e680000004200 */
[----:B------:R-:W2:Y:S04]  /*4900*/  LDSM.16.M88.4 R8, [R0+UR6+0x11000] ;  /* 0x011000060008783b */ /* 0x000ea80008000200 */
[----:B------:R-:W3:Y:S04]  /*4910*/  LDSM.16.M88.4 R48, [R0+UR6+0x10000] ;  /* 0x010000060030783b */ /* 0x000ee80008000200 */
[----:B------:R-:W4:Y:S04]  /*4920*/  LDSM.16.M88.4 R20, [R0+UR6+0x10400] ;  /* 0x010400060014783b */ /* 0x000f280008000200 */
[----:B------:R-:W5:Y:S04]  /*4930*/  LDSM.16.M88.4 R28, [R0+UR6+0x10800] ;  /* 0x01080006001c783b */ /* 0x000f680008000200 */
[----:B------:R-:W5:Y:S04]  /*4940*/  LDSM.16.M88.4 R12, [R0+UR6+0x10c00] ;  /* 0x010c0006000c783b */ /* 0x000f680008000200 */
[----:B------:R-:W5:Y:S04]  /*4950*/  LDSM.16.M88.4 R36, [R0+UR6+0x11400] ;  /* 0x011400060024783b */ /* 0x000f680008000200 */
[----:B------:R-:W5:Y:S04]  /*4960*/  LDSM.16.M88.4 R40, [R0+UR6+0x11800] ;  /* 0x011800060028783b */ /* 0x000f680008000200 */
[----:B------:R-:W5:Y:S04]  /*4970*/  LDSM.16.M88.4 R24, [R0+UR6+0x11c00] ;  /* 0x011c00060018783b */ /* 0x000f680008000200 */
[----:B------:R-:W5:Y:S01]  /*4980*/  LDSM.16.M88.4 R56, [R0+UR6+0x13000] ;  /* 0x013000060038783b */ /* 0x000f620008000200 */
[----:B0-----:R-:W-:-:S02]  /*4990*/  IMAD.MOV.U32 R4, RZ, RZ, R84 ;  /* 0x000000ffff047224 */ /* 0x001fc400078e0054 */
[----:B------:R-:W-:Y:S01]  /*49a0*/  IMAD.MOV.U32 R5, RZ, RZ, R86 ;  /* 0x000000ffff057224 */ /* 0x000fe200078e0056 */
[----:B------:R-:W0:Y:S01]  /*49b0*/  LDSM.16.M88.4 R32, [R0+UR6+0x12000] ;  /* 0x012000060020783b */ /* 0x000e220008000200 */
[----:B-1----:R-:W-:Y:S02]  /*49c0*/  IMAD.MOV.U32 R6, RZ, RZ, R104 ;  /* 0x000000ffff067224 */ /* 0x002fe400078e0068 */
[----:B------:R-:W-:Y:S01]  /*49d0*/  IMAD.MOV.U32 R7, RZ, RZ, R106 ;  /* 0x000000ffff077224 */ /* 0x000fe200078e006a */
[----:B--2---:R-:W-:Y:S02]  /*49e0*/  F2FP.F16.E4M3.UNPACK_B R2, R8 ;  /* 0x00000008ff02723e */ /* 0x004fe400020006ff */
[----:B------:R-:W-:Y:S02]  /*49f0*/  F2FP.F16.E4M3.UNPACK_B R3, R9 ;  /* 0x00000009ff03723e */ /* 0x000fe400020006ff */
[----:B---3--:R-:W-:Y:S02]  /*4a00*/  F2FP.F16.E4M3.UNPACK_B R60, R48 ;  /* 0x00000030ff3c723e */ /* 0x008fe400020006ff */
[----:B------:R-:W-:-:S02]  /*4a10*/  F2FP.F16.E4M3.UNPACK_B R61, R49 ;  /* 0x00000031ff3d723e */ /* 0x000fc400020006ff */
[----:B----4-:R-:W-:Y:S01]  /*4a20*/  F2FP.F16.E4M3.UNPACK_B R64, R20 ;  /* 0x00000014ff40723e */ /* 0x010fe200020006ff */
[----:B------:R-:W-:Y:S01]  /*4a30*/  HMMA.16816.F32 R76, R4, R2, RZ ;  /* 0x00000002044c723c */ /* 0x000fe200000018ff */
[----:B------:R-:W-:Y:S02]  /*4a40*/  F2FP.F16.E4M3.UNPACK_B R65, R21 ;  /* 0x00000015ff41723e */ /* 0x000fe400020006ff */
[----:B-----5:R-:W-:Y:S02]  /*4a50*/  F2FP.F16.E4M3.UNPACK_B R68, R28 ;  /* 0x0000001cff44723e */ /* 0x020fe400020006ff */
[----:B------:R-:W-:Y:S02]  /*4a60*/  F2FP.F16.E4M3.UNPACK_B R69, R29 ;  /* 0x0000001dff45723e */ /* 0x000fe400020006ff */
[----:B------:R-:W-:Y:S02]  /*4a70*/  F2FP.F16.E4M3.UNPACK_B R72, R12 ;  /* 0x0000000cff48723e */ /* 0x000fe400020006ff */
[----:B------:R-:W-:-:S02]  /*4a80*/  F2FP.F16.E4M3.UNPACK_B R73, R13 ;  /* 0x0000000dff49723e */ /* 0x000fc400020006ff */
[----:B------:R-:W-:Y:S02]  /*4a90*/  F2FP.F16.E4M3.UNPACK_B R2, R36 ;  /* 0x00000024ff02723e */ /* 0x000fe400020006ff */
[----:B------:R-:W-:Y:S01]  /*4aa0*/  F2FP.F16.E4M3.UNPACK_B R3, R37 ;  /* 0x00000025ff03723e */ /* 0x000fe200020006ff */
[C---:B------:R-:W-:Y:S01]  /*4ab0*/  HMMA.16816.F32 R60, R4.reuse, R60, RZ ;  /* 0x0000003c043c723c */ /* 0x040fe200000018ff */
[----:B------:R-:W-:Y:S02]  /*4ac0*/  IMAD.MOV.U32 R16, RZ, RZ, R84 ;  /* 0x000000ffff107224 */ /* 0x000fe400078e0054 */
[----:B------:R-:W-:Y:S02]  /*4ad0*/  IMAD.MOV.U32 R17, RZ, RZ, R86 ;  /* 0x000000ffff117224 */ /* 0x000fe400078e0056 */
[----:B------:R-:W-:Y:S02]  /*4ae0*/  IMAD.MOV.U32 R18, RZ, RZ, R104 ;  /* 0x000000ffff127224 */ /* 0x000fe400078e0068 */
[----:B------:R-:W-:Y:S01]  /*4af0*/  IMAD.MOV.U32 R19, RZ, RZ, R106 ;  /* 0x000000ffff137224 */ /* 0x000fe200078e006a */
[C---:B------:R-:W-:Y:S08]  /*4b00*/  HMMA.16816.F32 R64, R4.reuse, R64, RZ ;  /* 0x000000400440723c */ /* 0x040ff000000018ff */
[C---:B------:R-:W-:Y:S08]  /*4b10*/  HMMA.16816.F32 R68, R4.reuse, R68, RZ ;  /* 0x000000440444723c */ /* 0x040ff000000018ff */
[C---:B------:R-:W-:Y:S08]  /*4b20*/  HMMA.16816.F32 R72, R4.reuse, R72, RZ ;  /* 0x000000480448723c */ /* 0x040ff000000018ff */
[----:B------:R-:W-:Y:S01]  /*4b30*/  HMMA.16816.F32 R80, R4, R2, RZ ;  /* 0x000000020450723c */ /* 0x000fe200000018ff */
[----:B------:R-:W1:Y:S01]  /*4b40*/  LDSM.16.M88.4 R4, [R0+UR6+0x12400] ;  /* 0x012400060004783b */ /* 0x000e620008000200 */
[----:B------:R-:W-:-:S02]  /*4b50*/  F2FP.F16.E4M3.UNPACK_B R2, R40 ;  /* 0x00000028ff02723e */ /* 0x000fc400020006ff */
[----:B------:R-:W-:Y:S01]  /*4b60*/  F2FP.F16.E4M3.UNPACK_B R3, R41 ;  /* 0x00000029ff03723e */ /* 0x000fe200020006ff */
[----:B------:R-:W-:Y:S02]  /*4b70*/  IMAD.MOV.U32 R44, RZ, RZ, R84 ;  /* 0x000000ffff2c7224 */ /* 0x000fe400078e0054 */
[----:B------:R-:W-:Y:S02]  /*4b80*/  IMAD.MOV.U32 R45, RZ, RZ, R86 ;  /* 0x000000ffff2d7224 */ /* 0x000fe400078e0056 */
[----:B------:R-:W-:Y:S02]  /*4b90*/  IMAD.MOV.U32 R46, RZ, RZ, R104 ;  /* 0x000000ffff2e7224 */ /* 0x000fe400078e0068 */
[----:B------:R-:W-:Y:S01]  /*4ba0*/  HMMA.16816.F32 R112, R16, R2, RZ ;  /* 0x000000021070723c */ /* 0x000fe200000018ff */
[----:B------:R-:W2:Y:S01]  /*4bb0*/  LDSM.16.M88.4 R16, [R0+UR6+0x12800] ;  /* 0x012800060010783b */ /* 0x000ea20008000200 */
[----:B------:R-:W-:Y:S01]  /*4bc0*/  F2FP.F16.E4M3.UNPACK_B R2, R24 ;  /* 0x00000018ff02723e */ /* 0x000fe200020006ff */
[----:B------:R-:W-:Y:S01]  /*4bd0*/  IMAD.MOV.U32 R47, RZ, RZ, R106 ;  /* 0x000000ffff2f7224 */ /* 0x000fe200078e006a */
[----:B------:R-:W-:Y:S01]  /*4be0*/  F2FP.F16.E4M3.UNPACK_B R3, R25 ;  /* 0x00000019ff03723e */ /* 0x000fe200020006ff */
[----:B------:R-:W-:Y:S06]  /*4bf0*/  STL [R1+0x540], R51 ;  /* 0x0005403301007387 */ /* 0x000fec0000100800 */
[----:B------:R-:W-:Y:S01]  /*4c00*/  HMMA.16816.F32 R88, R44, R2, RZ ;  /* 0x000000022c58723c */ /* 0x000fe200000018ff */
[----:B------:R-:W3:Y:S01]  /*4c10*/  LDSM.16.M88.4 R44, [R0+UR6+0x12c00] ;  /* 0x012c0006002c783b */ /* 0x000ee20008000200 */
[----:B------:R-:W-:-:S02]  /*4c20*/  IMAD.MOV.U32 R121, RZ, RZ, R57 ;  /* 0x000000ffff797224 */ /* 0x000fc400078e0039 */
[----:B------:R-:W-:Y:S01]  /*4c30*/  IMAD.MOV.U32 R120, RZ, RZ, R56 ;  /* 0x000000ffff787224 */ /* 0x000fe200078e0038 */
[----:B------:R-:W-:Y:S04]  /*4c40*/  STL.64 [R1+0x48], R58 ;  /* 0x0000483a01007387 */ /* 0x000fe80000100a00 */
[----:B------:R-:W4:Y:S01]  /*4c50*/  LDSM.16.M88.4 R56, [R0+UR6+0x13400] ;  /* 0x013400060038783b */ /* 0x000f220008000200 */
[----:B0-----:R-:W-:Y:S01]  /*4c60*/  F2FP.F16.E4M3.UNPACK_B R2, R32 ;  /* 0x00000020ff02723e */ /* 0x001fe200020006ff */
[----:B------:R-:W-:Y:S01]  /*4c70*/  IMAD.MOV.U32 R52, RZ, RZ, R84 ;  /* 0x000000ffff347224 */ /* 0x000fe200078e0054 */
[----:B------:R-:W-:Y:S01]  /*4c80*/  F2FP.F16.E4M3.UNPACK_B R3, R33 ;  /* 0x00000021ff03723e */ /* 0x000fe200020006ff */
[----:B------:R-:W-:Y:S02]  /*4c90*/  IMAD.MOV.U32 R53, RZ, RZ, R86 ;  /* 0x000000ffff357224 */ /* 0x000fe400078e0056 */
[----:B------:R-:W-:-:S02]  /*4ca0*/  IMAD.MOV.U32 R54, RZ, RZ, R104 ;  /* 0x000000ffff367224 */ /* 0x000fc400078e0068 */
[----:B------:R-:W-:-:S07]  /*4cb0*/  IMAD.MOV.U32 R55, RZ, RZ, R106 ;  /* 0x000000ffff377224 */ /* 0x000fce00078e006a */
[----:B------:R-:W-:Y:S01]  /*4cc0*/  HMMA.16816.F32 R92, R52, R2, RZ ;  /* 0x00000002345c723c */ /* 0x000fe200000018ff */
[----:B-1----:R-:W-:Y:S02]  /*4cd0*/  F2FP.F16.E4M3.UNPACK_B R2, R4 ;  /* 0x00000004ff02723e */ /* 0x002fe400020006ff */
[----:B------:R-:W-:-:S07]  /*4ce0*/  F2FP.F16.E4M3.UNPACK_B R3, R5 ;  /* 0x00000005ff03723e */ /* 0x000fce00020006ff */
[----:B------:R-:W-:Y:S01]  /*4cf0*/  HMMA.16816.F32 R96, R52, R2, RZ ;  /* 0x000000023460723c */ /* 0x000fe200000018ff */
[----:B--2---:R-:W-:Y:S02]  /*4d00*/  F2FP.F16.E4M3.UNPACK_B R2, R16 ;  /* 0x00000010ff02723e */ /* 0x004fe400020006ff */
[----:B------:R-:W-:-:S07]  /*4d10*/  F2FP.F16.E4M3.UNPACK_B R3, R17 ;  /* 0x00000011ff03723e */ /* 0x000fce00020006ff */
[C---:B------:R-:W-:Y:S01]  /*4d20*/  HMMA.16816.F32 R100, R52.reuse, R2, RZ ;  /* 0x000000023464723c */ /* 0x040fe200000018ff */
[----:B---3--:R-:W-:Y:S02]  /*4d30*/  F2FP.F16.E4M3.UNPACK_B R2, R44 ;  /* 0x0000002cff02723e */ /* 0x008fe400020006ff */
[----:B------:R-:W-:Y:S01]  /*4d40*/  F2FP.F16.E4M3.UNPACK_B R3, R45 ;  /* 0x0000002dff03723e */ /* 0x000fe200020006ff */
[----:B----4-:R-:W-:Y:S01]  /*4d50*/  IMAD.MOV.U32 R122, RZ, RZ, R56 ;  /* 0x000000ffff7a7224 */ /* 0x010fe200078e0038 */
[----:B------:R0:W-:Y:S01]  /*4d60*/  STL.64 [R1+0x88], R58 ;  /* 0x0000883a01007387 */ /* 0x0001e20000100a00 */
[----:B------:R-:W-:Y:S02]  /*4d70*/  IMAD.MOV.U32 R51, RZ, RZ, R57 ;  /* 0x000000ffff337224 */ /* 0x000fe400078e0039 */
[----:B------:R-:W-:Y:S02]  /*4d80*/  IMAD.MOV.U32 R108, RZ, RZ, R85 ;  /* 0x000000ffff6c7224 */ /* 0x000fe400078e0055 */
[----:B0-----:R-:W-:Y:S01]  /*4d90*/  HMMA.16816.F32 R56, R52, R2, RZ ;  /* 0x000000023438723c */ /* 0x001fe200000018ff */
[----:B------:R-:W-:-:S02]  /*4da0*/  F2FP.F16.E4M3.UNPACK_B R2, R120 ;  /* 0x00000078ff02723e */ /* 0x000fc400020006ff */
[----:B------:R-:W-:Y:S01]  /*4db0*/  F2FP.F16.E4M3.UNPACK_B R3, R121 ;  /* 0x00000079ff03723e */ /* 0x000fe200020006ff */
[----:B------:R-:W-:Y:S02]  /*4dc0*/  IMAD.MOV.U32 R109, RZ, RZ, R87 ;  /* 0x000000ffff6d7224 */ /* 0x000fe400078e0057 */
[----:B------:R-:W-:Y:S02]  /*4dd0*/  IMAD.MOV.U32 R110, RZ, RZ, R105 ;  /* 0x000000ffff6e7224 */ /* 0x000fe400078e0069 */
[----:B------:R-:W-:Y:S02]  /*4de0*/  IMAD.MOV.U32 R111, RZ, RZ, R107 ;  /* 0x000000ffff6f7224 */ /* 0x000fe400078e006b */
[----:B------:R-:W-:Y:S01]  /*4df0*/  HMMA.16816.F32 R52, R52, R2, RZ ;  /* 0x000000023434723c */ /* 0x000fe200000018ff */
[----:B------:R-:W-:Y:S02]  /*4e00*/  F2FP.F16.E4M3.UNPACK_B R2, R48.H1 ;  /* 0x00000030ff02723e */ /* 0x000fe400030006ff */
[----:B------:R-:W-:-:S07]  /*4e10*/  F2FP.F16.E4M3.UNPACK_B R3, R49.H1 ;  /* 0x00000031ff03723e */ /* 0x000fce00030006ff */
[----:B------:R-:W-:Y:S01]  /*4e20*/  HMMA.16816.F32 R60, R108, R2, R60 ;  /* 0x000000026c3c723c */ /* 0x000fe2000000183c */
[----:B------:R-:W-:Y:S01]  /*4e30*/  F2FP.F16.E4M3.UNPACK_B R2, R122 ;  /* 0x0000007aff02723e */ /* 0x000fe200020006ff */
[----:B------:R-:W-:Y:S01]  /*4e40*/  IMAD.MOV.U32 R108, RZ, RZ, R84 ;  /* 0x000000ffff6c7224 */ /* 0x000fe200078e0054 */
[----:B------:R-:W-:Y:S01]  /*4e50*/  F2FP.F16.E4M3.UNPACK_B R3, R51 ;  /* 0x00000033ff03723e */ /* 0x000fe200020006ff */
[----:B------:R-:W-:Y:S02]  /*4e60*/  IMAD.MOV.U32 R109, RZ, RZ, R86 ;  /* 0x000000ffff6d7224 */ /* 0x000fe400078e0056 */
[----:B------:R-:W-:Y:S02]  /*4e70*/  IMAD.MOV.U32 R110, RZ, RZ, R104 ;  /* 0x000000ffff6e7224 */ /* 0x000fe400078e0068 */
[----:B------:R-:W-:Y:S02]  /*4e80*/  IMAD.MOV.U32 R111, RZ, RZ, R106 ;  /* 0x000000ffff6f7224 */ /* 0x000fe400078e006a */
[----:B------:R-:W-:-:S02]  /*4e90*/  IMAD.MOV.U32 R116, RZ, RZ, R85 ;  /* 0x000000ffff747224 */ /* 0x000fc400078e0055 */
[----:B------:R-:W-:Y:S02]  /*4ea0*/  IMAD.MOV.U32 R117, RZ, RZ, R87 ;  /* 0x000000ffff757224 */ /* 0x000fe400078e0057 */
[----:B------:R-:W-:Y:S01]  /*4eb0*/  IMAD.MOV.U32 R118, RZ, RZ, R105 ;  /* 0x000000ffff767224 */ /* 0x000fe200078e0069 */
[----:B------:R-:W-:Y:S01]  /*4ec0*/  HMMA.16816.F32 R108, R108, R2, RZ ;  /* 0x000000026c6c723c */ /* 0x000fe200000018ff */
[----:B------:R-:W-:Y:S01]  /*4ed0*/  F2FP.F16.E4M3.UNPACK_B R2, R20.H1 ;  /* 0x00000014ff02723e */ /* 0x000fe200030006ff */
[----:B------:R-:W-:Y:S01]  /*4ee0*/  IMAD.MOV.U32 R119, RZ, RZ, R107 ;  /* 0x000000ffff777224 */ /* 0x000fe200078e006b */
[----:B------:R-:W-:-:S07]  /*4ef0*/  F2FP.F16.E4M3.UNPACK_B R3, R21.H1 ;  /* 0x00000015ff03723e */ /* 0x000fce00030006ff */
[----:B------:R-:W-:Y:S01]  /*4f00*/  HMMA.16816.F32 R64, R116, R2, R64 ;  /* 0x000000027440723c */ /* 0x000fe20000001840 */
[----:B------:R-:W-:Y:S02]  /*4f10*/  F2FP.F16.E4M3.UNPACK_B R2, R28.H1 ;  /* 0x0000001cff02723e */ /* 0x000fe400030006ff */
[----:B------:R-:W-:-:S07]  /*4f20*/  F2FP.F16.E4M3.UNPACK_B R3, R29.H1 ;  /* 0x0000001dff03723e */ /* 0x000fce00030006ff */
[----:B------:R-:W-:Y:S01]  /*4f30*/  HMMA.16816.F32 R68, R116, R2, R68 ;  /* 0x000000027444723c */ /* 0x000fe20000001844 */
[----:B------:R-:W-:Y:S02]  /*4f40*/  F2FP.F16.E4M3.UNPACK_B R2, R12.H1 ;  /* 0x0000000cff02723e */ /* 0x000fe400030006ff */
[----:B------:R-:W-:-:S07]  /*4f50*/  F2FP.F16.E4M3.UNPACK_B R3, R13.H1 ;  /* 0x0000000dff03723e */ /* 0x000fce00030006ff */
[----:B------:R-:W-:Y:S01]  /*4f60*/  HMMA.16816.F32 R72, R116, R2, R72 ;  /* 0x000000027448723c */ /* 0x000fe20000001848 */
[----:B------:R-:W0:Y:S01]  /*4f70*/  LDSM.16.M88.4 R116, [R0+UR6+0x13800] ;  /* 0x013800060074783b */ /* 0x000e220008000200 */
[----:B------:R-:W-:Y:S02]  /*4f80*/  F2FP.F16.E4M3.UNPACK_B R2, R8.H1 ;  /* 0x00000008ff02723e */ /* 0x000fe400030006ff */
[----:B------:R-:W-:Y:S01]  /*4f90*/  F2FP.F16.E4M3.UNPACK_B R3, R9.H1 ;  /* 0x00000009ff03723e */ /* 0x000fe200030006ff */
[----:B0-----:R-:W-:Y:S02]  /*4fa0*/  IMAD.MOV.U32 R13, RZ, RZ, R116 ;  /* 0x000000ffff0d7224 */ /* 0x001fe400078e0074 */
[----:B------:R-:W-:Y:S02]  /*4fb0*/  IMAD.MOV.U32 R12, RZ, RZ, R117 ;  /* 0x000000ffff0c7224 */ /* 0x000fe400078e0075 */
[----:B------:R-:W-:Y:S02]  /*4fc0*/  IMAD.MOV.U32 R125, RZ, RZ, R118 ;  /* 0x000000ffff7d7224 */ /* 0x000fe400078e0076 */
[----:B------:R-:W-:-:S02]  /*4fd0*/  IMAD.MOV.U32 R124, RZ, RZ, R119 ;  /* 0x000000ffff7c7224 */ /* 0x000fc400078e0077 */
[----:B------:R-:W-:Y:S02]  /*4fe0*/  IMAD.MOV.U32 R116, RZ, RZ, R85 ;  /* 0x000000ffff747224 */ /* 0x000fe400078e0055 */
[----:B------:R-:W-:Y:S02]  /*4ff0*/  IMAD.MOV.U32 R117, RZ, RZ, R87 ;  /* 0x000000ffff757224 */ /* 0x000fe400078e0057 */
[----:B------:R-:W-:Y:S02]  /*5000*/  IMAD.MOV.U32 R118, RZ, RZ, R105 ;  /* 0x000000ffff767224 */ /* 0x000fe400078e0069 */
[----:B------:R-:W-:-:S07]  /*5010*/  IMAD.MOV.U32 R119, RZ, RZ, R107 ;  /* 0x000000ffff777224 */ /* 0x000fce00078e006b */
[----:B------:R-:W-:Y:S01]  /*5020*/  HMMA.16816.F32 R76, R116, R2, R76 ;  /* 0x00000002744c723c */ /* 0x000fe2000000184c */
[----:B------:R-:W0:Y:S01]  /*5030*/  LDSM.16.M88.4 R116, [R0+UR6+0x13c00] ;  /* 0x013c00060074783b */ /* 0x000e220008000200 */
[----:B------:R-:W-:Y:S02]  /*5040*/  F2FP.F16.E4M3.UNPACK_B R2, R36.H1 ;  /* 0x00000024ff02723e */ /* 0x000fe400030006ff */
[----:B------:R-:W-:Y:S01]  /*5050*/  F2FP.F16.E4M3.UNPACK_B R3, R37.H1 ;  /* 0x00000025ff03723e */ /* 0x000fe200030006ff */
[----:B0-----:R-:W-:Y:S01]  /*5060*/  IMAD.MOV.U32 R9, RZ, RZ, R116 ;  /* 0x000000ffff097224 */ /* 0x001fe200078e0074 */
[----:B------:R-:W2:Y:S01]  /*5070*/  LDL R36, [R1+0x208] ;  /* 0x0002080001247983 */ /* 0x000ea20000100800 */
        /* <DEDUP_REMOVED lines=8> */
[----:B------:R-:W-:Y:S02]  /*5100*/  F2FP.F16.E4M3.UNPACK_B R2, R40.H1 ;  /* 0x00000028ff02723e */ /* 0x000fe400030006ff */
[----:B------:R-:W-:-:S07]  /*5110*/  F2FP.F16.E4M3.UNPACK_B R3, R41.H1 ;  /* 0x00000029ff03723e */ /* 0x000fce00030006ff */
[----:B------:R-:W-:Y:S01]  /*5120*/  HMMA.16816.F32 R112, R116, R2, R112 ;  /* 0x000000027470723c */ /* 0x000fe20000001870 */
[----:B------:R-:W-:Y:S02]  /*5130*/  F2FP.F16.E4M3.UNPACK_B R2, R13 ;  /* 0x0000000dff02723e */ /* 0x000fe400020006ff */
[----:B------:R-:W-:Y:S01]  /*5140*/  F2FP.F16.E4M3.UNPACK_B R3, R12 ;  /* 0x0000000cff03723e */ /* 0x000fe200020006ff */
[----:B------:R-:W-:Y:S02]  /*5150*/  IMAD.MOV.U32 R116, RZ, RZ, R84 ;  /* 0x000000ffff747224 */ /* 0x000fe400078e0054 */
[----:B------:R-:W-:Y:S02]  /*5160*/  IMAD.MOV.U32 R117, RZ, RZ, R86 ;  /* 0x000000ffff757224 */ /* 0x000fe400078e0056 */
[----:B------:R-:W-:Y:S02]  /*5170*/  IMAD.MOV.U32 R118, RZ, RZ, R104 ;  /* 0x000000ffff767224 */ /* 0x000fe400078e0068 */
[----:B------:R-:W-:-:S09]  /*5180*/  IMAD.MOV.U32 R119, RZ, RZ, R106 ;  /* 0x000000ffff777224 */ /* 0x000fd200078e006a */
[----:B------:R-:W-:Y:S02]  /*5190*/  IMAD.MOV.U32 R40, RZ, RZ, R112 ;  /* 0x000000ffff287224 */ /* 0x000fe400078e0070 */
[----:B------:R-:W-:Y:S02]  /*51a0*/  IMAD.MOV.U32 R49, RZ, RZ, R113 ;  /* 0x000000ffff317224 */ /* 0x000fe400078e0071 */
[----:B------:R-:W-:Y:S02]  /*51b0*/  IMAD.MOV.U32 R48, RZ, RZ, R114 ;  /* 0x000000ffff307224 */ /* 0x000fe400078e0072 */
[----:B------:R-:W-:Y:S02]  /*51c0*/  IMAD.MOV.U32 R41, RZ, RZ, R115 ;  /* 0x000000ffff297224 */ /* 0x000fe400078e0073 */
[----:B------:R-:W-:Y:S02]  /*51d0*/  IMAD.MOV.U32 R112, RZ, RZ, R84 ;  /* 0x000000ffff707224 */ /* 0x000fe400078e0054 */
[----:B------:R-:W-:-:S02]  /*51e0*/  IMAD.MOV.U32 R113, RZ, RZ, R86 ;  /* 0x000000ffff717224 */ /* 0x000fc400078e0056 */
[----:B------:R-:W-:Y:S02]  /*51f0*/  IMAD.MOV.U32 R114, RZ, RZ, R104 ;  /* 0x000000ffff727224 */ /* 0x000fe400078e0068 */
[----:B------:R-:W-:-:S07]  /*5200*/  IMAD.MOV.U32 R115, RZ, RZ, R106 ;  /* 0x000000ffff737224 */ /* 0x000fce00078e006a */
[----:B------:R-:W-:Y:S01]  /*5210*/  HMMA.16816.F32 R112, R112, R2, RZ ;  /* 0x000000027070723c */ /* 0x000fe200000018ff */
[----:B------:R-:W-:Y:S02]  /*5220*/  F2FP.F16.E4M3.UNPACK_B R2, R9 ;  /* 0x00000009ff02723e */ /* 0x000fe400020006ff */
[----:B------:R-:W-:Y:S01]  /*5230*/  F2FP.F16.E4M3.UNPACK_B R3, R8 ;  /* 0x00000008ff03723e */ /* 0x000fe200020006ff */
[----:B------:R-:W-:Y:S02]  /*5240*/  IMAD.MOV.U32 R37, RZ, RZ, R122 ;  /* 0x000000ffff257224 */ /* 0x000fe400078e007a */
[----:B------:R-:W-:Y:S02]  /*5250*/  IMAD.MOV.U32 R20, RZ, RZ, R121 ;  /* 0x000000ffff147224 */ /* 0x000fe400078e0079 */
[----:B------:R-:W-:Y:S02]  /*5260*/  IMAD.MOV.U32 R21, RZ, RZ, R120 ;  /* 0x000000ffff157224 */ /* 0x000fe400078e0078 */
[----:B------:R-:W-:Y:S01]  /*5270*/  HMMA.16816.F32 R116, R116, R2, RZ ;  /* 0x000000027474723c */ /* 0x000fe200000018ff */
[----:B------:R-:W-:Y:S01]  /*5280*/  F2FP.F16.E4M3.UNPACK_B R2, R24.H1 ;  /* 0x00000018ff02723e */ /* 0x000fe200030006ff */
[----:B------:R-:W-:Y:S01]  /*5290*/  IMAD.MOV.U32 R120, RZ, RZ, R85 ;  /* 0x000000ffff787224 */ /* 0x000fe200078e0055 */
[----:B------:R-:W-:Y:S01]  /*52a0*/  F2FP.F16.E4M3.UNPACK_B R3, R25.H1 ;  /* 0x00000019ff03723e */ /* 0x000fe200030006ff */
[----:B------:R-:W-:-:S02]  /*52b0*/  IMAD.MOV.U32 R121, RZ, RZ, R87 ;  /* 0x000000ffff797224 */ /* 0x000fc400078e0057 */
[----:B------:R-:W-:Y:S02]  /*52c0*/  IMAD.MOV.U32 R122, RZ, RZ, R105 ;  /* 0x000000ffff7a7224 */ /* 0x000fe400078e0069 */
[----:B------:R-:W-:-:S07]  /*52d0*/  IMAD.MOV.U32 R123, RZ, RZ, R107 ;  /* 0x000000ffff7b7224 */ /* 0x000fce00078e006b */
[----:B------:R-:W-:Y:S01]  /*52e0*/  HMMA.16816.F32 R88, R120, R2, R88 ;  /* 0x000000027858723c */ /* 0x000fe20000001858 */
[----:B------:R-:W-:Y:S02]  /*52f0*/  F2FP.F16.E4M3.UNPACK_B R2, R32.H1 ;  /* 0x00000020ff02723e */ /* 0x000fe400030006ff */
        /* <DEDUP_REMOVED lines=12> */
[----:B------:R-:W-:-:S15]  /*53c0*/  F2FP.F16.E4M3.UNPACK_B R3, R20.H1 ;  /* 0x00000014ff03723e */ /* 0x000fde00030006ff */
[----:B------:R-:W-:Y:S01]  /*53d0*/  NOP ;  /* 0x0000000000007918 */ /* 0x000fe20000000000 */
        /* <DEDUP_REMOVED lines=8> */
[----:B------:R-:W-:Y:S01]  /*5460*/  HMMA.16816.F32 R52, R56, R2, R52 ;  /* 0x000000023834723c */ /* 0x000fe20000001834 */
[----:B------:R-:W-:Y:S02]  /*5470*/  F2FP.F16.E4M3.UNPACK_B R3, R51.H1 ;  /* 0x00000033ff03723e */ /* 0x000fe400030006ff */
[----:B------:R-:W3:Y:S01]  /*5480*/  LDL.LU R51, [R1+0x540] ;  /* 0x0005400001337983 */ /* 0x000ee20000300800 */
[----:B------:R-:W-:-:S07]  /*5490*/  F2FP.F16.E4M3.UNPACK_B R2, R37.H1 ;  /* 0x00000025ff02723e */ /* 0x000fce00030006ff */
[----:B------:R-:W-:Y:S01]  /*54a0*/  HMMA.16816.F32 R108, R120, R2, R108 ;  /* 0x00000002786c723c */ /* 0x000fe2000000186c */
[----:B------:R-:W-:Y:S01]  /*54b0*/  IMAD.MOV.U32 R104, RZ, RZ, R40 ;  /* 0x000000ffff687224 */ /* 0x000fe200078e0028 */
[----:B------:R-:W-:-:S06]  /*54c0*/  F2FP.F16.E4M3.UNPACK_B R2, R13.H1 ;  /* 0x0000000dff02723e */ /* 0x000fcc00030006ff */
[----:B------:R-:W-:Y:S02]  /*54d0*/  IMAD.MOV.U32 R25, RZ, RZ, R52 ;  /* 0x000000ffff197224 */ /* 0x000fe400078e0034 */
[----:B------:R-:W-:Y:S02]  /*54e0*/  IMAD.MOV.U32 R24, RZ, RZ, R53 ;  /* 0x000000ffff187224 */ /* 0x000fe400078e0035 */
[----:B------:R-:W-:Y:S02]  /*54f0*/  IMAD.MOV.U32 R21, RZ, RZ, R54 ;  /* 0x000000ffff157224 */ /* 0x000fe400078e0036 */
[----:B------:R-:W-:Y:S01]  /*5500*/  IMAD.MOV.U32 R20, RZ, RZ, R55 ;  /* 0x000000ffff147224 */ /* 0x000fe200078e0037 */
[----:B------:R-:W-:-:S04]  /*5510*/  F2FP.F16.E4M3.UNPACK_B R3, R12.H1 ;  /* 0x0000000cff03723e */ /* 0x000fc800030006ff */
[----:B------:R-:W-:Y:S02]  /*5520*/  IMAD.MOV.U32 R40, RZ, RZ, R108 ;  /* 0x000000ffff287224 */ /* 0x000fe400078e006c */
[----:B------:R-:W-:Y:S02]  /*5530*/  IMAD.MOV.U32 R37, RZ, RZ, R109 ;  /* 0x000000ffff257224 */ /* 0x000fe400078e006d */
[----:B------:R-:W-:Y:S02]  /*5540*/  IMAD.MOV.U32 R33, RZ, RZ, R110 ;  /* 0x000000ffff217224 */ /* 0x000fe400078e006e */
[----:B------:R-:W-:Y:S02]  /*5550*/  IMAD.MOV.U32 R32, RZ, RZ, R111 ;  /* 0x000000ffff207224 */ /* 0x000fe400078e006f */
[----:B------:R-:W-:Y:S02]  /*5560*/  IMAD.MOV.U32 R108, RZ, RZ, R85 ;  /* 0x000000ffff6c7224 */ /* 0x000fe400078e0055 */
[----:B------:R-:W-:-:S02]  /*5570*/  IMAD.MOV.U32 R109, RZ, RZ, R87 ;  /* 0x000000ffff6d7224 */ /* 0x000fc400078e0057 */
[----:B------:R-:W-:Y:S02]  /*5580*/  IMAD.MOV.U32 R110, RZ, RZ, R105 ;  /* 0x000000ffff6e7224 */ /* 0x000fe400078e0069 */
[----:B------:R-:W-:Y:S02]  /*5590*/  IMAD.MOV.U32 R111, RZ, RZ, R107 ;  /* 0x000000ffff6f7224 */ /* 0x000fe400078e006b */
[----:B------:R-:W-:Y:S02]  /*55a0*/  IMAD.MOV.U32 R84, RZ, RZ, R85 ;  /* 0x000000ffff547224 */ /* 0x000fe400078e0055 */
[----:B------:R-:W-:Y:S02]  /*55b0*/  IMAD.MOV.U32 R85, RZ, RZ, R87 ;  /* 0x000000ffff557224 */ /* 0x000fe400078e0057 */
[----:B------:R-:W-:Y:S01]  /*55c0*/  IMAD.MOV.U32 R86, RZ, RZ, R105 ;  /* 0x000000ffff567224 */ /* 0x000fe200078e0069 */
[----:B------:R-:W-:Y:S01]  /*55d0*/  HMMA.16816.F32 R120, R108, R2, R112 ;  /* 0x000000026c78723c */ /* 0x000fe20000001870 */
[----:B------:R-:W-:Y:S01]  /*55e0*/  IMAD.MOV.U32 R87, RZ, RZ, R107 ;  /* 0x000000ffff577224 */ /* 0x000fe200078e006b */
[----:B------:R-:W-:-:S02]  /*55f0*/  F2FP.F16.E4M3.UNPACK_B R2, R9.H1 ;  /* 0x00000009ff02723e */ /* 0x000fc400030006ff */
[----:B------:R-:W-:-:S07]  /*5600*/  F2FP.F16.E4M3.UNPACK_B R3, R8.H1 ;  /* 0x00000008ff03723e */ /* 0x000fce00030006ff */
[----:B------:R-:W-:Y:S01]  /*5610*/  HMMA.16816.F32 R84, R84, R2, R116 ;  /* 0x000000025454723c */ /* 0x000fe20000001874 */
[----:B------:R-:W-:-:S15]  /*5620*/  F2FP.F16.E4M3.UNPACK_B R2, R50 ;  /* 0x00000032ff02723e */ /* 0x000fde00020006ff */
[----:B------:R-:W-:-:S03]  /*5630*/  NOP ;  /* 0x0000000000007918 */ /* 0x000fc60000000000 */
[----:B------:R-:W-:Y:S02]  /*5640*/  IMAD.MOV.U32 R13, RZ, RZ, R84 ;  /* 0x000000ffff0d7224 */ /* 0x000fe400078e0054 */
[----:B------:R-:W-:Y:S02]  /*5650*/  IMAD.MOV.U32 R12, RZ, RZ, R85 ;  /* 0x000000ffff0c7224 */ /* 0x000fe400078e0055 */
[----:B------:R-:W-:Y:S01]  /*5660*/  IMAD.MOV.U32 R9, RZ, RZ, R86 ;  /* 0x000000ffff097224 */ /* 0x000fe200078e0056 */
[----:B--2---:R-:W0:Y:S04]  /*5670*/  LDSM.16.MT88.4 R52, [R36+0x4000] ;  /* 0x004000002434783b */ /* 0x004e280000004200 */
[----:B------:R-:W1:Y:S01]  /*5680*/  LDSM.16.MT88.4 R56, [R36+0x6000] ;  /* 0x006000002438783b */ /* 0x000e620000004200 */
[----:B------:R-:W-:-:S02]  /*5690*/  IMAD.MOV.U32 R8, RZ, RZ, R87 ;  /* 0x000000ffff087224 */ /* 0x000fc400078e0057 */
[----:B0-----:R-:W-:Y:S02]  /*56a0*/  IMAD.MOV.U32 R84, RZ, RZ, R52 ;  /* 0x000000ffff547224 */ /* 0x001fe400078e0034 */
[----:B------:R-:W-:Y:S02]  /*56b0*/  IMAD.MOV.U32 R85, RZ, RZ, R54 ;  /* 0x000000ffff557224 */ /* 0x000fe400078e0036 */
[----:B-1----:R-:W-:Y:S02]  /*56c0*/  IMAD.MOV.U32 R86, RZ, RZ, R56 ;  /* 0x000000ffff567224 */ /* 0x002fe400078e0038 */
[----:B------:R-:W-:Y:S02]  /*56d0*/  IMAD.MOV.U32 R87, RZ, RZ, R58 ;  /* 0x000000ffff577224 */ /* 0x000fe400078e003a */
[----:B------:R-:W-:Y:S02]  /*56e0*/  IMAD.MOV.U32 R112, RZ, RZ, R104 ;  /* 0x000000ffff707224 */ /* 0x000fe400078e0068 */
[----:B------:R-:W-:-:S02]  /*56f0*/  IMAD.MOV.U32 R113, RZ, RZ, R49 ;  /* 0x000000ffff717224 */ /* 0x000fc400078e0031 */
[----:B------:R-:W-:Y:S02]  /*5700*/  IMAD.MOV.U32 R114, RZ, RZ, R48 ;  /* 0x000000ffff727224 */ /* 0x000fe400078e0030 */
[----:B------:R-:W-:Y:S02]  /*5710*/  IMAD.MOV.U32 R115, RZ, RZ, R41 ;  /* 0x000000ffff737224 */ /* 0x000fe400078e0029 */
[----:B------:R-:W-:Y:S02]  /*5720*/  IMAD.MOV.U32 R116, RZ, RZ, R40 ;  /* 0x000000ffff747224 */ /* 0x000fe400078e0028 */
[----:B------:R-:W-:Y:S01]  /*5730*/  IMAD.MOV.U32 R117, RZ, RZ, R37 ;  /* 0x000000ffff757224 */ /* 0x000fe200078e0025 */
[----:B---3--:R-:W-:-:S07]  /*5740*/  F2FP.F16.E4M3.UNPACK_B R3, R51 ;  /* 0x00000033ff03723e */ /* 0x008fce00020006ff */
[----:B------:R-:W-:Y:S01]  /*5750*/  HMMA.16816.F32 R60, R84, R2, R60 ;  /* 0x00000002543c723c */ /* 0x000fe2000000183c */
[----:B------:R-:W-:Y:S02]  /*5760*/  F2FP.F16.E4M3.UNPACK_B R2, R22 ;  /* 0x00000016ff02723e */ /* 0x000fe400020006ff */
[----:B------:R-:W-:-:S07]  /*5770*/  F2FP.F16.E4M3.UNPACK_B R3, R23 ;  /* 0x00000017ff03723e */ /* 0x000fce00020006ff */
        /* <DEDUP_REMOVED lines=16> */
[----:B------:R-:W-:Y:S02]  /*5880*/  IMAD.MOV.U32 R113, RZ, RZ, R24 ;  /* 0x000000ffff717224 */ /* 0x000fe400078e0018 */
[----:B------:R-:W2:Y:S04]  /*5890*/  LDL.LU R24, [R1+0x48] ;  /* 0x0000480001187983 */ /* 0x000ea80000300800 */
[----:B------:R-:W3:Y:S04]  /*58a0*/  LDL.LU R41, [R1+0x4c] ;  /* 0x00004c0001297983 */ /* 0x000ee80000300800 */
[----:B------:R-:W4:Y:S04]  /*58b0*/  LDL.LU R40, [R1+0x88] ;  /* 0x0000880001287983 */ /* 0x000f280000300800 */
[----:B------:R-:W5:Y:S01]  /*58c0*/  LDL.LU R37, [R1+0x8c] ;  /* 0x00008c0001257983 */ /* 0x000f620000300800 */
[----:B------:R-:W-:Y:S01]  /*58d0*/  F2FP.F16.E4M3.UNPACK_B R2, R26 ;  /* 0x0000001aff02723e */ /* 0x000fe200020006ff */
[----:B------:R-:W-:Y:S01]  /*58e0*/  IMAD.MOV.U32 R104, RZ, RZ, R52 ;  /* 0x000000ffff687224 */ /* 0x000fe200078e0034 */
[----:B------:R-:W-:Y:S01]  /*58f0*/  F2FP.F16.E4M3.UNPACK_B R3, R27 ;  /* 0x0000001bff03723e */ /* 0x000fe200020006ff */
[----:B------:R-:W-:-:S02]  /*5900*/  IMAD.MOV.U32 R105, RZ, RZ, R54 ;  /* 0x000000ffff697224 */ /* 0x000fc400078e0036 */
[----:B------:R-:W-:Y:S02]  /*5910*/  IMAD.MOV.U32 R106, RZ, RZ, R56 ;  /* 0x000000ffff6a7224 */ /* 0x000fe400078e0038 */
[----:B------:R-:W-:-:S07]  /*5920*/  IMAD.MOV.U32 R107, RZ, RZ, R58 ;  /* 0x000000ffff6b7224 */ /* 0x000fce00078e003a */
[----:B------:R-:W-:Y:S01]  /*5930*/  HMMA.16816.F32 R88, R104, R2, R88 ;  /* 0x000000026858723c */ /* 0x000fe20000001858 */
[----:B------:R-:W-:Y:S02]  /*5940*/  F2FP.F16.E4M3.UNPACK_B R2, R34 ;  /* 0x00000022ff02723e */ /* 0x000fe400020006ff */
[----:B------:R-:W-:-:S07]  /*5950*/  F2FP.F16.E4M3.UNPACK_B R3, R35 ;  /* 0x00000023ff03723e */ /* 0x000fce00020006ff */
[----:B------:R-:W-:Y:S01]  /*5960*/  HMMA.16816.F32 R92, R104, R2, R92 ;  /* 0x00000002685c723c */ /* 0x000fe2000000185c */
[----:B------:R-:W-:Y:S02]  /*5970*/  F2FP.F16.E4M3.UNPACK_B R2, R6 ;  /* 0x00000006ff02723e */ /* 0x000fe400020006ff */
[----:B------:R-:W-:-:S07]  /*5980*/  F2FP.F16.E4M3.UNPACK_B R3, R7 ;  /* 0x00000007ff03723e */ /* 0x000fce00020006ff */
[C---:B------:R-:W-:Y:S01]  /*5990*/  HMMA.16816.F32 R96, R104.reuse, R2, R96 ;  /* 0x000000026860723c */ /* 0x040fe20000001860 */
[----:B------:R-:W-:Y:S02]  /*59a0*/  F2FP.F16.E4M3.UNPACK_B R2, R18 ;  /* 0x00000012ff02723e */ /* 0x000fe400020006ff */
[----:B------:R-:W-:Y:S01]  /*59b0*/  F2FP.F16.E4M3.UNPACK_B R3, R19 ;  /* 0x00000013ff03723e */ /* 0x000fe200020006ff */
[----:B------:R-:W-:Y:S02]  /*59c0*/  IMAD.MOV.U32 R108, RZ, RZ, R17 ;  /* 0x000000ffff6c7224 */ /* 0x000fe400078e0011 */
[----:B------:R-:W-:Y:S02]  /*59d0*/  IMAD.MOV.U32 R109, RZ, RZ, R16 ;  /* 0x000000ffff6d7224 */ /* 0x000fe400078e0010 */
[----:B------:R-:W-:Y:S02]  /*59e0*/  IMAD.MOV.U32 R110, RZ, RZ, R5 ;  /* 0x000000ffff6e7224 */ /* 0x000fe400078e0005 */
[----:B------:R-:W-:Y:S01]  /*59f0*/  HMMA.16816.F32 R100, R104, R2, R100 ;  /* 0x000000026864723c */ /* 0x000fe20000001864 */
[----:B------:R-:W-:Y:S01]  /*5a00*/  IMAD.MOV.U32 R111, RZ, RZ, R4 ;  /* 0x000000ffff6f7224 */ /* 0x000fe200078e0004 */
[----:B------:R-:W-:-:S02]  /*5a10*/  F2FP.F16.E4M3.UNPACK_B R2, R46 ;  /* 0x0000002eff02723e */ /* 0x000fc400020006ff */
[----:B------:R-:W-:Y:S01]  /*5a20*/  F2FP.F16.E4M3.UNPACK_B R3, R47 ;  /* 0x0000002fff03723e */ /* 0x000fe200020006ff */
[----:B------:R-:W-:Y:S02]  /*5a30*/  IMAD.MOV.U32 R112, RZ, RZ, R25 ;  /* 0x000000ffff707224 */ /* 0x000fe400078e0019 */
[----:B------:R-:W-:Y:S02]  /*5a40*/  IMAD.MOV.U32 R114, RZ, RZ, R21 ;  /* 0x000000ffff727224 */ /* 0x000fe400078e0015 */
[----:B------:R-:W-:Y:S02]  /*5a50*/  IMAD.MOV.U32 R115, RZ, RZ, R20 ;  /* 0x000000ffff737224 */ /* 0x000fe400078e0014 */
[----:B------:R-:W-:Y:S01]  /*5a60*/  HMMA.16816.F32 R104, R104, R2, R108 ;  /* 0x000000026868723c */ /* 0x000fe2000000186c */
[----:B------:R-:W-:Y:S02]  /*5a70*/  IMAD.MOV.U32 R108, RZ, RZ, R52 ;  /* 0x000000ffff6c7224 */ /* 0x000fe400078e0034 */
[----:B------:R-:W-:-:S02]  /*5a80*/  IMAD.MOV.U32 R109, RZ, RZ, R54 ;  /* 0x000000ffff6d7224 */ /* 0x000fc400078e0036 */
[----:B------:R-:W-:Y:S02]  /*5a90*/  IMAD.MOV.U32 R110, RZ, RZ, R56 ;  /* 0x000000ffff6e7224 */ /* 0x000fe400078e0038 */
[----:B------:R-:W-:Y:S02]  /*5aa0*/  IMAD.MOV.U32 R111, RZ, RZ, R58 ;  /* 0x000000ffff6f7224 */ /* 0x000fe400078e003a */
[----:B------:R-:W-:Y:S02]  /*5ab0*/  IMAD.MOV.U32 R118, RZ, RZ, R33 ;  /* 0x000000ffff767224 */ /* 0x000fe400078e0021 */
[----:B------:R-:W-:Y:S01]  /*5ac0*/  IMAD.MOV.U32 R119, RZ, RZ, R32 ;  /* 0x000000ffff777224 */ /* 0x000fe200078e0020 */
[----:B------:R-:W-:Y:S01]  /*5ad0*/  F2FP.F16.E4M3.UNPACK_B R4, R29 ;  /* 0x0000001dff04723e */ /* 0x000fe200020006ff */
[----:B------:R-:W-:Y:S01]  /*5ae0*/  IMAD.MOV.U32 R48, RZ, RZ, R13 ;  /* 0x000000ffff307224 */ /* 0x000fe200078e000d */
[----:B------:R-:W-:Y:S01]  /*5af0*/  F2FP.F16.E4M3.UNPACK_B R5, R28 ;  /* 0x0000001cff05723e */ /* 0x000fe200020006ff */
[----:B------:R-:W-:-:S02]  /*5b00*/  IMAD.MOV.U32 R49, RZ, RZ, R12 ;  /* 0x000000ffff317224 */ /* 0x000fc400078e000c */
[----:B------:R-:W-:Y:S02]  /*5b10*/  IMAD.MOV.U32 R20, RZ, RZ, R53 ;  /* 0x000000ffff147224 */ /* 0x000fe400078e0035 */
[----:B------:R-:W-:Y:S02]  /*5b20*/  IMAD.MOV.U32 R21, RZ, RZ, R55 ;  /* 0x000000ffff157224 */ /* 0x000fe400078e0037 */
[----:B------:R-:W-:Y:S02]  /*5b30*/  IMAD.MOV.U32 R12, RZ, RZ, R53 ;  /* 0x000000ffff0c7224 */ /* 0x000fe400078e0035 */
[----:B------:R-:W-:Y:S01]  /*5b40*/  IMAD.MOV.U32 R13, RZ, RZ, R55 ;  /* 0x000000ffff0d7224 */ /* 0x000fe200078e0037 */
[----:B------:R-:W-:Y:S02]  /*5b50*/  LOP3.LUT R0, R0, 0x40, RZ, 0x3c, !PT ;  /* 0x0000004000007812 */ /* 0x000fe400078e3cff */
[----:B--2---:R-:W-:Y:S02]  /*5b60*/  F2FP.F16.E4M3.UNPACK_B R2, R24 ;  /* 0x00000018ff02723e */ /* 0x004fe400020006ff */
[----:B---3--:R-:W-:-:S07]  /*5b70*/  F2FP.F16.E4M3.UNPACK_B R3, R41 ;  /* 0x00000029ff03723e */ /* 0x008fce00020006ff */
[----:B------:R-:W-:Y:S01]  /*5b80*/  HMMA.16816.F32 R108, R108, R2, R112 ;  /* 0x000000026c6c723c */ /* 0x000fe20000001870 */
[----:B----4-:R-:W-:Y:S01]  /*5b90*/  F2FP.F16.E4M3.UNPACK_B R2, R40 ;  /* 0x00000028ff02723e */ /* 0x010fe200020006ff */
[----:B------:R-:W-:Y:S01]  /*5ba0*/  IMAD.MOV.U32 R112, RZ, RZ, R52 ;  /* 0x000000ffff707224 */ /* 0x000fe200078e0034 */
[----:B-----5:R-:W-:Y:S01]  /*5bb0*/  F2FP.F16.E4M3.UNPACK_B R3, R37 ;  /* 0x00000025ff03723e */ /* 0x020fe200020006ff */
[----:B------:R-:W-:Y:S02]  /*5bc0*/  IMAD.MOV.U32 R113, RZ, RZ, R54 ;  /* 0x000000ffff717224 */ /* 0x000fe400078e0036 */
[----:B------:R-:W-:Y:S02]  /*5bd0*/  IMAD.MOV.U32 R114, RZ, RZ, R56 ;  /* 0x000000ffff727224 */ /* 0x000fe400078e0038 */
[----:B------:R-:W-:-:S07]  /*5be0*/  IMAD.MOV.U32 R115, RZ, RZ, R58 ;  /* 0x000000ffff737224 */ /* 0x000fce00078e003a */
[----:B------:R-:W-:Y:S01]  /*5bf0*/  HMMA.16816.F32 R112, R112, R2, R116 ;  /* 0x000000027070723c */ /* 0x000fe20000001874 */
[----:B------:R-:W-:Y:S01]  /*5c00*/  F2FP.F16.E4M3.UNPACK_B R2, R125 ;  /* 0x0000007dff02723e */ /* 0x000fe200020006ff */
[----:B------:R-:W-:Y:S01]  /*5c10*/  IMAD.MOV.U32 R116, RZ, RZ, R52 ;  /* 0x000000ffff747224 */ /* 0x000fe200078e0034 */
[----:B------:R-:W-:Y:S01]  /*5c20*/  F2FP.F16.E4M3.UNPACK_B R3, R124 ;  /* 0x0000007cff03723e */ /* 0x000fe200020006ff */
[----:B------:R-:W-:Y:S02]  /*5c30*/  IMAD.MOV.U32 R117, RZ, RZ, R54 ;  /* 0x000000ffff757224 */ /* 0x000fe400078e0036 */
[----:B------:R-:W-:Y:S02]  /*5c40*/  IMAD.MOV.U32 R118, RZ, RZ, R56 ;  /* 0x000000ffff767224 */ /* 0x000fe400078e0038 */
[----:B------:R-:W-:-:S07]  /*5c50*/  IMAD.MOV.U32 R119, RZ, RZ, R58 ;  /* 0x000000ffff777224 */ /* 0x000fce00078e003a */
[----:B------:R-:W-:Y:S01]  /*5c60*/  HMMA.16816.F32 R116, R116, R2, R120 ;  /* 0x000000027474723c */ /* 0x000fe20000001878 */
[----:B------:R-:W-:Y:S01]  /*5c70*/  F2FP.F16.E4M3.UNPACK_B R2, R50.H1 ;  /* 0x00000032ff02723e */ /* 0x000fe200030006ff */
[----:B------:R-:W-:Y:S01]  /*5c80*/  IMAD.MOV.U32 R120, RZ, RZ, R52 ;  /* 0x000000ffff787224 */ /* 0x000fe200078e0034 */
[----:B------:R-:W-:Y:S01]  /*5c90*/  F2FP.F16.E4M3.UNPACK_B R3, R51.H1 ;  /* 0x00000033ff03723e */ /* 0x000fe200030006ff */
[----:B------:R-:W-:Y:S02]  /*5ca0*/  IMAD.MOV.U32 R121, RZ, RZ, R54 ;  /* 0x000000ffff797224 */ /* 0x000fe400078e0036 */
[----:B------:R-:W-:Y:S02]  /*5cb0*/  IMAD.MOV.U32 R122, RZ, RZ, R56 ;  /* 0x000000ffff7a7224 */ /* 0x000fe400078e0038 */
[----:B------:R-:W-:Y:S02]  /*5cc0*/  IMAD.MOV.U32 R123, RZ, RZ, R58 ;  /* 0x000000ffff7b7224 */ /* 0x000fe400078e003a */
[----:B------:R-:W-:-:S02]  /*5cd0*/  IMAD.MOV.U32 R50, RZ, RZ, R9 ;  /* 0x000000ffff327224 */ /* 0x000fc400078e0009 */
[----:B------:R-:W-:-:S07]  /*5ce0*/  IMAD.MOV.U32 R51, RZ, RZ, R8 ;  /* 0x000000ffff337224 */ /* 0x000fce00078e0008 */
[----:B------:R-:W-:Y:S01]  /*5cf0*/  HMMA.16816.F32 R120, R120, R4, R48 ;  /* 0x000000047878723c */ /* 0x000fe20000001830 */
[----:B------:R-:W-:Y:S01]  /*5d00*/  IMAD.MOV.U32 R48, RZ, RZ, R53 ;  /* 0x000000ffff307224 */ /* 0x000fe200078e0035 */
[----:B------:R-:W-:Y:S01]  /*5d10*/  F2FP.F16.E4M3.UNPACK_B R4, R22.H1 ;  /* 0x00000016ff04723e */ /* 0x000fe200030006ff */
[----:B------:R-:W-:Y:S01]  /*5d20*/  IMAD.MOV.U32 R49, RZ, RZ, R55 ;  /* 0x000000ffff317224 */ /* 0x000fe200078e0037 */
[----:B------:R-:W-:Y:S01]  /*5d30*/  F2FP.F16.E4M3.UNPACK_B R5, R23.H1 ;  /* 0x00000017ff05723e */ /* 0x000fe200030006ff */
[----:B------:R-:W-:Y:S02]  /*5d40*/  IMAD.MOV.U32 R50, RZ, RZ, R57 ;  /* 0x000000ffff327224 */ /* 0x000fe400078e0039 */
[----:B------:R-:W-:Y:S02]  /*5d50*/  IMAD.MOV.U32 R51, RZ, RZ, R59 ;  /* 0x000000ffff337224 */ /* 0x000fe400078e003b */
[----:B------:R-:W-:Y:S02]  /*5d60*/  IMAD.MOV.U32 R22, RZ, RZ, R57 ;  /* 0x000000ffff167224 */ /* 0x000fe400078e0039 */
[----:B------:R-:W-:-:S03]  /*5d70*/  IMAD.MOV.U32 R23, RZ, RZ, R59 ;  /* 0x000000ffff177224 */ /* 0x000fc600078e003b */
[----:B------:R-:W-:Y:S01]  /*5d80*/  HMMA.16816.F32 R60, R48, R2, R60 ;  /* 0x00000002303c723c */ /* 0x000fe2000000183c */
[----:B------:R-:W-:Y:S01]  /*5d90*/  F2FP.F16.E4M3.UNPACK_B R2, R30.H1 ;  /* 0x0000001eff02723e */ /* 0x000fe200030006ff */
[----:B------:R-:W-:Y:S01]  /*5da0*/  IMAD.MOV.U32 R8, RZ, RZ, R53 ;  /* 0x000000ffff087224 */ /* 0x000fe200078e0035 */
[----:B------:R-:W-:Y:S01]  /*5db0*/  F2FP.F16.E4M3.UNPACK_B R3, R31.H1 ;  /* 0x0000001fff03723e */ /* 0x000fe200030006ff */
[----:B------:R-:W-:Y:S01]  /*5dc0*/  IMAD.MOV.U32 R9, RZ, RZ, R55 ;  /* 0x000000ffff097224 */ /* 0x000fe200078e0037 */
[----:B------:R-:W-:Y:S03]  /*5dd0*/  LDSM.16.M88.4 R48, [R0+UR6+0x13800] ;  /* 0x013800060030783b */ /* 0x000fe60008000200 */
[----:B------:R-:W-:Y:S01]  /*5de0*/  HMMA.16816.F32 R64, R20, R4, R64 ;  /* 0x000000041440723c */ /* 0x000fe20000001840 */
[----:B------:R-:W-:Y:S01]  /*5df0*/  F2FP.F16.E4M3.UNPACK_B R4, R14.H1 ;  /* 0x0000000eff04723e */ /* 0x000fe200030006ff */
[----:B------:R-:W-:Y:S01]  /*5e00*/  IMAD.MOV.U32 R14, RZ, RZ, R57 ;  /* 0x000000ffff0e7224 */ /* 0x000fe200078e0039 */
[----:B------:R-:W-:Y:S01]  /*5e10*/  F2FP.F16.E4M3.UNPACK_B R5, R15.H1 ;  /* 0x0000000fff05723e */ /* 0x000fe200030006ff */
[----:B------:R-:W-:-:S04]  /*5e20*/  IMAD.MOV.U32 R15, RZ, RZ, R59 ;  /* 0x000000ffff0f7224 */ /* 0x000fc800078e003b */
[----:B------:R-:W-:Y:S01]  /*5e30*/  HMMA.16816.F32 R68, R20, R2, R68 ;  /* 0x000000021444723c */ /* 0x000fe20000001844 */
[----:B------:R-:W-:Y:S01]  /*5e40*/  F2FP.F16.E4M3.UNPACK_B R2, R10.H1 ;  /* 0x0000000aff02723e */ /* 0x000fe200030006ff */
[----:B------:R-:W-:Y:S01]  /*5e50*/  IMAD.MOV.U32 R10, RZ, RZ, R57 ;  /* 0x000000ffff0a7224 */ /* 0x000fe200078e0039 */
[----:B------:R-:W-:Y:S01]  /*5e60*/  F2FP.F16.E4M3.UNPACK_B R3, R11.H1 ;  /* 0x0000000bff03723e */ /* 0x000fe200030006ff */
[----:B------:R-:W-:-:S04]  /*5e70*/  IMAD.MOV.U32 R11, RZ, RZ, R59 ;  /* 0x000000ffff0b7224 */ /* 0x000fc800078e003b */
[----:B------:R-:W-:Y:S01]  /*5e80*/  HMMA.16816.F32 R72, R12, R4, R72 ;  /* 0x000000040c48723c */ /* 0x000fe20000001848 */
[----:B------:R-:W-:Y:S02]  /*5e90*/  F2FP.F16.E4M3.UNPACK_B R4, R38.H1 ;  /* 0x00000026ff04723e */ /* 0x000fe400030006ff */
[----:B------:R-:W-:-:S05]  /*5ea0*/  F2FP.F16.E4M3.UNPACK_B R5, R39.H1 ;  /* 0x00000027ff05723e */ /* 0x000fca00030006ff */
[----:B------:R-:W-:Y:S01]  /*5eb0*/  HMMA.16816.F32 R76, R8, R2, R76 ;  /* 0x00000002084c723c */ /* 0x000fe2000000184c */
[----:B------:R-:W-:Y:S02]  /*5ec0*/  F2FP.F16.E4M3.UNPACK_B R2, R42.H1 ;  /* 0x0000002aff02723e */ /* 0x000fe400030006ff */
[----:B------:R-:W-:-:S05]  /*5ed0*/  F2FP.F16.E4M3.UNPACK_B R3, R43.H1 ;  /* 0x0000002bff03723e */ /* 0x000fca00030006ff */
[----:B------:R-:W-:Y:S01]  /*5ee0*/  HMMA.16816.F32 R80, R8, R4, R80 ;  /* 0x000000040850723c */ /* 0x000fe20000001850 */
[----:B------:R-:W-:Y:S02]  /*5ef0*/  F2FP.F16.E4M3.UNPACK_B R4, R26.H1 ;  /* 0x0000001aff04723e */ /* 0x000fe400030006ff */
[----:B------:R-:W-:Y:S02]  /*5f00*/  F2FP.F16.E4M3.UNPACK_B R5, R27.H1 ;  /* 0x0000001bff05723e */ /* 0x000fe400030006ff */
[----:B------:R-:W-:-:S03]  /*5f10*/  F2FP.F16.E4M3.UNPACK_B R12, R6.H1 ;  /* 0x00000006ff0c723e */ /* 0x000fc600030006ff */
[C---:B------:R-:W-:Y:S01]  /*5f20*/  HMMA.16816.F32 R84, R8.reuse, R2, R84 ;  /* 0x000000020854723c */ /* 0x040fe20000001854 */
[----:B------:R-:W-:Y:S02]  /*5f30*/  F2FP.F16.E4M3.UNPACK_B R2, R34.H1 ;  /* 0x00000022ff02723e */ /* 0x000fe400030006ff */
[----:B------:R-:W-:Y:S01]  /*5f40*/  F2FP.F16.E4M3.UNPACK_B R3, R35.H1 ;  /* 0x00000023ff03723e */ /* 0x000fe200030006ff */
[----:B------:R-:W-:Y:S01]  /*5f50*/  IMAD.MOV.U32 R6, RZ, RZ, R57 ;  /* 0x000000ffff067224 */ /* 0x000fe200078e0039 */
[----:B------:R-:W-:Y:S01]  /*5f60*/  F2FP.F16.E4M3.UNPACK_B R13, R7.H1 ;  /* 0x00000007ff0d723e */ /* 0x000fe200030006ff */
[----:B------:R-:W-:Y:S02]  /*5f70*/  IMAD.MOV.U32 R7, RZ, RZ, R59 ;  /* 0x000000ffff077224 */ /* 0x000fe400078e003b */
[----:B------:R-:W-:Y:S01]  /*5f80*/  HMMA.16816.F32 R88, R8, R4, R88 ;  /* 0x000000040858723c */ /* 0x000fe20000001858 */
[----:B------:R-:W-:Y:S02]  /*5f90*/  IMAD.MOV.U32 R4, RZ, RZ, R53 ;  /* 0x000000ffff047224 */ /* 0x000fe400078e0035 */
[----:B------:R-:W-:-:S05]  /*5fa0*/  IMAD.MOV.U32 R5, RZ, RZ, R55 ;  /* 0x000000ffff057224 */ /* 0x000fca00078e0037 */
[----:B------:R-:W-:Y:S01]  /*5fb0*/  HMMA.16816.F32 R92, R8, R2, R92 ;  /* 0x00000002085c723c */ /* 0x000fe2000000185c */
[----:B------:R-:W-:Y:S02]  /*5fc0*/  F2FP.F16.E4M3.UNPACK_B R2, R18.H1 ;  /* 0x00000012ff02723e */ /* 0x000fe400030006ff */
[----:B------:R-:W-:Y:S02]  /*5fd0*/  F2FP.F16.E4M3.UNPACK_B R3, R19.H1 ;  /* 0x00000013ff03723e */ /* 0x000fe400030006ff */
[----:B------:R-:W0:Y:S03]  /*5fe0*/  LDSM.16.M88.4 R16, [R0+UR6+0x10000] ;  /* 0x010000060010783b */ /* 0x000e260008000200 */
[----:B------:R-:W-:Y:S01]  /*5ff0*/  HMMA.16816.F32 R96, R4, R12, R96 ;  /* 0x0000000c0460723c */ /* 0x000fe20000001860 */
[----:B------:R-:W-:Y:S02]  /*6000*/  F2FP.F16.E4M3.UNPACK_B R12, R24.H1 ;  /* 0x00000018ff0c723e */ /* 0x000fe400030006ff */
[----:B------:R-:W1:Y:S01]  /*6010*/  LDSM.16.M88.4 R24, [R0+UR6+0x10400] ;  /* 0x010400060018783b */ /* 0x000e620008000200 */
[----:B------:R-:W-:-:S02]  /*6020*/  F2FP.F16.E4M3.UNPACK_B R8, R46.H1 ;  /* 0x0000002eff08723e */ /* 0x000fc400030006ff */
[----:B------:R-:W-:Y:S02]  /*6030*/  F2FP.F16.E4M3.UNPACK_B R9, R47.H1 ;  /* 0x0000002fff09723e */ /* 0x000fe400030006ff */
[----:B------:R-:W-:Y:S01]  /*6040*/  F2FP.F16.E4M3.UNPACK_B R13, R41.H1 ;  /* 0x00000029ff0d723e */ /* 0x000fe200030006ff */
[C---:B------:R-:W-:Y:S01]  /*6050*/  HMMA.16816.F32 R100, R4.reuse, R2, R100 ;  /* 0x000000020464723c */ /* 0x040fe20000001864 */
[----:B------:R-:W-:Y:S07]  /*6060*/  LDSM.16.M88.4 R44, [R0+UR6+0x13400] ;  /* 0x01340006002c783b */ /* 0x000fee0008000200 */
[----:B------:R-:W-:Y:S01]  /*6070*/  HMMA.16816.F32 R104, R4, R8, R104 ;  /* 0x000000080468723c */ /* 0x000fe20000001868 */
[----:B------:R-:W-:Y:S01]  /*6080*/  IMAD.MOV.U32 R8, RZ, RZ, R53 ;  /* 0x000000ffff087224 */ /* 0x000fe200078e0035 */
[----:B------:R-:W-:Y:S01]  /*6090*/  LDSM.16.MT88.4 R4, [R36+0x8000] ;  /* 0x008000002404783b */ /* 0x000fe20000004200 */
[----:B------:R-:W-:-:S03]  /*60a0*/  IMAD.MOV.U32 R9, RZ, RZ, R55 ;  /* 0x000000ffff097224 */ /* 0x000fc600078e0037 */
[----:B0-----:R-:W-:Y:S04]  /*60b0*/  STL.64 [R1+0x90], R16 ;  /* 0x0000901001007387 */ /* 0x001fe80000100a00 */
[----:B------:R0:W-:Y:S01]  /*60c0*/  STL.64 [R1+0x98], R18 ;  /* 0x0000981201007387 */ /* 0x0001e20000100a00 */
[----:B-1----:R-:W-:-:S03]  /*60d0*/  IMAD.MOV.U32 R35, RZ, RZ, R26 ;  /* 0x000000ffff237224 */ /* 0x002fc600078e001a */
[----:B------:R-:W-:Y:S01]  /*60e0*/  STL.64 [R1+0x70], R24 ;  /* 0x0000701801007387 */ /* 0x000fe20000100a00 */
[----:B------:R-:W-:-:S03]  /*60f0*/  IMAD.MOV.U32 R34, RZ, RZ, R27 ;  /* 0x000000ffff227224 */ /* 0x000fc600078e001b */
[----:B------:R-:W-:Y:S01]  /*6100*/  STL.64 [R1+0x78], R26 ;  /* 0x0000781a01007387 */ /* 0x000fe20000100a00 */
[----:B0-----:R-:W-:Y:S02]  /*6110*/  IMAD.MOV.U32 R19, RZ, RZ, R24 ;  /* 0x000000ffff137224 */ /* 0x001fe400078e0018 */
[----:B------:R-:W-:Y:S02]  /*6120*/  IMAD.MOV.U32 R18, RZ, RZ, R25 ;  /* 0x000000ffff127224 */ /* 0x000fe400078e0019 */
[----:B------:R-:W0:Y:S01]  /*6130*/  LDSM.16.M88.4 R24, [R0+UR6+0x10800] ;  /* 0x010800060018783b */ /* 0x000e220008000200 */
[----:B------:R-:W-:Y:S01]  /*6140*/  HMMA.16816.F32 R108, R8, R12, R108 ;  /* 0x0000000c086c723c */ /* 0x000fe2000000186c */
[----:B------:R-:W-:Y:S01]  /*6150*/  F2FP.F16.E4M3.UNPACK_B R2, R40.H1 ;  /* 0x00000028ff02723e */ /* 0x000fe200030006ff */
[----:B------:R-:W-:Y:S01]  /*6160*/  IMAD.MOV.U32 R12, RZ, RZ, R53 ;  /* 0x000000ffff0c7224 */ /* 0x000fe200078e0035 */
[----:B------:R-:W1:Y:S01]  /*6170*/  LDSM.16.MT88.4 R8, [R36+0xa000] ;  /* 0x00a000002408783b */ /* 0x000e620000004200 */
[----:B------:R-:W-:Y:S01]  /*6180*/  F2FP.F16.E4M3.UNPACK_B R3, R37.H1 ;  /* 0x00000025ff03723e */ /* 0x000fe200030006ff */
[----:B------:R-:W-:-:S02]  /*6190*/  IMAD.MOV.U32 R13, RZ, RZ, R55 ;  /* 0x000000ffff0d7224 */ /* 0x000fc400078e0037 */
[----:B------:R-:W-:Y:S02]  /*61a0*/  IMAD.MOV.U32 R21, RZ, RZ, R16 ;  /* 0x000000ffff157224 */ /* 0x000fe400078e0010 */
[----:B------:R-:W-:Y:S01]  /*61b0*/  IMAD.MOV.U32 R20, RZ, RZ, R17 ;  /* 0x000000ffff147224 */ /* 0x000fe200078e0011 */
[----:B------:R-:W-:Y:S02]  /*61c0*/  STL [R1+0x534], R34 ;  /* 0x0005342201007387 */ /* 0x000fe40000100800 */
[----:B------:R-:W-:Y:S01]  /*61d0*/  HMMA.16816.F32 R112, R12, R2, R112 ;  /* 0x000000020c70723c */ /* 0x000fe20000001870 */
[----:B------:R-:W-:Y:S01]  /*61e0*/  F2FP.F16.E4M3.UNPACK_B R2, R29.H1 ;  /* 0x0000001dff02723e */ /* 0x000fe200030006ff */
[----:B------:R-:W-:Y:S01]  /*61f0*/  LDSM.16.M88.4 R36, [R0+UR6+0x12c00] ;  /* 0x012c00060024783b */ /* 0x000fe20008000200 */
[----:B------:R-:W-:-:S03]  /*6200*/  F2FP.F16.E4M3.UNPACK_B R3, R28.H1 ;  /* 0x0000001cff03723e */ /* 0x000fc600030006ff */
[----:B------:R-:W-:Y:S04]  /*6210*/  STL [R1+0x530], R35 ;  /* 0x0005302301007387 */ /* 0x000fe80000100800 */
[----:B------:R-:W-:Y:S01]  /*6220*/  HMMA.16816.F32 R120, R12, R2, R120 ;  /* 0x000000020c78723c */ /* 0x000fe20000001878 */
[----:B------:R-:W-:Y:S01]  /*6230*/  F2FP.F16.E4M3.UNPACK_B R2, R21 ;  /* 0x00000015ff02723e */ /* 0x000fe200020006ff */
[----:B------:R-:W-:Y:S01]  /*6240*/  LDSM.16.M88.4 R40, [R0+UR6+0x13000] ;  /* 0x013000060028783b */ /* 0x000fe20008000200 */
[----:B------:R-:W-:-:S03]  /*6250*/  F2FP.F16.E4M3.UNPACK_B R3, R20 ;  /* 0x00000014ff03723e */ /* 0x000fc600020006ff */
[----:B------:R-:W2:Y:S04]  /*6260*/  LDSM.16.M88.4 R20, [R0+UR6+0x11000] ;  /* 0x011000060014783b */ /* 0x000ea80008000200 */
[----:B------:R-:W-:Y:S04]  /*6270*/  LDSM.16.M88.4 R52, [R0+UR6+0x13c00] ;  /* 0x013c00060034783b */ /* 0x000fe80008000200 */
[----:B0-----:R-:W-:Y:S01]  /*6280*/  STL.64 [R1+0x50], R24 ;  /* 0x0000501801007387 */ /* 0x001fe20000100a00 */
[----:B------:R-:W-:-:S03]  /*6290*/  IMAD.MOV.U32 R33, RZ, RZ, R26 ;  /* 0x000000ffff217224 */ /* 0x000fc600078e001a */
[----:B------:R-:W-:Y:S04]  /*62a0*/  STL.64 [R1+0x58], R26 ;  /* 0x0000581a01007387 */ /* 0x000fe80000100a00 */
[----:B------:R-:W0:Y:S01]  /*62b0*/  LDSM.16.M88.4 R24, [R0+UR6+0x10c00] ;  /* 0x010c00060018783b */ /* 0x000e220008000200 */
[----:B------:R-:W-:Y:S02]  /*62c0*/  F2FP.F16.E4M3.UNPACK_B R16, R125.H1 ;  /* 0x0000007dff10723e */ /* 0x000fe400030006ff */
[----:B------:R-:W-:-:S07]  /*62d0*/  F2FP.F16.E4M3.UNPACK_B R17, R124.H1 ;  /* 0x0000007cff11723e */ /* 0x000fce00030006ff */
[----:B------:R-:W-:Y:S01]  /*62e0*/  HMMA.16816.F32 R116, R12, R16, R116 ;  /* 0x000000100c74723c */ /* 0x000fe20000001874 */
[----:B------:R-:W-:Y:S02]  /*62f0*/  IMAD.MOV.U32 R12, RZ, RZ, R4 ;  /* 0x000000ffff0c7224 */ /* 0x000fe400078e0004 */
[----:B------:R-:W-:Y:S02]  /*6300*/  IMAD.MOV.U32 R13, RZ, RZ, R6 ;  /* 0x000000ffff0d7224 */ /* 0x000fe400078e0006 */
[----:B-1----:R-:W-:Y:S02]  /*6310*/  IMAD.MOV.U32 R14, RZ, RZ, R8 ;  /* 0x000000ffff0e7224 */ /* 0x002fe400078e0008 */
[----:B------:R-:W-:-:S07]  /*6320*/  IMAD.MOV.U32 R15, RZ, RZ, R10 ;  /* 0x000000ffff0f7224 */ /* 0x000fce00078e000a */
[----:B------:R-:W-:Y:S01]  /*6330*/  HMMA.16816.F32 R60, R12, R2, R60 ;  /* 0x000000020c3c723c */ /* 0x000fe2000000183c */
[----:B------:R-:W-:Y:S02]  /*6340*/  F2FP.F16.E4M3.UNPACK_B R2, R19 ;  /* 0x00000013ff02723e */ /* 0x000fe400020006ff */
[----:B------:R-:W-:Y:S02]  /*6350*/  F2FP.F16.E4M3.UNPACK_B R3, R18 ;  /* 0x00000012ff03723e */ /* 0x000fe400020006ff */
[----:B------:R-:W1:Y:S01]  /*6360*/  LDSM.16.M88.4 R16, [R0+UR6+0x11400] ;  /* 0x011400060010783b */ /* 0x000e620008000200 */
[----:B--2---:R-:W-:-:S03]  /*6370*/  IMAD.MOV.U32 R32, RZ, RZ, R22 ;  /* 0x000000ffff207224 */ /* 0x004fc600078e0016 */
[----:B------:R2:W-:Y:S04]  /*6380*/  STL [R1+0x538], R33 ;  /* 0x0005382101007387 */ /* 0x0005e80000100800 */
[----:B--2---:R-:W2:Y:S04]  /*6390*/  LDL.LU R33, [R1+0x54] ;  /* 0x0000540001217983 */ /* 0x004ea80000300800 */
[----:B0-----:R-:W-:Y:S04]  /*63a0*/  STL.64 [R1+0x38], R26 ;  /* 0x0000381a01007387 */ /* 0x001fe80000100a00 */
[----:B------:R-:W-:Y:S04]  /*63b0*/  STL.64 [R1+0x48], R22 ;  /* 0x0000481601007387 */ /* 0x000fe80000100a00 */
[----:B------:R0:W-:Y:S04]  /*63c0*/  STL [R1+0x53c], R32 ;  /* 0x00053c2001007387 */ /* 0x0001e80000100800 */
[----:B0-----:R-:W3:Y:S01]  /*63d0*/  LDL.LU R32, [R1+0x50] ;  /* 0x0000500001207983 */ /* 0x001ee20000300800 */
[----:B-1----:R-:W-:-:S03]  /*63e0*/  IMAD.MOV.U32 R57, RZ, RZ, R16 ;  /* 0x000000ffff397224 */ /* 0x002fc600078e0010 */
[----:B------:R-:W-:Y:S01]  /*63f0*/  STL.64 [R1+0x28], R18 ;  /* 0x0000281201007387 */ /* 0x000fe20000100a00 */
[----:B------:R-:W-:-:S03]  /*6400*/  IMAD.MOV.U32 R56, RZ, RZ, R17 ;  /* 0x000000ffff387224 */ /* 0x000fc600078e0011 */
[----:B------:R-:W0:Y:S02]  /*6410*/  LDSM.16.M88.4 R16, [R0+UR6+0x11800] ;  /* 0x011800060010783b */ /* 0x000e240008000200 */
[----:B0-----:R-:W-:Y:S02]  /*6420*/  IMAD.MOV.U32 R31, RZ, RZ, R16 ;  /* 0x000000ffff1f7224 */ /* 0x001fe400078e0010 */
[----:B------:R-:W-:Y:S01]  /*6430*/  STL.64 [R1+0x18], R18 ;  /* 0x0000181201007387 */ /* 0x000fe20000100a00 */
[----:B------:R-:W-:-:S03]  /*6440*/  IMAD.MOV.U32 R30, RZ, RZ, R17 ;  /* 0x000000ffff1e7224 */ /* 0x000fc600078e0011 */
[----:B------:R-:W0:Y:S01]  /*6450*/  LDSM.16.M88.4 R16, [R0+UR6+0x11c00] ;  /* 0x011c00060010783b */ /* 0x000e220008000200 */
[----:B------:R-:W-:Y:S02]  /*6460*/  IMAD.MOV.U32 R34, RZ, RZ, R24 ;  /* 0x000000ffff227224 */ /* 0x000fe400078e0018 */
[----:B------:R-:W-:Y:S02]  /*6470*/  IMAD.MOV.U32 R35, RZ, RZ, R25 ;  /* 0x000000ffff237224 */ /* 0x000fe400078e0019 */
[----:B------:R-:W-:Y:S01]  /*6480*/  IMAD.MOV.U32 R59, RZ, RZ, R20 ;  /* 0x000000ffff3b7224 */ /* 0x000fe200078e0014 */
[----:B------:R-:W-:Y:S01]  /*6490*/  LDSM.16.M88.4 R24, [R0+UR6+0x12800] ;  /* 0x012800060018783b */ /* 0x000fe20008000200 */
[----:B------:R-:W-:-:S03]  /*64a0*/  IMAD.MOV.U32 R58, RZ, RZ, R21 ;  /* 0x000000ffff3a7224 */ /* 0x000fc600078e0015 */
[----:B------:R-:W1:Y:S01]  /*64b0*/  LDSM.16.M88.4 R20, [R0+UR6+0x12000] ;  /* 0x012000060014783b */ /* 0x000e620008000200 */
[----:B0-----:R-:W-:Y:S02]  /*64c0*/  IMAD.MOV.U32 R29, RZ, RZ, R16 ;  /* 0x000000ffff1d7224 */ /* 0x001fe400078e0010 */
[----:B------:R-:W-:Y:S02]  /*64d0*/  IMAD.MOV.U32 R28, RZ, RZ, R17 ;  /* 0x000000ffff1c7224 */ /* 0x000fe400078e0011 */
[----:B------:R-:W-:Y:S02]  /*64e0*/  IMAD.MOV.U32 R125, RZ, RZ, R18 ;  /* 0x000000ffff7d7224 */ /* 0x000fe400078e0012 */
[----:B------:R-:W-:Y:S02]  /*64f0*/  IMAD.MOV.U32 R124, RZ, RZ, R19 ;  /* 0x000000ffff7c7224 */ /* 0x000fe400078e0013 */
[----:B------:R0:W4:Y:S04]  /*6500*/  LDSM.16.M88.4 R16, [R0+UR6+0x12400] ;  /* 0x012400060010783b */ /* 0x0001280008000200 */
[----:B0-----:R-:W5:Y:S04]  /*6510*/  LDL.LU R0, [R1+0x74] ;  /* 0x0000740001007983 */ /* 0x001f680000300800 */
[----:B------:R-:W5:Y:S04]  /*6520*/  LDL.LU R4, [R1+0x70] ;  /* 0x0000700001047983 */ /* 0x000f680000300800 */
[----:B------:R-:W5:Y:S04]  /*6530*/  LDL.LU R6, [R1+0x94] ;  /* 0x0000940001067983 */ /* 0x000f680000300800 */
[----:B------:R-:W5:Y:S01]  /*6540*/  LDL.LU R8, [R1+0x90] ;  /* 0x0000900001087983 */ /* 0x000f620000300800 */
[----:B------:R-:W-:Y:S01]  /*6550*/  HMMA.16816.F32 R64, R12, R2, R64 ;  /* 0x000000020c40723c */ /* 0x000fe20000001840 */
[----:B--2---:R-:W-:-:S02]  /*6560*/  F2FP.F16.E4M3.UNPACK_B R3, R33 ;  /* 0x00000021ff03723e */ /* 0x004fc400020006ff */
        /* <DEDUP_REMOVED lines=17> */
[----:B-1----:R-:W-:Y:S02]  /*6680*/  F2FP.F16.E4M3.UNPACK_B R2, R20 ;  /* 0x00000014ff02723e */ /* 0x002fe400020006ff */
[----:B------:R-:W-:-:S07]  /*6690*/  F2FP.F16.E4M3.UNPACK_B R3, R21 ;  /* 0x00000015ff03723e */ /* 0x000fce00020006ff */
[----:B------:R-:W-:Y:S01]  /*66a0*/  HMMA.16816.F32 R92, R12, R2, R92 ;  /* 0x000000020c5c723c */ /* 0x000fe2000000185c */
[----:B----4-:R-:W-:Y:S02]  /*66b0*/  F2FP.F16.E4M3.UNPACK_B R2, R16 ;  /* 0x00000010ff02723e */ /* 0x010fe400020006ff */
        /* <DEDUP_REMOVED lines=20> */
[----:B-----5:R-:W-:Y:S01]  /*6800*/  F2FP.F16.E4M3.UNPACK_B R2, R8.H1 ;  /* 0x00000008ff02723e */ /* 0x020fe200030006ff */
[----:B------:R-:W-:Y:S01]  /*6810*/  IMAD.MOV.U32 R12, RZ, RZ, R5 ;  /* 0x000000ffff0c7224 */ /* 0x000fe200078e0005 */
[----:B------:R-:W-:Y:S01]  /*6820*/  F2FP.F16.E4M3.UNPACK_B R3, R6.H1 ;  /* 0x00000006ff03723e */ /* 0x000fe200030006ff */
[----:B------:R-:W-:Y:S02]  /*6830*/  IMAD.MOV.U32 R13, RZ, RZ, R7 ;  /* 0x000000ffff0d7224 */ /* 0x000fe400078e0007 */
[----:B------:R-:W-:Y:S02]  /*6840*/  IMAD.MOV.U32 R14, RZ, RZ, R9 ;  /* 0x000000ffff0e7224 */ /* 0x000fe400078e0009 */
[----:B------:R-:W-:-:S07]  /*6850*/  IMAD.MOV.U32 R15, RZ, RZ, R11 ;  /* 0x000000ffff0f7224 */ /* 0x000fce00078e000b */
[----:B------:R-:W-:Y:S01]  /*6860*/  HMMA.16816.F32 R60, R12, R2, R60 ;  /* 0x000000020c3c723c */ /* 0x000fe2000000183c */
[----:B------:R-:W-:Y:S02]  /*6870*/  F2FP.F16.E4M3.UNPACK_B R2, R4.H1 ;  /* 0x00000004ff02723e */ /* 0x000fe400030006ff */
[----:B------:R-:W-:-:S07]  /*6880*/  F2FP.F16.E4M3.UNPACK_B R3, R0.H1 ;  /* 0x00000000ff03723e */ /* 0x000fce00030006ff */
[C---:B------:R-:W-:Y:S01]  /*6890*/  HMMA.16816.F32 R64, R12.reuse, R2, R64 ;  /* 0x000000020c40723c */ /* 0x040fe20000001840 */
[----:B------:R-:W-:Y:S02]  /*68a0*/  F2FP.F16.E4M3.UNPACK_B R2, R32.H1 ;  /* 0x00000020ff02723e */ /* 0x000fe400030006ff */
[----:B------:R-:W-:Y:S01]  /*68b0*/  F2FP.F16.E4M3.UNPACK_B R3, R33.H1 ;  /* 0x00000021ff03723e */ /* 0x000fe200030006ff */
[----:B------:R-:W2:Y:S04]  /*68c0*/  LDL.LU R32, [R1+0x53c] ;  /* 0x00053c0001207983 */ /* 0x000ea80000300800 */
[----:B------:R-:W3:Y:S02]  /*68d0*/  LDL.LU R33, [R1+0x538] ;  /* 0x0005380001217983 */ /* 0x000ee40000300800 */
[----:B------:R-:W-:Y:S01]  /*68e0*/  HMMA.16816.F32 R68, R12, R2, R68 ;  /* 0x000000020c44723c */ /* 0x000fe20000001844 */
[----:B------:R-:W-:-:S02]  /*68f0*/  F2FP.F16.E4M3.UNPACK_B R2, R34.H1 ;  /* 0x00000022ff02723e */ /* 0x000fc400030006ff */
[----:B------:R-:W4:Y:S01]  /*6900*/  LDL.LU R34, [R1+0x534] ;  /* 0x0005340001227983 */ /* 0x000f220000300800 */
[----:B------:R-:W-:-:S03]  /*6910*/  F2FP.F16.E4M3.UNPACK_B R3, R35.H1 ;  /* 0x00000023ff03723e */ /* 0x000fc600030006ff */
[----:B------:R-:W5:Y:S04]  /*6920*/  LDL.LU R35, [R1+0x530] ;  /* 0x0005300001237983 */ /* 0x000f680000300800 */
[----:B------:R-:W2:Y:S01]  /*6930*/  LDL R0, [R1+0x208] ;  /* 0x0002080001007983 */ /* 0x000ea20000100800 */
[C---:B------:R-:W-:Y:S01]  /*6940*/  HMMA.16816.F32 R72, R12.reuse, R2, R72 ;  /* 0x000000020c48723c */ /* 0x040fe20000001848 */
[----:B------:R-:W-:Y:S02]  /*6950*/  F2FP.F16.E4M3.UNPACK_B R2, R59.H1 ;  /* 0x0000003bff02723e */ /* 0x000fe400030006ff */
[----:B------:R-:W-:Y:S01]  /*6960*/  F2FP.F16.E4M3.UNPACK_B R3, R58.H1 ;  /* 0x0000003aff03723e */ /* 0x000fe200030006ff */
[----:B------:R-:W3:Y:S04]  /*6970*/  LDL R10, [R1+0x98] ;  /* 0x00009800010a7983 */ /* 0x000ee80000100800 */
[----:B------:R-:W3:Y:S02]  /*6980*/  LDL R8, [R1+0x9c] ;  /* 0x00009c0001087983 */ /* 0x000ee40000100800 */
[----:B------:R-:W-:Y:S01]  /*6990*/  HMMA.16816.F32 R76, R12, R2, R76 ;  /* 0x000000020c4c723c */ /* 0x000fe2000000184c */
[----:B------:R-:W-:-:S02]  /*69a0*/  F2FP.F16.E4M3.UNPACK_B R2, R57.H1 ;  /* 0x00000039ff02723e */ /* 0x000fc400030006ff */
        /* <DEDUP_REMOVED lines=10> */
[C---:B------:R-:W-:Y:S01]  /*6a50*/  HMMA.16816.F32 R92, R12.reuse, R2, R92 ;  /* 0x000000020c5c723c */ /* 0x040fe2000000185c */
[----:B------:R-:W-:Y:S02]  /*6a60*/  F2FP.F16.E4M3.UNPACK_B R2, R16.H1 ;  /* 0x00000010ff02723e */ /* 0x000fe400030006ff */
[----:B------:R-:W-:Y:S01]  /*6a70*/  F2FP.F16.E4M3.UNPACK_B R3, R17.H1 ;  /* 0x00000011ff03723e */ /* 0x000fe200030006ff */
[----:B------:R-:W-:Y:S02]  /*6a80*/  IMAD.MOV.U32 R28, RZ, RZ, R5 ;  /* 0x000000ffff1c7224 */ /* 0x000fe400078e0005 */
[----:B------:R-:W-:Y:S02]  /*6a90*/  IMAD.MOV.U32 R29, RZ, RZ, R7 ;  /* 0x000000ffff1d7224 */ /* 0x000fe400078e0007 */
[----:B------:R-:W-:Y:S02]  /*6aa0*/  IMAD.MOV.U32 R30, RZ, RZ, R9 ;  /* 0x000000ffff1e7224 */ /* 0x000fe400078e0009 */
[----:B------:R-:W-:Y:S01]  /*6ab0*/  HMMA.16816.F32 R12, R12, R2, R96 ;  /* 0x000000020c0c723c */ /* 0x000fe20000001860 */
[----:B------:R-:W-:Y:S01]  /*6ac0*/  F2FP.F16.E4M3.UNPACK_B R2, R24.H1 ;  /* 0x00000018ff02723e */ /* 0x000fe200030006ff */
[----:B------:R-:W-:Y:S01]  /*6ad0*/  IMAD.MOV.U32 R31, RZ, RZ, R11 ;  /* 0x000000ffff1f7224 */ /* 0x000fe200078e000b */
[----:B------:R-:W-:-:S07]  /*6ae0*/  F2FP.F16.E4M3.UNPACK_B R3, R25.H1 ;  /* 0x00000019ff03723e */ /* 0x000fce00030006ff */
[----:B------:R-:W-:Y:S01]  /*6af0*/  HMMA.16816.F32 R100, R28, R2, R100 ;  /* 0x000000021c64723c */ /* 0x000fe20000001864 */
[----:B------:R-:W-:Y:S02]  /*6b00*/  F2FP.F16.E4M3.UNPACK_B R2, R36.H1 ;  /* 0x00000024ff02723e */ /* 0x000fe400030006ff */
[----:B------:R-:W-:-:S07]  /*6b10*/  F2FP.F16.E4M3.UNPACK_B R3, R37.H1 ;  /* 0x00000025ff03723e */ /* 0x000fce00030006ff */
[C---:B------:R-:W-:Y:S01]  /*6b20*/  HMMA.16816.F32 R104, R28.reuse, R2, R104 ;  /* 0x000000021c68723c */ /* 0x040fe20000001868 */
[----:B------:R-:W-:Y:S02]  /*6b30*/  F2FP.F16.E4M3.UNPACK_B R2, R40.H1 ;  /* 0x00000028ff02723e */ /* 0x000fe400030006ff */
[----:B------:R-:W-:Y:S02]  /*6b40*/  F2FP.F16.E4M3.UNPACK_B R3, R41.H1 ;  /* 0x00000029ff03723e */ /* 0x000fe400030006ff */
[----:B------:R-:W4:Y:S04]  /*6b50*/  LDL.LU R41, [R1+0x5c] ;  /* 0x00005c0001297983 */ /* 0x000f280000300800 */
[----:B------:R-:W4:Y:S01]  /*6b60*/  LDL.LU R40, [R1+0x18] ;  /* 0x0000180001287983 */ /* 0x000f220000300800 */
        /* <DEDUP_REMOVED lines=8> */
[----:B------:R-:W-:Y:S01]  /*6bf0*/  F2FP.F16.E4M3.UNPACK_B R3, R53.H1 ;  /* 0x00000035ff03723e */ /* 0x000fe200030006ff */
[----:B--2---:R-:W0:Y:S04]  /*6c00*/  LDSM.16.MT88.4 R56, [R0+0xc000] ;  /* 0x00c000000038783b */ /* 0x004e280000004200 */
[----:B------:R1:W2:Y:S04]  /*6c10*/  LDSM.16.MT88.4 R96, [R0+0xe000] ;  /* 0x00e000000060783b */ /* 0x0002a80000004200 */
[----:B-1----:R-:W4:Y:S04]  /*6c20*/  LDL.LU R0, [R1+0x1c] ;  /* 0x00001c0001007983 */ /* 0x002f280000300800 */
[----:B------:R-:W4:Y:S04]  /*6c30*/  LDL.LU R45, [R1+0x2c] ;  /* 0x00002c00012d7983 */ /* 0x000f280000300800 */
[----:B------:R-:W4:Y:S04]  /*6c40*/  LDL.LU R48, [R1+0x28] ;  /* 0x0000280001307983 */ /* 0x000f280000300800 */
[----:B------:R-:W4:Y:S04]  /*6c50*/  LDL.LU R49, [R1+0x3c] ;  /* 0x00003c0001317983 */ /* 0x000f280000300800 */
[----:B------:R-:W4:Y:S04]  /*6c60*/  LDL.LU R52, [R1+0x4c] ;  /* 0x00004c0001347983 */ /* 0x000f280000300800 */
[----:B------:R-:W4:Y:S04]  /*6c70*/  LDL.LU R53, [R1+0x38] ;  /* 0x0000380001357983 */ /* 0x000f280000300800 */
[----:B------:R-:W4:Y:S04]  /*6c80*/  LDL R16, [R1+0x37c] ;  /* 0x00037c0001107983 */ /* 0x000f280000100800 */
[----:B------:R-:W4:Y:S01]  /*6c90*/  LDL R21, [R1+0x378] ;  /* 0x0003780001157983 */ /* 0x000f220000100800 */
[----:B------:R-:W-:-:S02]  /*6ca0*/  IMAD.MOV.U32 R4, RZ, RZ, R5 ;  /* 0x000000ffff047224 */ /* 0x000fc400078e0005 */
[----:B------:R-:W-:Y:S01]  /*6cb0*/  IMAD.MOV.U32 R5, RZ, RZ, R7 ;  /* 0x000000ffff057224 */ /* 0x000fe200078e0007 */
[----:B------:R-:W4:Y:S01]  /*6cc0*/  LDL R20, [R1+0x384] ;  /* 0x0003840001147983 */ /* 0x000f220000100800 */
[----:B------:R-:W-:Y:S02]  /*6cd0*/  IMAD.MOV.U32 R6, RZ, RZ, R9 ;  /* 0x000000ffff067224 */ /* 0x000fe400078e0009 */
[----:B------:R-:W-:Y:S01]  /*6ce0*/  IMAD.MOV.U32 R7, RZ, RZ, R11 ;  /* 0x000000ffff077224 */ /* 0x000fe200078e000b */
[----:B------:R-:W4:Y:S04]  /*6cf0*/  LDL R37, [R1+0x388] ;  /* 0x0003880001257983 */ /* 0x000f280000100800 */
[----:B------:R-:W4:Y:S02]  /*6d00*/  LDL R36, [R1+0x394] ;  /* 0x0003940001247983 */ /* 0x000f240000100800 */
[----:B------:R-:W-:Y:S01]  /*6d10*/  HMMA.16816.F32 R120, R4, R2, R120 ;  /* 0x000000020478723c */ /* 0x000fe20000001878 */
[----:B---3--:R-:W-:Y:S01]  /*6d20*/  F2FP.F16.E4M3.UNPACK_B R2, R10 ;  /* 0x0000000aff02723e */ /* 0x008fe200020006ff */
[----:B0-----:R-:W-:Y:S01]  /*6d30*/  IMAD.MOV.U32 R4, RZ, RZ, R56 ;  /* 0x000000ffff047224 */ /* 0x001fe200078e0038 */
[----:B------:R-:W-:Y:S01]  /*6d40*/  F2FP.F16.E4M3.UNPACK_B R3, R8 ;  /* 0x00000008ff03723e */ /* 0x000fe200020006ff */
[----:B------:R-:W-:Y:S01]  /*6d50*/  IMAD.MOV.U32 R5, RZ, RZ, R58 ;  /* 0x000000ffff057224 */ /* 0x000fe200078e003a */
[----:B------:R-:W-:Y:S01]  /*6d60*/  USHF.R.S32.HI UR8, URZ, 0x1f, UR4 ;  /* 0x0000001fff087899 */ /* 0x000fe20008011404 */
[----:B--2---:R-:W-:Y:S01]  /*6d70*/  IMAD.MOV.U32 R6, RZ, RZ, R96 ;  /* 0x000000ffff067224 */ /* 0x004fe200078e0060 */
[----:B------:R-:W2:Y:S01]  /*6d80*/  LDL R44, [R1+0x398] ;  /* 0x00039800012c7983 */ /* 0x000ea20000100800 */
[----:B------:R-:W-:-:S07]  /*6d90*/  IMAD.MOV.U32 R7, RZ, RZ, R98 ;  /* 0x000000ffff077224 */ /* 0x000fce00078e0062 */
[----:B------:R-:W-:Y:S01]  /*6da0*/  HMMA.16816.F32 R60, R4, R2, R60 ;  /* 0x00000002043c723c */ /* 0x000fe2000000183c */
[----:B-----5:R-:W-:Y:S02]  /*6db0*/  F2FP.F16.E4M3.UNPACK_B R2, R35 ;  /* 0x00000023ff02723e */ /* 0x020fe400020006ff */
[----:B----4-:R-:W-:-:S07]  /*6dc0*/  F2FP.F16.E4M3.UNPACK_B R3, R34 ;  /* 0x00000022ff03723e */ /* 0x010fce00020006ff */
        /* <DEDUP_REMOVED lines=10> */
[----:B------:R-:W-:Y:S01]  /*6e70*/  F2FP.F16.E4M3.UNPACK_B R2, R48 ;  /* 0x00000030ff02723e */ /* 0x000fe200020006ff */
[----:B------:R-:W3:Y:S01]  /*6e80*/  LDL R77, [R1+0x38c] ;  /* 0x00038c00014d7983 */ /* 0x000ee20000100800 */
[----:B------:R-:W-:-:S03]  /*6e90*/  F2FP.F16.E4M3.UNPACK_B R3, R45 ;  /* 0x0000002dff03723e */ /* 0x000fc600020006ff */
[----:B------:R-:W4:Y:S04]  /*6ea0*/  LDL R78, [R1+0x380] ;  /* 0x00038000014e7983 */ /* 0x000f280000100800 */
[C---:B------:R-:W-:Y:S01]  /*6eb0*/  HMMA.16816.F32 R80, R4.reuse, R2, R80 ;  /* 0x000000020450723c */ /* 0x040fe20000001850 */
[----:B------:R-:W-:Y:S01]  /*6ec0*/  F2FP.F16.E4M3.UNPACK_B R2, R40 ;  /* 0x00000028ff02723e */ /* 0x000fe200020006ff */
[----:B------:R-:W5:Y:S01]  /*6ed0*/  LDL R79, [R1+0x39c] ;  /* 0x00039c00014f7983 */ /* 0x000f620000100800 */
[----:B------:R-:W-:Y:S02]  /*6ee0*/  F2FP.F16.E4M3.UNPACK_B R3, R0 ;  /* 0x00000000ff03723e */ /* 0x000fe400020006ff */
[----:B------:R-:W-:Y:S01]  /*6ef0*/  IADD3 R16, P2, PT, R16, UR4, RZ ;  /* 0x0000000410107c10 */ /* 0x000fe2000ff5e0ff */
[----:B------:R-:W2:Y:S04]  /*6f00*/  LDL R76, [R1+0x390] ;  /* 0x00039000014c7983 */ /* 0x000ea80000100800 */
[----:B------:R-:W-:Y:S01]  /*6f10*/  HMMA.16816.F32 R28, R4, R2, R84 ;  /* 0x00000002041c723c */ /* 0x000fe20000001854 */
[----:B------:R-:W-:Y:S01]  /*6f20*/  F2FP.F16.E4M3.UNPACK_B R2, R125 ;  /* 0x0000007dff02723e */ /* 0x000fe200020006ff */
[----:B------:R-:W2:Y:S01]  /*6f30*/  LDL R85, [R1+0x3a4] ;  /* 0x0003a40001557983 */ /* 0x000ea20000100800 */
[----:B------:R-:W-:-:S02]  /*6f40*/  F2FP.F16.E4M3.UNPACK_B R3, R124 ;  /* 0x0000007cff03723e */ /* 0x000fc400020006ff */
[----:B------:R-:W-:Y:S01]  /*6f50*/  IADD3.X R17, PT, PT, R21, UR8, RZ, P2, !PT ;  /* 0x0000000815117c10 */ /* 0x000fe200097fe4ff */
[----:B------:R-:W2:Y:S04]  /*6f60*/  LDL R84, [R1+0x3a8] ;  /* 0x0003a80001547983 */ /* 0x000ea80000100800 */
[----:B------:R-:W-:Y:S01]  /*6f70*/  HMMA.16816.F32 R8, R4, R2, R88 ;  /* 0x000000020408723c */ /* 0x000fe20000001858 */
[----:B------:R5:W2:Y:S01]  /*6f80*/  LDG.E.U8 R88, desc[UR10][R16.64] ;  /* 0x0000000a10587981 */ /* 0x000aa2000c1e1100 */
[----:B------:R-:W-:Y:S02]  /*6f90*/  F2FP.F16.E4M3.UNPACK_B R2, R22 ;  /* 0x00000016ff02723e */ /* 0x000fe400020006ff */
[----:B------:R-:W-:Y:S02]  /*6fa0*/  F2FP.F16.E4M3.UNPACK_B R3, R23 ;  /* 0x00000017ff03723e */ /* 0x000fe400020006ff */
[----:B------:R-:W-:-:S05]  /*6fb0*/  IADD3 R20, P2, PT, R20, UR4, RZ ;  /* 0x0000000414147c10 */ /* 0x000fca000ff5e0ff */
[----:B------:R-:W-:Y:S01]  /*6fc0*/  HMMA.16816.F32 R92, R4, R2, R92 ;  /* 0x00000002045c723c */ /* 0x000fe2000000185c */
[----:B---3--:R-:W-:Y:S02]  /*6fd0*/  IADD3 R2, P3, PT, R77, UR4, RZ ;  /* 0x000000044d027c10 */ /* 0x008fe4000ff7e0ff */
[----:B------:R-:W3:Y:S01]  /*6fe0*/  LDL R77, [R1+0x3c4] ;  /* 0x0003c400014d7983 */ /* 0x000ee20000100800 */
[----:B----4-:R-:W-:Y:S02]  /*6ff0*/  IADD3.X R21, PT, PT, R78, UR8, RZ, P2, !PT ;  /* 0x000000084e157c10 */ /* 0x010fe400097fe4ff */
[----:B------:R-:W-:Y:S01]  /*7000*/  IADD3.X R3, PT, PT, R37, UR8, RZ, P3, !PT ;  /* 0x0000000825037c10 */ /* 0x000fe20009ffe4ff */
[----:B------:R-:W4:Y:S04]  /*7010*/  LDL R78, [R1+0x3bc] ;  /* 0x0003bc00014e7983 */ /* 0x000f280000100800 */
[----:B------:R-:W3:Y:S04]  /*7020*/  LDL R37, [R1+0x3ac] ;  /* 0x0003ac0001257983 */ /* 0x000ee80000100800 */
[----:B------:R0:W4:Y:S01]  /*7030*/  LDG.E.U8 R87, desc[UR10][R20.64] ;  /* 0x0000000a14577981 */ /* 0x000122000c1e1100 */
[----:B-----5:R-:W-:-:S03]  /*7040*/  IADD3 R16, P3, PT, R79, UR4, RZ ;  /* 0x000000044f107c10 */ /* 0x020fc6000ff7e0ff */
[----:B------:R1:W5:Y:S01]  /*7050*/  LDG.E.U8 R86, desc[UR10][R2.64] ;  /* 0x0000000a02567981 */ /* 0x000362000c1e1100 */
[----:B0-----:R-:W-:-:S03]  /*7060*/  IADD3 R20, P2, PT, R36, UR4, RZ ;  /* 0x0000000424147c10 */ /* 0x001fc6000ff5e0ff */
[----:B------:R-:W5:Y:S04]  /*7070*/  LDL R79, [R1+0x3b4] ;  /* 0x0003b400014f7983 */ /* 0x000f680000100800 */
[----:B------:R-:W5:Y:S01]  /*7080*/  LDL R36, [R1+0x3a0] ;  /* 0x0003a00001247983 */ /* 0x000f620000100800 */
[----:B--2---:R-:W-:Y:S02]  /*7090*/  IADD3.X R21, PT, PT, R76, UR8, RZ, P2, !PT ;  /* 0x000000084c157c10 */ /* 0x004fe400097fe4ff */
[----:B------:R-:W-:Y:S01]  /*70a0*/  IADD3.X R17, PT, PT, R44, UR8, RZ, P3, !PT ;  /* 0x000000082c117c10 */ /* 0x000fe20009ffe4ff */
[----:B------:R-:W2:Y:S04]  /*70b0*/  LDL R76, [R1+0x3b0] ;  /* 0x0003b000014c7983 */ /* 0x000ea80000100800 */
[----:B------:R3:W2:Y:S04]  /*70c0*/  LDG.E.U8 R90, desc[UR10][R20.64] ;  /* 0x0000000a145a7981 */ /* 0x0006a8000c1e1100 */
[----:B------:R4:W2:Y:S04]  /*70d0*/  LDG.E.U8 R89, desc[UR10][R16.64] ;  /* 0x0000000a10597981 */ /* 0x0008a8000c1e1100 */
[----:B------:R-:W-:Y:S04]  /*70e0*/  STL [R1+0x54], R88 ;  /* 0x0000545801007387 */ /* 0x000fe80000100800 */
[----:B------:R-:W2:Y:S01]  /*70f0*/  LDL R44, [R1+0x3b8] ;  /* 0x0003b800012c7983 */ /* 0x000ea20000100800 */
[----:B-1----:R-:W-:-:S02]  /*7100*/  IADD3 R2, P2, PT, R85, UR4, RZ ;  /* 0x0000000455027c10 */ /* 0x002fc4000ff5e0ff */
[----:B---3--:R-:W-:Y:S02]  /*7110*/  IADD3 R20, P3, PT, R37, UR4, RZ ;  /* 0x0000000425147c10 */ /* 0x008fe4000ff7e0ff */
[----:B------:R-:W3:Y:S02]  /*7120*/  LDL R37, [R1+0x3cc] ;  /* 0x0003cc0001257983 */ /* 0x000ee40000100800 */
[----:B------:R-:W-:Y:S02]  /*7130*/  IADD3.X R21, PT, PT, R84, UR8, RZ, P3, !PT ;  /* 0x0000000854157c10 */ /* 0x000fe40009ffe4ff */
[----:B----4-:R-:W-:Y:S02]  /*7140*/  IADD3 R16, P3, PT, R78, UR4, RZ ;  /* 0x000000044e107c10 */ /* 0x010fe4000ff7e0ff */
[----:B-----5:R-:W-:Y:S02]  /*7150*/  IADD3.X R3, PT, PT, R36, UR8, RZ, P2, !PT ;  /* 0x0000000824037c10 */ /* 0x020fe400097fe4ff */
[----:B------:R-:W4:Y:S04]  /*7160*/  LDL R36, [R1+0x3c0] ;  /* 0x0003c00001247983 */ /* 0x000f280000100800 */
[----:B------:R0:W-:Y:S04]  /*7170*/  STL [R1+0x50], R87 ;  /* 0x0000505701007387 */ /* 0x0001e80000100800 */
[----:B------:R1:W-:Y:S04]  /*7180*/  STL [R1+0x44], R86 ;  /* 0x0000445601007387 */ /* 0x0003e80000100800 */
[----:B------:R-:W5:Y:S04]  /*7190*/  LDL R85, [R1+0x3d4] ;  /* 0x0003d40001557983 */ /* 0x000f680000100800 */
[----:B0-----:R0:W5:Y:S04]  /*71a0*/  LDG.E.U8 R87, desc[UR10][R20.64] ;  /* 0x0000000a14577981 */ /* 0x001168000c1e1100 */
[----:B-1----:R-:W5:Y:S04]  /*71b0*/  LDL R86, [R1+0x3c8] ;  /* 0x0003c80001567983 */ /* 0x002f680000100800 */
[----:B------:R1:W5:Y:S01]  /*71c0*/  LDG.E.U8 R88, desc[UR10][R2.64] ;  /* 0x0000000a02587981 */ /* 0x000362000c1e1100 */
[----:B0-----:R-:W-:-:S03]  /*71d0*/  IADD3 R20, P2, PT, R79, UR4, RZ ;  /* 0x000000044f147c10 */ /* 0x001fc6000ff5e0ff */
[----:B--2---:R0:W-:Y:S01]  /*71e0*/  STL [R1+0x40], R90 ;  /* 0x0000405a01007387 */ /* 0x0041e20000100800 */
[----:B------:R-:W-:-:S03]  /*71f0*/  IADD3.X R21, PT, PT, R76, UR8, RZ, P2, !PT ;  /* 0x000000084c157c10 */ /* 0x000fc600097fe4ff */
[----:B------:R-:W2:Y:S04]  /*7200*/  LDL R84, [R1+0x3dc] ;  /* 0x0003dc0001547983 */ /* 0x000ea80000100800 */
[----:B------:R-:W2:Y:S04]  /*7210*/  LDL R79, [R1+0x3d0] ;  /* 0x0003d000014f7983 */ /* 0x000ea80000100800 */
[----:B------:R0:W-:Y:S01]  /*7220*/  STL [R1+0x34], R89 ;  /* 0x0000345901007387 */ /* 0x0001e20000100800 */
[----:B------:R-:W-:-:S03]  /*7230*/  IADD3.X R17, PT, PT, R44, UR8, RZ, P3, !PT ;  /* 0x000000082c117c10 */ /* 0x000fc60009ffe4ff */
[----:B------:R-:W2:Y:S04]  /*7240*/  LDL R78, [R1+0x3e4] ;  /* 0x0003e400014e7983 */ /* 0x000ea80000100800 */
[----:B------:R-:W2:Y:S04]  /*7250*/  LDG.E.U8 R91, desc[UR10][R20.64] ;  /* 0x0000000a145b7981 */ /* 0x000ea8000c1e1100 */
[----:B------:R-:W2:Y:S01]  /*7260*/  LDL R44, [R1+0x3e0] ;  /* 0x0003e000012c7983 */ /* 0x000ea20000100800 */
[----:B------:R-:W-:Y:S02]  /*7270*/  F2FP.F16.E4M3.UNPACK_B R24, R18 ;  /* 0x00000012ff18723e */ /* 0x000fe400020006ff */
[----:B------:R-:W-:Y:S01]  /*7280*/  F2FP.F16.E4M3.UNPACK_B R25, R19 ;  /* 0x00000013ff19723e */ /* 0x000fe200020006ff */
[----:B------:R-:W2:Y:S01]  /*7290*/  LDL R76, [R1+0x3d8] ;  /* 0x0003d800014c7983 */ /* 0x000ea20000100800 */
[----:B-1----:R-:W-:-:S03]  /*72a0*/  IADD3 R2, P4, PT, R77, UR4, RZ ;  /* 0x000000044d027c10 */ /* 0x002fc6000ff9e0ff */
[----:B------:R-:W2:Y:S02]  /*72b0*/  LDL R77, [R1+0x3ec] ;  /* 0x0003ec00014d7983 */ /* 0x000ea40000100800 */
[----:B------:R-:W-:Y:S01]  /*72c0*/  HMMA.16816.F32 R4, R4, R24, R12 ;  /* 0x000000180404723c */ /* 0x000fe2000000180c */
[----:B------:R-:W-:Y:S01]  /*72d0*/  F2FP.F16.E4M3.UNPACK_B R24, R26 ;  /* 0x0000001aff18723e */ /* 0x000fe200020006ff */
[----:B------:R-:W-:Y:S01]  /*72e0*/  IMAD.MOV.U32 R12, RZ, RZ, R56 ;  /* 0x000000ffff0c7224 */ /* 0x000fe200078e0038 */
[----:B------:R-:W-:Y:S01]  /*72f0*/  F2FP.F16.E4M3.UNPACK_B R25, R27 ;  /* 0x0000001bff19723e */ /* 0x000fe200020006ff */
[----:B------:R-:W-:Y:S01]  /*7300*/  IMAD.MOV.U32 R13, RZ, RZ, R58 ;  /* 0x000000ffff0d7224 */ /* 0x000fe200078e003a */
[----:B0-----:R0:W2:Y:S01]  /*7310*/  LDG.E.U8 R90, desc[UR10][R16.64] ;  /* 0x0000000a105a7981 */ /* 0x0010a2000c1e1100 */
[----:B------:R-:W-:Y:S02]  /*7320*/  IMAD.MOV.U32 R14, RZ, RZ, R96 ;  /* 0x000000ffff0e7224 */ /* 0x000fe400078e0060 */
[----:B------:R-:W-:-:S07]  /*7330*/  IMAD.MOV.U32 R15, RZ, RZ, R98 ;  /* 0x000000ffff0f7224 */ /* 0x000fce00078e0062 */
[----:B------:R-:W-:Y:S01]  /*7340*/  HMMA.16816.F32 R100, R12, R24, R100 ;  /* 0x000000180c64723c */ /* 0x000fe20000001864 */
[----:B------:R-:W-:Y:S02]  /*7350*/  F2FP.F16.E4M3.UNPACK_B R24, R38 ;  /* 0x00000026ff18723e */ /* 0x000fe400020006ff */
[----:B------:R-:W-:-:S07]  /*7360*/  F2FP.F16.E4M3.UNPACK_B R25, R39 ;  /* 0x00000027ff19723e */ /* 0x000fce00020006ff */
[----:B------:R-:W-:Y:S01]  /*7370*/  HMMA.16816.F32 R104, R12, R24, R104 ;  /* 0x000000180c68723c */ /* 0x000fe20000001868 */
[----:B------:R-:W-:Y:S02]  /*7380*/  F2FP.F16.E4M3.UNPACK_B R24, R42 ;  /* 0x0000002aff18723e */ /* 0x000fe400020006ff */
[----:B------:R-:W-:Y:S02]  /*7390*/  F2FP.F16.E4M3.UNPACK_B R25, R43 ;  /* 0x0000002bff19723e */ /* 0x000fe400020006ff */
[----:B0-----:R-:W-:Y:S02]  /*73a0*/  F2FP.F16.E4M3.UNPACK_B R16, R50 ;  /* 0x00000032ff10723e */ /* 0x001fe400020006ff */
[----:B------:R-:W-:-:S03]  /*73b0*/  F2FP.F16.E4M3.UNPACK_B R17, R51 ;  /* 0x00000033ff11723e */ /* 0x000fc600020006ff */
[----:B------:R-:W-:Y:S01]  /*73c0*/  HMMA.16816.F32 R108, R12, R24, R108 ;  /* 0x000000180c6c723c */ /* 0x000fe2000000186c */
[----:B------:R-:W-:Y:S02]  /*73d0*/  F2FP.F16.E4M3.UNPACK_B R24, R46 ;  /* 0x0000002eff18723e */ /* 0x000fe400020006ff */
[----:B------:R-:W-:-:S05]  /*73e0*/  F2FP.F16.E4M3.UNPACK_B R25, R47 ;  /* 0x0000002fff19723e */ /* 0x000fca00020006ff */
[C---:B------:R-:W-:Y:S08]  /*73f0*/  HMMA.16816.F32 R116, R12.reuse, R16, R116 ;  /* 0x000000100c74723c */ /* 0x040ff00000001874 */
[----:B------:R-:W-:Y:S01]  /*7400*/  HMMA.16816.F32 R112, R12, R24, R112 ;  /* 0x000000180c70723c */ /* 0x000fe20000001870 */
[----:B---3--:R-:W-:Y:S02]  /*7410*/  IADD3 R20, P2, PT, R37, UR4, RZ ;  /* 0x0000000425147c10 */ /* 0x008fe4000ff5e0ff */
[----:B------:R-:W3:Y:S01]  /*7420*/  LDL R37, [R1+0x3f4] ;  /* 0x0003f40001257983 */ /* 0x000ee20000100800 */
[----:B----4-:R-:W-:-:S03]  /*7430*/  IADD3.X R3, PT, PT, R36, UR8, RZ, P4, !PT ;  /* 0x0000000824037c10 */ /* 0x010fc6000a7fe4ff */
[----:B------:R-:W4:Y:S04]  /*7440*/  LDL R36, [R1+0x3e8] ;  /* 0x0003e80001247983 */ /* 0x000f280000100800 */
[----:B------:R0:W4:Y:S01]  /*7450*/  LDG.E.U8 R89, desc[UR10][R2.64] ;  /* 0x0000000a02597981 */ /* 0x000122000c1e1100 */
[----:B-----5:R-:W-:Y:S02]  /*7460*/  IADD3.X R21, PT, PT, R86, UR8, RZ, P2, !PT ;  /* 0x0000000856157c10 */ /* 0x020fe400097fe4ff */
[----:B0-----:R-:W-:Y:S01]  /*7470*/  IADD3 R2, P2, PT, R85, UR4, RZ ;  /* 0x0000000455027c10 */ /* 0x001fe2000ff5e0ff */
[----:B------:R-:W-:Y:S04]  /*7480*/  STL [R1+0x30], R88 ;  /* 0x0000305801007387 */ /* 0x000fe80000100800 */
[----:B------:R0:W-:Y:S04]  /*7490*/  STL [R1+0x24], R87 ;  /* 0x0000245701007387 */ /* 0x0001e80000100800 */
[----:B------:R-:W5:Y:S01]  /*74a0*/  LDL R24, [R1+0x3f0] ;  /* 0x0003f00001187983 */ /* 0x000f620000100800 */
[----:B--2---:R-:W-:-:S03]  /*74b0*/  IADD3.X R3, PT, PT, R79, UR8, RZ, P2, !PT ;  /* 0x000000084f037c10 */ /* 0x004fc600097fe4ff */
[----:B------:R-:W2:Y:S04]  /*74c0*/  LDL.LU R86, [R1+0x98] ;  /* 0x0000980001567983 */ /* 0x000ea80000300800 */
[----:B0-----:R-:W2:Y:S01]  /*74d0*/  LDL.LU R87, [R1+0x9c] ;  /* 0x00009c0001577983 */ /* 0x001ea20000300800 */
[----:B------:R-:W-:-:S03]  /*74e0*/  IADD3 R12, P2, PT, R78, UR4, RZ ;  /* 0x000000044e0c7c10 */ /* 0x000fc6000ff5e0ff */
[----:B------:R0:W2:Y:S04]  /*74f0*/  LDG.E.U8 R88, desc[UR10][R20.64] ;  /* 0x0000000a14587981 */ /* 0x0000a8000c1e1100 */
[----:B------:R1:W-:Y:S01]  /*7500*/  STL [R1+0x20], R91 ;  /* 0x0000205b01007387 */ /* 0x0003e20000100800 */
[----:B------:R-:W-:-:S03]  /*7510*/  IADD3.X R13, PT, PT, R44, UR8, RZ, P2, !PT ;  /* 0x000000082c0d7c10 */ /* 0x000fc600097fe4ff */
[----:B------:R3:W2:Y:S04]  /*7520*/  LDG.E.U8 R85, desc[UR10][R2.64] ;  /* 0x0000000a02557981 */ /* 0x0006a8000c1e1100 */
[----:B------:R-:W2:Y:S01]  /*7530*/  LDL R44, [R1+0x3fc] ;  /* 0x0003fc00012c7983 */ /* 0x000ea20000100800 */
[----:B0-----:R-:W-:Y:S02]  /*7540*/  IADD3 R20, P3, PT, R84, UR4, RZ ;  /* 0x0000000454147c10 */ /* 0x001fe4000ff7e0ff */
[----:B------:R-:W-:Y:S01]  /*7550*/  IADD3 R16, P4, PT, R77, UR4, RZ ;  /* 0x000000044d107c10 */ /* 0x000fe2000ff9e0ff */
[----:B------:R-:W2:Y:S01]  /*7560*/  LDL R84, [R1+0x3f8] ;  /* 0x0003f80001547983 */ /* 0x000ea20000100800 */
[----:B------:R-:W-:-:S03]  /*7570*/  IADD3.X R21, PT, PT, R76, UR8, RZ, P3, !PT ;  /* 0x000000084c157c10 */ /* 0x000fc60009ffe4ff */
[----:B------:R-:W2:Y:S04]  /*7580*/  LDL R76, [R1+0x404] ;  /* 0x00040400014c7983 */ /* 0x000ea80000100800 */
[----:B------:R0:W-:Y:S04]  /*7590*/  STL [R1+0x14], R90 ;  /* 0x0000145a01007387 */ /* 0x0001e80000100800 */
[----:B------:R-:W2:Y:S04]  /*75a0*/  LDL R25, [R1+0x414] ;  /* 0x0004140001197983 */ /* 0x000ea80000100800 */
[----:B-1----:R-:W2:Y:S04]  /*75b0*/  LDG.E.U8 R91, desc[UR10][R12.64] ;  /* 0x0000000a0c5b7981 */ /* 0x002ea8000c1e1100 */
[----:B0-----:R0:W2:Y:S01]  /*75c0*/  LDG.E.U8 R90, desc[UR10][R20.64] ;  /* 0x0000000a145a7981 */ /* 0x0010a2000c1e1100 */
[----:B---3--:R-:W-:-:S03]  /*75d0*/  IADD3 R2, P2, PT, R37, UR4, RZ ;  /* 0x0000000425027c10 */ /* 0x008fc6000ff5e0ff */
[----:B------:R-:W3:Y:S01]  /*75e0*/  LDL R37, [R1+0x40c] ;  /* 0x00040c0001257983 */ /* 0x000ee20000100800 */
[----:B----4-:R-:W-:-:S03]  /*75f0*/  IADD3.X R17, PT, PT, R36, UR8, RZ, P4, !PT ;  /* 0x0000000824117c10 */ /* 0x010fc6000a7fe4ff */
[----:B------:R-:W4:Y:S01]  /*7600*/  LDL R36, [R1+0x400] ;  /* 0x0004000001247983 */ /* 0x000f220000100800 */
[----:B-----5:R-:W-:-:S03]  /*7610*/  IADD3.X R3, PT, PT, R24, UR8, RZ, P2, !PT ;  /* 0x0000000818037c10 */ /* 0x020fc600097fe4ff */
[----:B------:R-:W5:Y:S04]  /*7620*/  LDL R24, [R1+0x408] ;  /* 0x0004080001187983 */ /* 0x000f680000100800 */
[----:B------:R-:W5:Y:S04]  /*7630*/  LDL.LU R77, [R1+0x78] ;  /* 0x00007800014d7983 */ /* 0x000f680000300800 */
[----:B------:R-:W5:Y:S04]  /*7640*/  LDL.LU R79, [R1+0x7c] ;  /* 0x00007c00014f7983 */ /* 0x000f680000300800 */
[----:B------:R1:W-:Y:S04]  /*7650*/  STL [R1+0x10], R89 ;  /* 0x0000105901007387 */ /* 0x0003e80000100800 */
[----:B--2---:R2:W-:Y:S04]  /*7660*/  STL [R1+0x4], R88 ;  /* 0x0000045801007387 */ /* 0x0045e80000100800 */
[----:B-1----:R1:W5:Y:S01]  /*7670*/  LDG.E.U8 R89, desc[UR10][R2.64] ;  /* 0x0000000a02597981 */ /* 0x002362000c1e1100 */
[----:B0-----:R-:W-:Y:S01]  /*7680*/  F2FP.F16.E4M3.UNPACK_B R20, R54 ;  /* 0x00000036ff14723e */ /* 0x001fe200020006ff */
[----:B------:R-:W-:Y:S01]  /*7690*/  IMAD.MOV.U32 R12, RZ, RZ, R56 ;  /* 0x000000ffff0c7224 */ /* 0x000fe200078e0038 */
[----:B------:R-:W-:Y:S01]  /*76a0*/  F2FP.F16.E4M3.UNPACK_B R21, R55 ;  /* 0x00000037ff15723e */ /* 0x000fe200020006ff */
[----:B------:R-:W-:Y:S01]  /*76b0*/  IMAD.MOV.U32 R13, RZ, RZ, R58 ;  /* 0x000000ffff0d7224 */ /* 0x000fe200078e003a */
[----:B--2---:R0:W2:Y:S01]  /*76c0*/  LDG.E.U8 R88, desc[UR10][R16.64] ;  /* 0x0000000a10587981 */ /* 0x0040a2000c1e1100 */
[----:B-1----:R-:W-:-:S03]  /*76d0*/  IADD3 R2, P2, PT, R44, UR4, RZ ;  /* 0x000000042c027c10 */ /* 0x002fc6000ff5e0ff */
[----:B------:R-:W2:Y:S02]  /*76e0*/  LDL R44, [R1+0x410] ;  /* 0x00041000012c7983 */ /* 0x000ea40000100800 */
[----:B------:R-:W-:Y:S01]  /*76f0*/  HMMA.16816.F32 R120, R12, R20, R120 ;  /* 0x000000140c78723c */ /* 0x000fe20000001878 */
[----:B------:R-:W-:Y:S01]  /*7700*/  IADD3.X R3, PT, PT, R84, UR8, RZ, P2, !PT ;  /* 0x0000000854037c10 */ /* 0x000fe200097fe4ff */
[----:B------:R-:W2:Y:S01]  /*7710*/  LDL.LU R78, [R1+0x58] ;  /* 0x00005800014e7983 */ /* 0x000ea20000300800 */
[----:B------:R-:W-:-:S03]  /*7720*/  IADD3 R20, P2, PT, R76, UR4, RZ ;  /* 0x000000044c147c10 */ /* 0x000fc6000ff5e0ff */
[----:B------:R1:W-:Y:S01]  /*7730*/  STL [R1], R85 ;  /* 0x0000005501007387 */ /* 0x0003e20000100800 */
[----:B0-----:R-:W-:-:S03]  /*7740*/  F2FP.F16.E4M3.UNPACK_B R17, R87.H1 ;  /* 0x00000057ff11723e */ /* 0x001fc600030006ff */
[----:B------:R-:W2:Y:S01]  /*7750*/  LDL R58, [R1+0x41c] ;  /* 0x00041c00013a7983 */ /* 0x000ea20000100800 */
[----:B------:R-:W-:Y:S01]  /*7760*/  F2FP.F16.E4M3.UNPACK_B R16, R86.H1 ;  /* 0x00000056ff10723e */ /* 0x000fe200030006ff */
[----:B------:R-:W-:Y:S02]  /*7770*/  IMAD.MOV.U32 R12, RZ, RZ, R57 ;  /* 0x000000ffff0c7224 */ /* 0x000fe400078e0039 */
[----:B------:R3:W2:Y:S01]  /*7780*/  LDG.E.U8 R87, desc[UR10][R2.64] ;  /* 0x0000000a02577981 */ /* 0x0006a2000c1e1100 */
[----:B------:R-:W-:Y:S02]  /*7790*/  IMAD.MOV.U32 R13, RZ, RZ, R59 ;  /* 0x000000ffff0d7224 */ /* 0x000fe400078e003b */
[----:B------:R-:W-:Y:S01]  /*77a0*/  IMAD.MOV.U32 R14, RZ, RZ, R97 ;  /* 0x000000ffff0e7224 */ /* 0x000fe200078e0061 */
[----:B------:R-:W2:Y:S01]  /*77b0*/  LDL R56, [R1+0x42c] ;  /* 0x00042c0001387983 */ /* 0x000ea20000100800 */
[----:B------:R-:W-:-:S07]  /*77c0*/  IMAD.MOV.U32 R15, RZ, RZ, R99 ;  /* 0x000000ffff0f7224 */ /* 0x000fce00078e0063 */
[----:B------:R-:W-:Y:S01]  /*77d0*/  HMMA.16816.F32 R60, R12, R16, R60 ;  /* 0x000000100c3c723c */ /* 0x000fe2000000183c */
[----:B---3--:R-:W-:Y:S02]  /*77e0*/  IADD3 R2, P3, PT, R37, UR4, RZ ;  /* 0x0000000425027c10 */ /* 0x008fe4000ff7e0ff */
[----:B------:R-:W3:Y:S01]  /*77f0*/  LDL R37, [R1+0x424] ;  /* 0x0004240001257983 */ /* 0x000ee20000100800 */
[----:B----4-:R-:W-:-:S03]  /*7800*/  IADD3.X R21, PT, PT, R36, UR8, RZ, P2, !PT ;  /* 0x0000000824157c10 */ /* 0x010fc600097fe4ff */
[----:B------:R-:W4:Y:S01]  /*7810*/  LDL R36, [R1+0x418] ;  /* 0x0004180001247983 */ /* 0x000f220000100800 */
[----:B------:R-:W-:-:S03]  /*7820*/  IADD3 R16, P2, PT, R25, UR4, RZ ;  /* 0x0000000419107c10 */ /* 0x000fc6000ff5e0ff */
[----:B------:R0:W4:Y:S02]  /*7830*/  LDG.E.U8 R86, desc[UR10][R20.64] ;  /* 0x0000000a14567981 */ /* 0x000124000c1e1100 */
[----:B0-----:R-:W-:Y:S02]  /*7840*/  F2FP.F16.E4M3.UNPACK_B R21, R41.H1 ;  /* 0x00000029ff15723e */ /* 0x001fe400030006ff */
[----:B-----5:R-:W-:Y:S02]  /*7850*/  F2FP.F16.E4M3.UNPACK_B R25, R79.H1 ;  /* 0x0000004fff19723e */ /* 0x020fe400030006ff */
[----:B--2---:R-:W-:Y:S02]  /*7860*/  IADD3.X R17, PT, PT, R44, UR8, RZ, P2, !PT ;  /* 0x000000082c117c10 */ /* 0x004fe400097fe4ff */
[----:B------:R-:W2:Y:S04]  /*7870*/  LDL R44, [R1+0x420] ;  /* 0x00042000012c7983 */ /* 0x000ea80000100800 */
[----:B------:R-:W5:Y:S04]  /*7880*/  LDL.LU R79, [R1+0x48] ;  /* 0x00004800014f7983 */ /* 0x000f680000300800 */
[----:B------:R-:W5:Y:S01]  /*7890*/  LDL R41, [R1+0x428] ;  /* 0x0004280001297983 */ /* 0x000f620000100800 */
[----:B------:R-:W-:-:S02]  /*78a0*/  IADD3.X R3, PT, PT, R24, UR8, RZ, P3, !PT ;  /* 0x0000000818037c10 */ /* 0x000fc40009ffe4ff */
[----:B------:R-:W-:Y:S01]  /*78b0*/  F2FP.F16.E4M3.UNPACK_B R24, R77.H1 ;  /* 0x0000004dff18723e */ /* 0x000fe200030006ff */
[----:B-1----:R-:W5:Y:S04]  /*78c0*/  LDG.E.U8 R85, desc[UR10][R16.64] ;  /* 0x0000000a10557981 */ /* 0x002f68000c1e1100 */
[----:B------:R0:W5:Y:S04]  /*78d0*/  LDG.E.U8 R84, desc[UR10][R2.64] ;  /* 0x0000000a02547981 */ /* 0x000168000c1e1100 */
[----:B------:R-:W5:Y:S04]  /*78e0*/  LDL R77, [R1+0x434] ;  /* 0x00043400014d7983 */ /* 0x000f680000100800 */
[----:B------:R-:W5:Y:S01]  /*78f0*/  LDL R76, [R1+0x46c] ;  /* 0x00046c00014c7983 */ /* 0x000f620000100800 */
[----:B0-----:R-:W-:-:S02]  /*7900*/  IADD3 R2, P2, PT, R58, UR4, RZ ;  /* 0x000000043a027c10 */ /* 0x001fc4000ff5e0ff */
[----:B------:R-:W-:Y:S01]  /*7910*/  F2FP.F16.E4M3.UNPACK_B R20, R78.H1 ;  /* 0x0000004eff14723e */ /* 0x000fe200030006ff */
[----:B------:R-:W5:Y:S01]  /*7920*/  LDL R96, [R1+0x448] ;  /* 0x0004480001607983 */ /* 0x000f620000100800 */
[----:B---3--:R-:W-:-:S03]  /*7930*/  IADD3 R16, P3, PT, R37, UR4, RZ ;  /* 0x0000000425107c10 */ /* 0x008fc6000ff7e0ff */
[----:B------:R-:W3:Y:S01]  /*7940*/  LDL R37, [R1+0x468] ;  /* 0x0004680001257983 */ /* 0x000ee20000100800 */
[----:B----4-:R-:W-:-:S03]  /*7950*/  IADD3.X R3, PT, PT, R36, UR8, RZ, P2, !PT ;  /* 0x0000000824037c10 */ /* 0x010fc600097fe4ff */
[----:B------:R-:W4:Y:S04]  /*7960*/  LDL R36, [R1+0x430] ;  /* 0x0004300001247983 */ /* 0x000f280000100800 */
[----:B------:R0:W4:Y:S02]  /*7970*/  LDG.E.U8 R58, desc[UR10][R2.64] ;  /* 0x0000000a023a7981 */ /* 0x000124000c1e1100 */
[----:B0-----:R-:W-:Y:S02]  /*7980*/  IADD3 R2, P2, PT, R56, UR4, RZ ;  /* 0x0000000438027c10 */ /* 0x001fe4000ff5e0ff */
[----:B--2---:R-:W-:Y:S02]  /*7990*/  IADD3.X R17, PT, PT, R44, UR8, RZ, P3, !PT ;  /* 0x000000082c117c10 */ /* 0x004fe40009ffe4ff */
[----:B------:R-:W2:Y:S01]  /*79a0*/  LDL R44, [R1+0x43c] ;  /* 0x00043c00012c7983 */ /* 0x000ea20000100800 */
[----:B------:R-:W-:Y:S01]  /*79b0*/  HMMA.16816.F32 R64, R12, R24, R64 ;  /* 0x000000180c40723c */ /* 0x000fe20000001840 */
[----:B-----5:R-:W-:-:S02]  /*79c0*/  IADD3.X R3, PT, PT, R41, UR8, RZ, P2, !PT ;  /* 0x0000000829037c10 */ /* 0x020fc400097fe4ff */
[----:B------:R-:W5:Y:S04]  /*79d0*/  LDG.E.U8 R56, desc[UR10][R16.64] ;  /* 0x0000000a10387981 */ /* 0x000f68000c1e1100 */
[----:B------:R-:W5:Y:S01]  /*79e0*/  LDL R41, [R1+0x470] ;  /* 0x0004700001297983 */ /* 0x000f620000100800 */
[----:B------:R-:W-:Y:S02]  /*79f0*/  F2FP.F16.E4M3.UNPACK_B R24, R53.H1 ;  /* 0x00000035ff18723e */ /* 0x000fe400030006ff */
[----:B------:R-:W-:Y:S01]  /*7a00*/  F2FP.F16.E4M3.UNPACK_B R25, R49.H1 ;  /* 0x00000031ff19723e */ /* 0x000fe200030006ff */
[----:B------:R0:W5:Y:S04]  /*7a10*/  LDG.E.U8 R53, desc[UR10][R2.64] ;  /* 0x0000000a02357981 */ /* 0x000168000c1e1100 */
[----:B------:R-:W5:Y:S01]  /*7a20*/  LDL R49, [R1+0x438] ;  /* 0x0004380001317983 */ /* 0x000f620000100800 */
[----:B------:R-:W-:Y:S01]  /*7a30*/  HMMA.16816.F32 R68, R12, R20, R68 ;  /* 0x000000140c44723c */ /* 0x000fe20000001844 */
[----:B0-----:R-:W-:-:S02]  /*7a40*/  IADD3 R2, P2, PT, R77, UR4, RZ ;  /* 0x000000044d027c10 */ /* 0x001fc4000ff5e0ff */
[----:B------:R-:W-:-:S05]  /*7a50*/  F2FP.F16.E4M3.UNPACK_B R17, R52.H1 ;  /* 0x00000034ff11723e */ /* 0x000fca00030006ff */
[----:B------:R-:W-:Y:S01]  /*7a60*/  HMMA.16816.F32 R72, R12, R24, R72 ;  /* 0x000000180c48723c */ /* 0x000fe20000001848 */
[----:B------:R-:W-:Y:S02]  /*7a70*/  F2FP.F16.E4M3.UNPACK_B R16, R79.H1 ;  /* 0x0000004fff10723e */ /* 0x000fe400030006ff */
[----:B------:R-:W-:-:S05]  /*7a80*/  F2FP.F16.E4M3.UNPACK_B R24, R48.H1 ;  /* 0x00000030ff18723e */ /* 0x000fca00030006ff */
[----:B------:R-:W-:Y:S01]  /*7a90*/  HMMA.16816.F32 R32, R12, R16, R32 ;  /* 0x000000100c20723c */ /* 0x000fe20000001820 */
[----:B------:R-:W-:Y:S02]  /*7aa0*/  F2FP.F16.E4M3.UNPACK_B R17, R0.H1 ;  /* 0x00000000ff11723e */ /* 0x000fe400030006ff */
[----:B------:R-:W5:Y:S01]  /*7ab0*/  LDL R0, [R1+0x460] ;  /* 0x0004600001007983 */ /* 0x000f620000100800 */
[----:B---3--:R-:W-:-:S03]  /*7ac0*/  IADD3 R20, P3, PT, R37, UR4, RZ ;  /* 0x0000000425147c10 */ /* 0x008fc6000ff7e0ff */
[----:B------:R-:W3:Y:S01]  /*7ad0*/  LDL R37, [R1+0x474] ;  /* 0x0004740001257983 */ /* 0x000ee20000100800 */
[----:B----4-:R-:W-:-:S03]  /*7ae0*/  IADD3.X R3, PT, PT, R36, UR8, RZ, P2, !PT ;  /* 0x0000000824037c10 */ /* 0x010fc600097fe4ff */
[----:B------:R-:W4:Y:S04]  /*7af0*/  LDL R36, [R1+0x440] ;  /* 0x0004400001247983 */ /* 0x000f280000100800 */
[----:B------:R0:W4:Y:S02]  /*7b00*/  LDG.E.U8 R52, desc[UR10][R2.64] ;  /* 0x0000000a02347981 */ /* 0x000124000c1e1100 */
[----:B0-----:R-:W-:-:S04]  /*7b10*/  IADD3 R2, P2, PT, R76, UR4, RZ ;  /* 0x000000044c027c10 */ /* 0x001fc8000ff5e0ff */
[----:B--2---:R-:W-:Y:S02]  /*7b20*/  IADD3.X R3, PT, PT, R44, UR8, RZ, P2, !PT ;  /* 0x000000082c037c10 */ /* 0x004fe400097fe4ff */
[----:B------:R-:W2:Y:S04]  /*7b30*/  LDL R44, [R1+0x464] ;  /* 0x00046400012c7983 */ /* 0x000ea80000100800 */
[----:B------:R5:W2:Y:S02]  /*7b40*/  LDG.E.U8 R48, desc[UR10][R2.64] ;  /* 0x0000000a02307981 */ /* 0x000aa4000c1e1100 */
[----:B-----5:R-:W-:Y:S02]  /*7b50*/  IADD3 R2, P2, PT, R41, UR4, RZ ;  /* 0x0000000429027c10 */ /* 0x020fe4000ff5e0ff */
[----:B------:R-:W5:Y:S01]  /*7b60*/  LDL R41, [R1+0x444] ;  /* 0x0004440001297983 */ /* 0x000f620000100800 */
[----:B------:R-:W-:-:S02]  /*7b70*/  IADD3.X R21, PT, PT, R49, UR8, RZ, P3, !PT ;  /* 0x0000000831157c10 */ /* 0x000fc40009ffe4ff */
[----:B------:R-:W-:Y:S02]  /*7b80*/  F2FP.F16.E4M3.UNPACK_B R16, R40.H1 ;  /* 0x00000028ff10723e */ /* 0x000fe400030006ff */
[----:B------:R-:W2:Y:S04]  /*7b90*/  LDL R40, [R1+0x450] ;  /* 0x0004500001287983 */ /* 0x000ea80000100800 */
[----:B------:R3:W2:Y:S01]  /*7ba0*/  LDG.E.U8 R49, desc[UR10][R20.64] ;  /* 0x0000000a14317981 */ /* 0x0006a2000c1e1100 */
[----:B------:R-:W-:-:S07]  /*7bb0*/  F2FP.F16.E4M3.UNPACK_B R25, R45.H1 ;  /* 0x0000002dff19723e */ /* 0x000fce00030006ff */
[----:B------:R-:W-:Y:S01]  /*7bc0*/  HMMA.16816.F32 R12, R12, R24, R80 ;  /* 0x000000180c0c723c */ /* 0x000fe20000001850 */
[----:B------:R-:W2:Y:S01]  /*7bd0*/  LDL R81, [R1+0x44c] ;  /* 0x00044c0001517983 */ /* 0x000ea20000100800 */
[----:B---3--:R-:W-:-:S03]  /*7be0*/  IADD3 R20, P3, PT, R37, UR4, RZ ;  /* 0x0000000425147c10 */ /* 0x008fc6000ff7e0ff */
[----:B------:R-:W3:Y:S01]  /*7bf0*/  LDL R37, [R1+0x45c] ;  /* 0x00045c0001257983 */ /* 0x000ee20000100800 */
[----:B----4-:R-:W-:-:S03]  /*7c00*/  IADD3.X R3, PT, PT, R36, UR8, RZ, P2, !PT ;  /* 0x0000000824037c10 */ /* 0x010fc600097fe4ff */
[----:B------:R-:W4:Y:S04]  /*7c10*/  LDL R36, [R1+0x458] ;  /* 0x0004580001247983 */ /* 0x000f280000100800 */
[----:B------:R0:W4:Y:S02]  /*7c20*/  LDG.E.U8 R45, desc[UR10][R2.64] ;  /* 0x0000000a022d7981 */ /* 0x000124000c1e1100 */
[----:B0-----:R-:W-:-:S04]  /*7c30*/  IADD3 R2, P2, PT, R96, UR4, RZ ;  /* 0x0000000460027c10 */ /* 0x001fc8000ff5e0ff */
[----:B-----5:R-:W-:-:S05]  /*7c40*/  IADD3.X R3, PT, PT, R41, UR8, RZ, P2, !PT ;  /* 0x0000000829037c10 */ /* 0x020fca00097fe4ff */
[----:B------:R0:W5:Y:S02]  /*7c50*/  LDG.E.U8 R41, desc[UR10][R2.64] ;  /* 0x0000000a02297981 */ /* 0x000164000c1e1100 */
[----:B0-----:R-:W-:Y:S02]  /*7c60*/  IADD3 R2, P2, PT, R0, UR4, RZ ;  /* 0x0000000400027c10 */ /* 0x001fe4000ff5e0ff */
[----:B------:R-:W5:Y:S01]  /*7c70*/  LDL R0, [R1+0x454] ;  /* 0x0004540001007983 */ /* 0x000f620000100800 */
[----:B------:R-:W-:Y:S02]  /*7c80*/  IMAD.MOV.U32 R76, RZ, RZ, R57 ;  /* 0x000000ffff4c7224 */ /* 0x000fe400078e0039 */
[----:B------:R-:W-:Y:S02]  /*7c90*/  IMAD.MOV.U32 R77, RZ, RZ, R59 ;  /* 0x000000ffff4d7224 */ /* 0x000fe400078e003b */
[----:B------:R-:W-:Y:S02]  /*7ca0*/  IMAD.MOV.U32 R78, RZ, RZ, R97 ;  /* 0x000000ffff4e7224 */ /* 0x000fe400078e0061 */
[----:B------:R-:W-:Y:S01]  /*7cb0*/  IMAD.MOV.U32 R79, RZ, RZ, R99 ;  /* 0x000000ffff4f7224 */ /* 0x000fe200078e0063 */
[----:B--2---:R-:W-:-:S02]  /*7cc0*/  IADD3.X R21, PT, PT, R44, UR8, RZ, P3, !PT ;  /* 0x000000082c157c10 */ /* 0x004fc40009ffe4ff */
[----:B------:R-:W-:Y:S02]  /*7cd0*/  F2FP.F16.E4M3.UNPACK_B R24, R125.H1 ;  /* 0x0000007dff18723e */ /* 0x000fe400030006ff */
[----:B------:R-:W-:Y:S01]  /*7ce0*/  F2FP.F16.E4M3.UNPACK_B R25, R124.H1 ;  /* 0x0000007cff19723e */ /* 0x000fe200030006ff */
[----:B------:R0:W2:Y:S01]  /*7cf0*/  LDG.E.U8 R44, desc[UR10][R20.64] ;  /* 0x0000000a142c7981 */ /* 0x0000a2000c1e1100 */
[----:B------:R-:W-:Y:S01]  /*7d00*/  HMMA.16816.F32 R28, R76, R16, R28 ;  /* 0x000000104c1c723c */ /* 0x000fe2000000181c */
[----:B------:R-:W-:Y:S01]  /*7d10*/  F2FP.F16.E4M3.UNPACK_B R16, R22.H1 ;  /* 0x00000016ff10723e */ /* 0x000fe200030006ff */
[----:B------:R-:W-:Y:S01]  /*7d20*/  IMAD.MOV.U32 R22, RZ, RZ, R97 ;  /* 0x000000ffff167224 */ /* 0x000fe200078e0061 */
[----:B------:R-:W-:Y:S01]  /*7d30*/  F2FP.F16.E4M3.UNPACK_B R17, R23.H1 ;  /* 0x00000017ff11723e */ /* 0x000fe200030006ff */
[----:B------:R-:W-:Y:S01]  /*7d40*/  IMAD.MOV.U32 R23, RZ, RZ, R99 ;  /* 0x000000ffff177224 */ /* 0x000fe200078e0063 */
[----:B------:R-:W-:Y:S01]  /*7d50*/  IADD3.X R3, PT, PT, R40, UR8, RZ, P2, !PT ;  /* 0x0000000828037c10 */ /* 0x000fe200097fe4ff */
[----:B0-----:R-:W-:-:S02]  /*7d60*/  IMAD.MOV.U32 R20, RZ, RZ, R57 ;  /* 0x000000ffff147224 */ /* 0x001fc400078e0039 */
[----:B------:R-:W-:Y:S01]  /*7d70*/  HMMA.16816.F32 R8, R76, R24, R8 ;  /* 0x000000184c08723c */ /* 0x000fe20000001808 */
[----:B------:R-:W-:Y:S01]  /*7d80*/  IMAD.MOV.U32 R21, RZ, RZ, R59 ;  /* 0x000000ffff157224 */ /* 0x000fe200078e003b */
[----:B------:R4:W2:Y:S06]  /*7d90*/  LDG.E.U8 R40, desc[UR10][R2.64] ;  /* 0x0000000a02287981 */ /* 0x0008ac000c1e1100 */
[----:B------:R-:W-:Y:S01]  /*7da0*/  HMMA.16816.F32 R20, R20, R16, R92 ;  /* 0x000000101414723c */ /* 0x000fe2000000185c */
[----:B------:R-:W-:Y:S02]  /*7db0*/  IMAD.MOV.U32 R16, RZ, RZ, R57 ;  /* 0x000000ffff107224 */ /* 0x000fe400078e0039 */
[----:B------:R-:W-:-:S15]  /*7dc0*/  IMAD.MOV.U32 R17, RZ, RZ, R59 ;  /* 0x000000ffff117224 */ /* 0x000fde00078e003b */
[----:B------:R-:W-:Y:S01]  /*7dd0*/  NOP ;  /* 0x0000000000007918 */ /* 0x000fe20000000000 */
[----:B------:R-:W-:Y:S01]  /*7de0*/  STL.64 [R1+0xa0], R20 ;  /* 0x0000a01401007387 */ /* 0x000fe20000100a00 */
[----:B------:R-:W-:-:S03]  /*7df0*/  IMAD.MOV.U32 R79, RZ, RZ, R23 ;  /* 0x000000ffff4f7224 */ /* 0x000fc600078e0017 */
[----:B------:R-:W-:Y:S04]  /*7e00*/  STL.64 [R1+0xa8], R22 ;  /* 0x0000a81601007387 */ /* 0x000fe80000100a00 */
[----:B------:R-:W2:Y:S01]  /*7e10*/  LDL.LU R76, [R1+0xf0] ;  /* 0x0000f000014c7983 */ /* 0x000ea20000300800 */
[----:B---3--:R-:W-:Y:S02]  /*7e20*/  IADD3 R24, P2, PT, R37, UR4, RZ ;  /* 0x0000000425187c10 */ /* 0x008fe4000ff5e0ff */
[----:B------:R-:W-:Y:S01]  /*7e30*/  F2FP.F16.E4M3.UNPACK_B R37, R19.H1 ;  /* 0x00000013ff25723e */ /* 0x000fe200030006ff */
[----:B------:R-:W-:Y:S01]  /*7e40*/  IMAD.MOV.U32 R19, RZ, RZ, R99 ;  /* 0x000000ffff137224 */ /* 0x000fe200078e0063 */
[----:B----4-:R-:W-:Y:S02]  /*7e50*/  IADD3 R2, P3, PT, R36, UR4, RZ ;  /* 0x0000000424027c10 */ /* 0x010fe4000ff7e0ff */
[----:B------:R-:W-:Y:S01]  /*7e60*/  F2FP.F16.E4M3.UNPACK_B R36, R18.H1 ;  /* 0x00000012ff24723e */ /* 0x000fe200030006ff */
[----:B------:R-:W-:-:S07]  /*7e70*/  IMAD.MOV.U32 R18, RZ, RZ, R97 ;  /* 0x000000ffff127224 */ /* 0x000fce00078e0061 */
[----:B------:R-:W-:Y:S01]  /*7e80*/  HMMA.16816.F32 R4, R16, R36, R4 ;  /* 0x000000241004723c */ /* 0x000fe20000001804 */
[----:B------:R-:W-:Y:S01]  /*7e90*/  FMUL R19, R60, UR13 ;  /* 0x0000000d3c137c20 */ /* 0x000fe20008400000 */
[----:B------:R-:W-:-:S15]  /*7ea0*/  FMUL R16, R61, UR13 ;  /* 0x0000000d3d107c20 */ /* 0x000fde0008400000 */
[----:B------:R-:W-:Y:S02]  /*7eb0*/  NOP ;  /* 0x0000000000007918 */ /* 0x000fe40000000000 */
[----:B------:R0:W-:Y:S01]  /*7ec0*/  STL.64 [R1+0x90], R4 ;  /* 0x0000900401007387 */ /* 0x0001e20000100a00 */
[----:B------:R-:W-:Y:S02]  /*7ed0*/  IMAD.MOV.U32 R94, RZ, RZ, R4 ;  /* 0x000000ffff5e7224 */ /* 0x000fe400078e0004 */
[----:B------:R-:W-:Y:S01]  /*7ee0*/  IMAD.MOV.U32 R93, RZ, RZ, R5 ;  /* 0x000000ffff5d7224 */ /* 0x000fe200078e0005 */
[----:B------:R1:W-:Y:S01]  /*7ef0*/  STL.64 [R1+0x98], R6 ;  /* 0x0000980601007387 */ /* 0x0003e20000100a00 */
[----:B------:R-:W-:Y:S02]  /*7f00*/  IMAD.MOV.U32 R78, RZ, RZ, R6 ;  /* 0x000000ffff4e7224 */ /* 0x000fe400078e0006 */
[----:B------:R-:W-:Y:S02]  /*7f10*/  IMAD.MOV.U32 R77, RZ, RZ, R7 ;  /* 0x000000ffff4d7224 */ /* 0x000fe400078e0007 */
[----:B0-----:R-:W-:Y:S02]  /*7f20*/  IMAD.MOV.U32 R4, RZ, RZ, R57 ;  /* 0x000000ffff047224 */ /* 0x001fe400078e0039 */
[----:B------:R-:W-:-:S02]  /*7f30*/  IMAD.MOV.U32 R5, RZ, RZ, R59 ;  /* 0x000000ffff057224 */ /* 0x000fc400078e003b */
[----:B-1----:R-:W-:Y:S02]  /*7f40*/  IMAD.MOV.U32 R6, RZ, RZ, R97 ;  /* 0x000000ffff067224 */ /* 0x002fe400078e0061 */
[----:B------:R-:W-:Y:S02]  /*7f50*/  IMAD.MOV.U32 R7, RZ, RZ, R99 ;  /* 0x000000ffff077224 */ /* 0x000fe400078e0063 */
[----:B------:R-:W-:-:S05]  /*7f60*/  FMUL R17, R64, UR13 ;  /* 0x0000000d40117c20 */ /* 0x000fca0008400000 */
[----:B------:R-:W-:Y:S02]  /*7f70*/  FMNMX3 R19, R19, R16, R17, !PT ;  /* 0x0000001013137276 */ /* 0x000fe40007800011 */
[----:B------:R-:W-:Y:S02]  /*7f80*/  F2FP.F16.E4M3.UNPACK_B R16, R38.H1 ;  /* 0x00000026ff10723e */ /* 0x000fe400030006ff */
[----:B------:R-:W-:Y:S01]  /*7f90*/  F2FP.F16.E4M3.UNPACK_B R17, R39.H1 ;  /* 0x00000027ff11723e */ /* 0x000fe200030006ff */
[----:B------:R-:W-:Y:S01]  /*7fa0*/  FMUL R18, R68, UR13 ;  /* 0x0000000d44127c20 */ /* 0x000fe20008400000 */
[----:B-----5:R-:W-:-:S05]  /*7fb0*/  IADD3.X R3, PT, PT, R0, UR8, RZ, P3, !PT ;  /* 0x0000000800037c10 */ /* 0x020fca0009ffe4ff */
[----:B------:R0:W3:Y:S02]  /*7fc0*/  LDG.E.U8 R23, desc[UR10][R2.64] ;  /* 0x0000000a02177981 */ /* 0x0000e4000c1e1100 */
[----:B0-----:R-:W-:Y:S02]  /*7fd0*/  F2FP.F16.E4M3.UNPACK_B R2, R26.H1 ;  /* 0x0000001aff02723e */ /* 0x001fe400030006ff */
[----:B------:R-:W-:-:S07]  /*7fe0*/  F2FP.F16.E4M3.UNPACK_B R3, R27.H1 ;  /* 0x0000001bff03723e */ /* 0x000fce00030006ff */
[----:B------:R-:W-:Y:S01]  /*7ff0*/  HMMA.16816.F32 R100, R4, R2, R100 ;  /* 0x000000020464723c */ /* 0x000fe20000001864 */
[----:B------:R-:W-:Y:S01]  /*8000*/  FMUL R0, R65, UR13 ;  /* 0x0000000d41007c20 */ /* 0x000fe20008400000 */
[----:B------:R-:W-:-:S04]  /*8010*/  FMUL R3, R69, UR13 ;  /* 0x0000000d45037c20 */ /* 0x000fc80008400000 */
[----:B------:R-:W-:Y:S01]  /*8020*/  FMNMX3 R2, R19, R0, R18, !PT ;  /* 0x0000000013027276 */ /* 0x000fe20007800012 */
[----:B------:R-:W-:-:S12]  /*8030*/  FMUL R19, R72, UR13 ;  /* 0x0000000d48137c20 */ /* 0x000fd80008400000 */
[----:B------:R-:W-:Y:S01]  /*8040*/  STL.64 [R1+0x80], R100 ;  /* 0x0000806401007387 */ /* 0x000fe20000100a00 */
[----:B------:R-:W-:Y:S02]  /*8050*/  IMAD.MOV.U32 R92, RZ, RZ, R100 ;  /* 0x000000ffff5c7224 */ /* 0x000fe400078e0064 */
[----:B------:R-:W-:Y:S01]  /*8060*/  IMAD.MOV.U32 R83, RZ, RZ, R101 ;  /* 0x000000ffff537224 */ /* 0x000fe200078e0065 */
[----:B------:R0:W-:Y:S01]  /*8070*/  STL.64 [R1+0x88], R102 ;  /* 0x0000886601007387 */ /* 0x0001e20000100a00 */
[----:B------:R-:W-:Y:S02]  /*8080*/  IMAD.MOV.U32 R38, RZ, RZ, R102 ;  /* 0x000000ffff267224 */ /* 0x000fe400078e0066 */
[----:B------:R-:W-:Y:S02]  /*8090*/  IMAD.MOV.U32 R37, RZ, RZ, R103 ;  /* 0x000000ffff257224 */ /* 0x000fe400078e0067 */
[----:B0-----:R-:W-:Y:S01]  /*80a0*/  HMMA.16816.F32 R100, R4, R16, R104 ;  /* 0x000000100464723c */ /* 0x001fe20000001868 */
[----:B------:R-:W-:-:S02]  /*80b0*/  FMNMX3 R19, R2, R3, R19, !PT ;  /* 0x0000000302137276 */ /* 0x000fc40007800013 */
[----:B------:R-:W-:Y:S02]  /*80c0*/  F2FP.F16.E4M3.UNPACK_B R2, R42.H1 ;  /* 0x0000002aff02723e */ /* 0x000fe400030006ff */
[----:B------:R-:W-:Y:S01]  /*80d0*/  F2FP.F16.E4M3.UNPACK_B R3, R43.H1 ;  /* 0x0000002bff03723e */ /* 0x000fe200030006ff */
[----:B------:R0:W-:Y:S01]  /*80e0*/  STL [R1+0x500], R32 ;  /* 0x0005002001007387 */ /* 0x0001e20000100800 */
[----:B------:R-:W-:Y:S01]  /*80f0*/  IADD3.X R25, PT, PT, R81, UR8, RZ, P2, !PT ;  /* 0x0000000851197c10 */ /* 0x000fe200097fe4ff */
[----:B------:R-:W-:Y:S01]  /*8100*/  FMUL R18, R32, UR13 ;  /* 0x0000000d20127c20 */ /* 0x000fe20008400000 */
[----:B------:R-:W-:Y:S01]  /*8110*/  FMUL R0, R73, UR13 ;  /* 0x0000000d49007c20 */ /* 0x000fe20008400000 */
[----:B------:R-:W-:Y:S01]  /*8120*/  FMUL R16, R33, UR13 ;  /* 0x0000000d21107c20 */ /* 0x000fe20008400000 */
[----:B------:R-:W-:Y:S01]  /*8130*/  FMUL R17, R12, UR13 ;  /* 0x0000000d0c117c20 */ /* 0x000fe20008400000 */
[----:B------:R-:W-:Y:S01]  /*8140*/  IMAD.MOV.U32 R96, RZ, RZ, R20 ;  /* 0x000000ffff607224 */ /* 0x000fe200078e0014 */
[----:B------:R1:W4:Y:S06]  /*8150*/  LDG.E.U8 R24, desc[UR10][R24.64] ;  /* 0x0000000a18187981 */ /* 0x00032c000c1e1100 */
[----:B------:R-:W-:Y:S01]  /*8160*/  STL.64 [R1+0x70], R100 ;  /* 0x0000706401007387 */ /* 0x000fe20000100a00 */
[----:B------:R-:W-:-:S02]  /*8170*/  IMAD.MOV.U32 R82, RZ, RZ, R100 ;  /* 0x000000ffff527224 */ /* 0x000fc400078e0064 */
[----:B------:R-:W-:Y:S01]  /*8180*/  IMAD.MOV.U32 R81, RZ, RZ, R101 ;  /* 0x000000ffff517224 */ /* 0x000fe200078e0065 */
[----:B------:R5:W-:Y:S01]  /*8190*/  STL.64 [R1+0x78], R102 ;  /* 0x0000786601007387 */ /* 0x000be20000100a00 */
[----:B------:R-:W-:Y:S02]  /*81a0*/  IMAD.MOV.U32 R36, RZ, RZ, R102 ;  /* 0x000000ffff247224 */ /* 0x000fe400078e0066 */
[----:B0-----:R-:W-:Y:S02]  /*81b0*/  IMAD.MOV.U32 R32, RZ, RZ, R103 ;  /* 0x000000ffff207224 */ /* 0x001fe400078e0067 */
[----:B-----5:R-:W-:Y:S01]  /*81c0*/  HMMA.16816.F32 R100, R4, R2, R108 ;  /* 0x000000020464723c */ /* 0x020fe2000000186c */
[----:B------:R-:W-:Y:S01]  /*81d0*/  FMNMX3 R19, R19, R0, R18, !PT ;  /* 0x0000000013137276 */ /* 0x000fe20007800012 */
[----:B------:R-:W-:Y:S03]  /*81e0*/  STL [R1+0x504], R33 ;  /* 0x0005042101007387 */ /* 0x000fe60000100800 */
[----:B------:R-:W-:-:S02]  /*81f0*/  FMNMX3 R19, R19, R16, R17, !PT ;  /* 0x0000001013137276 */ /* 0x000fc40007800011 */
[----:B------:R-:W-:Y:S02]  /*8200*/  F2FP.F16.E4M3.UNPACK_B R16, R46.H1 ;  /* 0x0000002eff10723e */ /* 0x000fe400030006ff */
[----:B------:R-:W-:Y:S01]  /*8210*/  F2FP.F16.E4M3.UNPACK_B R17, R47.H1 ;  /* 0x0000002fff11723e */ /* 0x000fe200030006ff */
[----:B------:R-:W-:Y:S01]  /*8220*/  STL [R1+0x508], R12 ;  /* 0x0005080c01007387 */ /* 0x000fe20000100800 */
[----:B------:R-:W-:Y:S02]  /*8230*/  F2FP.F16.E4M3.UNPACK_B R2, R50.H1 ;  /* 0x00000032ff02723e */ /* 0x000fe400030006ff */
[----:B------:R-:W-:Y:S01]  /*8240*/  F2FP.F16.E4M3.UNPACK_B R3, R51.H1 ;  /* 0x00000033ff03723e */ /* 0x000fe200030006ff */
[----:B------:R-:W-:Y:S01]  /*8250*/  STL [R1+0x50c], R13 ;  /* 0x00050c0d01007387 */ /* 0x000fe20000100800 */
[----:B------:R-:W-:-:S03]  /*8260*/  FMUL R18, R28, UR13 ;  /* 0x0000000d1c127c20 */ /* 0x000fc60008400000 */
[----:B------:R0:W-:Y:S01]  /*8270*/  STL [R1+0x510], R28 ;  /* 0x0005101c01007387 */ /* 0x0001e20000100800 */
[----:B------:R-:W-:Y:S02]  /*8280*/  IMAD.MOV.U32 R46, RZ, RZ, R100 ;  /* 0x000000ffff2e7224 */ /* 0x000fe400078e0064 */
[----:B------:R-:W-:Y:S01]  /*8290*/  IMAD.MOV.U32 R43, RZ, RZ, R101 ;  /* 0x000000ffff2b7224 */ /* 0x000fe200078e0065 */
[----:B------:R-:W-:Y:S01]  /*82a0*/  STL.64 [R1+0xe0], R100 ;  /* 0x0000e06401007387 */ /* 0x000fe20000100a00 */
[----:B------:R-:W-:-:S03]  /*82b0*/  IMAD.MOV.U32 R27, RZ, RZ, R103 ;  /* 0x000000ffff1b7224 */ /* 0x000fc600078e0067 */
[----:B------:R5:W-:Y:S01]  /*82c0*/  STL.64 [R1+0xe8], R102 ;  /* 0x0000e86601007387 */ /* 0x000be20000100a00 */
[----:B0-----:R-:W-:Y:S02]  /*82d0*/  IMAD.MOV.U32 R28, RZ, RZ, R102 ;  /* 0x000000ffff1c7224 */ /* 0x001fe400078e0066 */
[C---:B-----5:R-:W-:Y:S08]  /*82e0*/  HMMA.16816.F32 R100, R4.reuse, R16, R112 ;  /* 0x000000100464723c */ /* 0x060ff00000001870 */
[----:B------:R-:W-:Y:S01]  /*82f0*/  HMMA.16816.F32 R4, R4, R2, R116 ;  /* 0x000000020404723c */ /* 0x000fe20000001874 */
[----:B------:R-:W-:Y:S01]  /*8300*/  FMUL R0, R13, UR13 ;  /* 0x0000000d0d007c20 */ /* 0x000fe20008400000 */
[----:B------:R0:W-:Y:S04]  /*8310*/  STL [R1+0x514], R29 ;  /* 0x0005141d01007387 */ /* 0x0001e80000100800 */
[----:B------:R-:W-:Y:S01]  /*8320*/  FMNMX3 R0, R19, R0, R18, !PT ;  /* 0x0000000013007276 */ /* 0x000fe20007800012 */
[----:B------:R-:W-:Y:S01]  /*8330*/  FMUL R18, R29, UR13 ;  /* 0x0000000d1d127c20 */ /* 0x000fe20008400000 */
[----:B------:R-:W-:Y:S01]  /*8340*/  FMUL R19, R8, UR13 ;  /* 0x0000000d08137c20 */ /* 0x000fe20008400000 */
[----:B------:R5:W-:Y:S04]  /*8350*/  STL [R1+0x518], R8 ;  /* 0x0005180801007387 */ /* 0x000be80000100800 */
[----:B------:R-:W-:Y:S01]  /*8360*/  STL.64 [R1+0xd0], R100 ;  /* 0x0000d06401007387 */ /* 0x000fe20000100a00 */
[----:B------:R-:W-:-:S03]  /*8370*/  FMNMX3 R0, R0, R18, R19, !PT ;  /* 0x0000001200007276 */ /* 0x000fc60007800013 */
[----:B------:R-:W-:Y:S01]  /*8380*/  STL.64 [R1+0xd8], R102 ;  /* 0x0000d86601007387 */ /* 0x000fe20000100a00 */
[----:B------:R-:W-:Y:S01]  /*8390*/  F2FP.F16.E4M3.UNPACK_B R18, R54.H1 ;  /* 0x00000036ff12723e */ /* 0x000fe200030006ff */
[----:B------:R-:W-:Y:S02]  /*83a0*/  IMAD.MOV.U32 R33, RZ, RZ, R4 ;  /* 0x000000ffff217224 */ /* 0x000fe400078e0004 */
[----:B------:R-:W-:Y:S01]  /*83b0*/  STL [R1+0x51c], R9 ;  /* 0x00051c0901007387 */ /* 0x000fe20000100800 */
[----:B0-----:R-:W-:Y:S01]  /*83c0*/  IMAD.MOV.U32 R29, RZ, RZ, R5 ;  /* 0x000000ffff1d7224 */ /* 0x001fe200078e0005 */
[----:B------:R-:W-:Y:S01]  /*83d0*/  F2FP.F16.E4M3.UNPACK_B R19, R55.H1 ;  /* 0x00000037ff13723e */ /* 0x000fe200030006ff */
[----:B------:R-:W-:Y:S01]  /*83e0*/  IMAD.MOV.U32 R13, RZ, RZ, R6 ;  /* 0x000000ffff0d7224 */ /* 0x000fe200078e0006 */
[----:B------:R0:W-:Y:S01]  /*83f0*/  STL.64 [R1+0xc0], R4 ;  /* 0x0000c00401007387 */ /* 0x0001e20000100a00 */
[----:B-----5:R-:W-:-:S03]  /*8400*/  IMAD.MOV.U32 R8, RZ, RZ, R7 ;  /* 0x000000ffff087224 */ /* 0x020fc600078e0007 */
[----:B------:R5:W-:Y:S01]  /*8410*/  STL.64 [R1+0xc8], R6 ;  /* 0x0000c80601007387 */ /* 0x000be20000100a00 */
[----:B------:R-:W-:Y:S02]  /*8420*/  IMAD.MOV.U32 R95, RZ, RZ, R21 ;  /* 0x000000ffff5f7224 */ /* 0x000fe400078e0015 */
[----:B0-----:R-:W-:Y:S02]  /*8430*/  IMAD.MOV.U32 R4, RZ, RZ, R57 ;  /* 0x000000ffff047224 */ /* 0x001fe400078e0039 */
[----:B------:R-:W-:Y:S02]  /*8440*/  IMAD.MOV.U32 R5, RZ, RZ, R59 ;  /* 0x000000ffff057224 */ /* 0x000fe400078e003b */
[----:B-----5:R-:W-:Y:S02]  /*8450*/  IMAD.MOV.U32 R6, RZ, RZ, R97 ;  /* 0x000000ffff067224 */ /* 0x020fe400078e0061 */
[----:B------:R-:W-:Y:S02]  /*8460*/  IMAD.MOV.U32 R7, RZ, RZ, R99 ;  /* 0x000000ffff077224 */ /* 0x000fe400078e0063 */
[----:B------:R-:W-:Y:S01]  /*8470*/  FMUL R20, R62, UR13 ;  /* 0x0000000d3e147c20 */ /* 0x000fe20008400000 */
[----:B------:R-:W-:-:S02]  /*8480*/  IMAD.MOV.U32 R80, RZ, RZ, R22 ;  /* 0x000000ffff507224 */ /* 0x000fc400078e0016 */
[----:B------:R-:W-:Y:S01]  /*8490*/  FMUL R21, R63, UR13 ;  /* 0x0000000d3f157c20 */ /* 0x000fe20008400000 */
[----:B------:R-:W-:Y:S01]  /*84a0*/  FMUL R22, R66, UR13 ;  /* 0x0000000d42167c20 */ /* 0x000fe20008400000 */
[----:B------:R-:W-:Y:S04]  /*84b0*/  HMMA.16816.F32 R4, R4, R18, R120 ;  /* 0x000000120404723c */ /* 0x000fe80000001878 */
[----:B------:R-:W-:Y:S01]  /*84c0*/  FMNMX3 R16, R20, R21, R22, !PT ;  /* 0x0000001514107276 */ /* 0x000fe20007800016 */
[----:B------:R-:W-:Y:S01]  /*84d0*/  FMUL R20, R67, UR13 ;  /* 0x0000000d43147c20 */ /* 0x000fe20008400000 */
[----:B------:R-:W-:Y:S01]  /*84e0*/  FMUL R21, R70, UR13 ;  /* 0x0000000d46157c20 */ /* 0x000fe20008400000 */
[----:B------:R-:W-:Y:S01]  /*84f0*/  FMUL R17, R9, UR13 ;  /* 0x0000000d09117c20 */ /* 0x000fe20008400000 */
[----:B------:R-:W-:-:S03]  /*8500*/  FMUL R22, R96, UR13 ;  /* 0x0000000d60167c20 */ /* 0x000fc60008400000 */
[----:B------:R-:W-:Y:S01]  /*8510*/  FMNMX3 R2, R16, R20, R21, !PT ;  /* 0x0000001410027276 */ /* 0x000fe20007800015 */
[----:B------:R-:W-:Y:S01]  /*8520*/  FMUL R20, R95, UR13 ;  /* 0x0000000d5f147c20 */ /* 0x000fe20008400000 */
[----:B------:R-:W-:Y:S01]  /*8530*/  FMUL R21, R94, UR13 ;  /* 0x0000000d5e157c20 */ /* 0x000fe20008400000 */
[----:B------:R-:W-:Y:S01]  /*8540*/  FMNMX3 R22, R0, R17, R22, !PT ;  /* 0x0000001100167276 */ /* 0x000fe20007800016 */
[----:B------:R-:W-:Y:S01]  /*8550*/  FMUL R0, R93, UR13 ;  /* 0x0000000d5d007c20 */ /* 0x000fe20008400000 */
[----:B------:R-:W-:Y:S01]  /*8560*/  FMUL R3, R71, UR13 ;  /* 0x0000000d47037c20 */ /* 0x000fe20008400000 */
[----:B------:R-:W-:Y:S01]  /*8570*/  FMUL R16, R74, UR13 ;  /* 0x0000000d4a107c20 */ /* 0x000fe20008400000 */
[----:B------:R-:W-:Y:S01]  /*8580*/  FMUL R17, R92, UR13 ;  /* 0x0000000d5c117c20 */ /* 0x000fe20008400000 */
[----:B------:R-:W-:Y:S01]  /*8590*/  FMNMX3 R22, R22, R20, R21, !PT ;  /* 0x0000001416167276 */ /* 0x000fe20007800015 */
[----:B------:R0:W-:Y:S01]  /*85a0*/  STL.64 [R1+0xb0], R4 ;  /* 0x0000b00401007387 */ /* 0x0001e20000100a00 */
[----:B------:R-:W-:-:S02]  /*85b0*/  IMAD.MOV.U32 R18, RZ, RZ, R5 ;  /* 0x000000ffff127224 */ /* 0x000fc400078e0005 */
[----:B------:R-:W-:Y:S01]  /*85c0*/  IMAD.MOV.U32 R12, RZ, RZ, R6 ;  /* 0x000000ffff0c7224 */ /* 0x000fe200078e0006 */
[----:B------:R5:W-:Y:S01]  /*85d0*/  STL.64 [R1+0xb8], R6 ;  /* 0x0000b80601007387 */ /* 0x000be20000100a00 */
[----:B------:R-:W-:Y:S01]  /*85e0*/  IMAD.MOV.U32 R19, RZ, RZ, R4 ;  /* 0x000000ffff137224 */ /* 0x000fe200078e0004 */
[----:B------:R-:W-:Y:S01]  /*85f0*/  FMNMX3 R2, R2, R3, R16, !PT ;  /* 0x0000000302027276 */ /* 0x000fe20007800010 */
[----:B------:R-:W-:Y:S02]  /*8600*/  IMAD.MOV.U32 R9, RZ, RZ, R7 ;  /* 0x000000ffff097224 */ /* 0x000fe400078e0007 */
[----:B------:R-:W-:Y:S01]  /*8610*/  FMUL R16, R34, UR13 ;  /* 0x0000000d22107c20 */ /* 0x000fe20008400000 */
[----:B0-----:R-:W-:Y:S01]  /*8620*/  FMUL R5, R83, UR13 ;  /* 0x0000000d53057c20 */ /* 0x001fe20008400000 */
[----:B------:R-:W-:Y:S01]  /*8630*/  FMNMX3 R4, R22, R0, R17, !PT ;  /* 0x0000000016047276 */ /* 0x000fe20007800011 */
[----:B-----5:R-:W-:Y:S01]  /*8640*/  FMUL R6, R82, UR13 ;  /* 0x0000000d52067c20 */ /* 0x020fe20008400000 */
[----:B------:R-:W-:Y:S01]  /*8650*/  FMUL R7, R75, UR13 ;  /* 0x0000000d4b077c20 */ /* 0x000fe20008400000 */
[----:B------:R-:W-:Y:S01]  /*8660*/  FMUL R0, R81, UR13 ;  /* 0x0000000d51007c20 */ /* 0x000fe20008400000 */
[----:B------:R-:W-:Y:S01]  /*8670*/  FMUL R3, R46, UR13 ;  /* 0x0000000d2e037c20 */ /* 0x000fe20008400000 */
[----:B------:R-:W-:Y:S01]  /*8680*/  IMAD.MOV.U32 R42, RZ, RZ, R100 ;  /* 0x000000ffff2a7224 */ /* 0x000fe200078e0064 */
[----:B------:R-:W-:-:S02]  /*8690*/  FMNMX3 R4, R4, R5, R6, !PT ;  /* 0x0000000504047276 */ /* 0x000fc40007800006 */
[----:B------:R-:W-:Y:S01]  /*86a0*/  FMNMX3 R2, R2, R7, R16, !PT ;  /* 0x0000000702027276 */ /* 0x000fe20007800010 */
[----:B------:R-:W-:Y:S01]  /*86b0*/  FMUL R7, R35, UR13 ;  /* 0x0000000d23077c20 */ /* 0x000fe20008400000 */
[----:B------:R-:W-:Y:S01]  /*86c0*/  FMUL R16, R14, UR13 ;  /* 0x0000000d0e107c20 */ /* 0x000fe20008400000 */
[----:B------:R-:W-:Y:S01]  /*86d0*/  FMNMX3 R0, R4, R0, R3, !PT ;  /* 0x0000000004007276 */ /* 0x000fe20007800003 */
[----:B------:R-:W-:Y:S02]  /*86e0*/  IMAD.MOV.U32 R39, RZ, RZ, R101 ;  /* 0x000000ffff277224 */ /* 0x000fe400078e0065 */
        /* <DEDUP_REMOVED lines=8> */
[----:B------:R-:W-:Y:S01]  /*8770*/  FMUL R3, R29, UR13 ;  /* 0x0000000d1d037c20 */ /* 0x000fe20008400000 */
[----:B------:R-:W-:Y:S01]  /*8780*/  FMUL R4, R19, UR13 ;  /* 0x0000000d13047c20 */ /* 0x000fe20008400000 */
[----:B------:R-:W-:Y:S01]  /*8790*/  FMNMX3 R2, R2, R5, R6, !PT ;  /* 0x0000000502027276 */ /* 0x000fe20007800006 */
[----:B------:R-:W-:Y:S01]  /*87a0*/  FMUL R6, R31, UR13 ;  /* 0x0000000d1f067c20 */ /* 0x000fe20008400000 */
[----:B------:R-:W-:Y:S01]  /*87b0*/  FMNMX3 R7, R0, R7, R16, !PT ;  /* 0x0000000700077276 */ /* 0x000fe20007800010 */
[----:B------:R-:W-:Y:S01]  /*87c0*/  FMUL R0, R10, UR13 ;  /* 0x0000000d0a007c20 */ /* 0x000fe20008400000 */
[----:B------:R-:W-:-:S02]  /*87d0*/  FMUL R5, R18, UR13 ;  /* 0x0000000d12057c20 */ /* 0x000fc40008400000 */
[----:B------:R-:W-:Y:S01]  /*87e0*/  FMNMX3 R7, R7, R3, R4, !PT ;  /* 0x0000000307077276 */ /* 0x000fe20007800004 */
[----:B------:R-:W-:Y:S01]  /*87f0*/  FMUL R4, R11, UR13 ;  /* 0x0000000d0b047c20 */ /* 0x000fe20008400000 */
[----:B------:R-:W-:Y:S01]  /*8800*/  FMUL R3, R80, UR13 ;  /* 0x0000000d50037c20 */ /* 0x000fe20008400000 */
[----:B------:R-:W-:Y:S01]  /*8810*/  FMNMX3 R0, R2, R6, R0, !PT ;  /* 0x0000000602007276 */ /* 0x000fe20007800000 */
[----:B------:R-:W-:Y:S01]  /*8820*/  FMUL R6, R79, UR13 ;  /* 0x0000000d4f067c20 */ /* 0x000fe20008400000 */
[----:B------:R-:W-:Y:S01]  /*8830*/  FMNMX R5, R5, R7, !PT ;  /* 0x0000000705057209 */ /* 0x000fe20007800000 */
[----:B------:R-:W-:Y:S01]  /*8840*/  FMUL R2, R78, UR13 ;  /* 0x0000000d4e027c20 */ /* 0x000fe20008400000 */
[----:B------:R-:W-:Y:S01]  /*8850*/  FMNMX3 R7, R0, R4, R3, !PT ;  /* 0x0000000400077276 */ /* 0x000fe20007800003 */
[----:B------:R-:W-:Y:S01]  /*8860*/  FMUL R3, R77, UR13 ;  /* 0x0000000d4d037c20 */ /* 0x000fe20008400000 */
[----:B------:R-:W-:Y:S02]  /*8870*/  FMUL R4, R38, UR13 ;  /* 0x0000000d26047c20 */ /* 0x000fe40008400000 */
[----:B------:R-:W-:Y:S01]  /*8880*/  FMNMX3 R7, R7, R6, R2, !PT ;  /* 0x0000000607077276 */ /* 0x000fe20007800002 */
[----:B------:R-:W-:Y:S01]  /*8890*/  FMUL R6, R37, UR13 ;  /* 0x0000000d25067c20 */ /* 0x000fe20008400000 */
[----:B------:R-:W-:-:S02]  /*88a0*/  FMUL R2, R36, UR13 ;  /* 0x0000000d24027c20 */ /* 0x000fc40008400000 */
[----:B------:R-:W-:Y:S01]  /*88b0*/  FMNMX3 R7, R7, R3, R4, !PT ;  /* 0x0000000307077276 */ /* 0x000fe20007800004 */
[----:B------:R-:W-:Y:S02]  /*88c0*/  IMAD.MOV.U32 R26, RZ, RZ, R102 ;  /* 0x000000ffff1a7224 */ /* 0x000fe400078e0066 */
[----:B------:R-:W-:Y:S01]  /*88d0*/  FMUL R3, R32, UR13 ;  /* 0x0000000d20037c20 */ /* 0x000fe20008400000 */
[----:B------:R-:W-:Y:S01]  /*88e0*/  FMUL R4, R28, UR13 ;  /* 0x0000000d1c047c20 */ /* 0x000fe20008400000 */
[----:B------:R-:W-:Y:S01]  /*88f0*/  FMNMX3 R7, R7, R6, R2, !PT ;  /* 0x0000000607077276 */ /* 0x000fe20007800002 */
[----:B-1----:R-:W-:Y:S02]  /*8900*/  IMAD.MOV.U32 R25, RZ, RZ, R103 ;  /* 0x000000ffff197224 */ /* 0x002fe400078e0067 */
[----:B------:R-:W-:Y:S01]  /*8910*/  FMUL R6, R27, UR13 ;  /* 0x0000000d1b067c20 */ /* 0x000fe20008400000 */
[----:B------:R-:W-:Y:S01]  /*8920*/  FMUL R2, R26, UR13 ;  /* 0x0000000d1a027c20 */ /* 0x000fe20008400000 */
[----:B------:R-:W-:Y:S01]  /*8930*/  FMNMX3 R7, R7, R3, R4, !PT ;  /* 0x0000000307077276 */ /* 0x000fe20007800004 */
[----:B------:R-:W-:Y:S01]  /*8940*/  FMUL R3, R25, UR13 ;  /* 0x0000000d19037c20 */ /* 0x000fe20008400000 */
[----:B------:R-:W-:Y:S01]  /*8950*/  FMUL R4, R13, UR13 ;  /* 0x0000000d0d047c20 */ /* 0x000fe20008400000 */
[----:B------:R-:W-:Y:S01]  /*8960*/  STL [R1+0x4fc], R14 ;  /* 0x0004fc0e01007387 */ /* 0x000fe20000100800 */
[----:B------:R-:W-:-:S03]  /*8970*/  FMNMX3 R2, R7, R6, R2, !PT ;  /* 0x0000000607027276 */ /* 0x000fc60007800002 */
[----:B------:R-:W-:Y:S01]  /*8980*/  STL [R1+0x4f4], R15 ;  /* 0x0004f40f01007387 */ /* 0x000fe20000100800 */
[----:B------:R-:W-:-:S03]  /*8990*/  FMNMX3 R3, R2, R3, R4, !PT ;  /* 0x0000000302037276 */ /* 0x000fc60007800004 */
[----:B------:R-:W-:Y:S01]  /*89a0*/  STL [R1+0x4e8], R30 ;  /* 0x0004e81e01007387 */ /* 0x000fe20000100800 */
[----:B------:R-:W-:-:S03]  /*89b0*/  FMUL R2, R8, UR13 ;  /* 0x0000000d08027c20 */ /* 0x000fc60008400000 */
[----:B------:R-:W-:Y:S04]  /*89c0*/  STL [R1+0x4e0], R31 ;  /* 0x0004e01f01007387 */ /* 0x000fe80000100800 */
[----:B------:R-:W-:Y:S04]  /*89d0*/  STL [R1+0x4e4], R10 ;  /* 0x0004e40a01007387 */ /* 0x000fe80000100800 */
[----:B------:R-:W-:Y:S04]  /*89e0*/  STL [R1+0x4ec], R11 ;  /* 0x0004ec0b01007387 */ /* 0x000fe80000100800 */
[----:B------:R-:W5:Y:S04]  /*89f0*/  LDL.LU R8, [R1+0x110] ;  /* 0x0001100001087983 */ /* 0x000f680000300800 */
[----:B------:R-:W0:Y:S01]  /*8a00*/  SHFL.BFLY PT, R0, R5, 0x2, 0x1f ;  /* 0x0c401f0005007f89 */ /* 0x000e2200000e0000 */
[----:B------:R-:W-:-:S05]  /*8a10*/  FMUL R4, R12, UR13 ;  /* 0x0000000d0c047c20 */ /* 0x000fca0008400000 */
[----:B------:R-:W-:Y:S02]  /*8a20*/  FMNMX3 R3, R3, R2, R4, !PT ;  /* 0x0000000203037276 */ /* 0x000fe40007800004 */
[----:B0-----:R-:W-:Y:S01]  /*8a30*/  FMNMX R0, R5, R0, !PT ;  /* 0x0000000005007209 */ /* 0x001fe20007800000 */
[----:B------:R-:W-:-:S04]  /*8a40*/  FMUL R5, R9, UR13 ;  /* 0x0000000d09057c20 */ /* 0x000fc80008400000 */
[----:B------:R-:W2:Y:S01]  /*8a50*/  SHFL.BFLY PT, R2, R0, 0x1, 0x1f ;  /* 0x0c201f0000027f89 */ /* 0x000ea200000e0000 */
[----:B------:R-:W-:-:S05]  /*8a60*/  FMNMX R3, R5, R3, !PT ;  /* 0x0000000305037209 */ /* 0x000fca0007800000 */
[----:B------:R-:W0:Y:S01]  /*8a70*/  SHFL.BFLY PT, R4, R3, 0x2, 0x1f ;  /* 0x0c401f0003047f89 */ /* 0x000e2200000e0000 */
[----:B--2---:R-:W-:-:S05]  /*8a80*/  FMNMX3 R125, R0, R2, R76, !PT ;  /* 0x00000002007d7276 */ /* 0x004fca000780004c */
[--C-:B------:R-:W-:Y:S01]  /*8a90*/  FFMA R0, R60, UR13, -R125.reuse ;  /* 0x0000000d3c007c23 */ /* 0x100fe2000800087d */
[----:B0-----:R-:W-:Y:S01]  /*8aa0*/  FMNMX R3, R3, R4, !PT ;  /* 0x0000000403037209 */ /* 0x001fe20007800000 */
[--C-:B------:R-:W-:Y:S02]  /*8ab0*/  FFMA R2, R61, UR13, -R125.reuse ;  /* 0x0000000d3d027c23 */ /* 0x100fe4000800087d */
[----:B------:R-:W-:Y:S01]  /*8ac0*/  FMUL R0, R0, 1.4426950216293334961 ;  /* 0x3fb8aa3b00007820 */ /* 0x000fe20000400000 */
[--C-:B------:R-:W-:Y:S01]  /*8ad0*/  FFMA R4, R64, UR13, -R125.reuse ;  /* 0x0000000d40047c23 */ /* 0x100fe2000800087d */
[----:B------:R-:W-:Y:S02]  /*8ae0*/  FMUL R2, R2, 1.4426950216293334961 ;  /* 0x3fb8aa3b02027820 */ /* 0x000fe40000400000 */
[----:B------:R0:W1:Y:S02]  /*8af0*/  MUFU.EX2 R14, R0 ;  /* 0x00000000000e7308 */ /* 0x0000640000000800 */
[----:B0-----:R-:W5:Y:S06]  /*8b00*/  SHFL.BFLY PT, R0, R3, 0x1, 0x1f ;  /* 0x0c201f0003007f89 */ /* 0x001f6c00000e0000 */
[----:B------:R0:W2:Y:S02]  /*8b10*/  MUFU.EX2 R13, R2 ;  /* 0x00000002000d7308 */ /* 0x0000a40000000800 */
[----:B0-----:R-:W-:Y:S01]  /*8b20*/  FMUL R2, R4, 1.4426950216293334961 ;  /* 0x3fb8aa3b04027820 */ /* 0x001fe20000400000 */
[----:B------:R-:W-:-:S05]  /*8b30*/  FFMA R4, R65, UR13, -R125 ;  /* 0x0000000d41047c23 */ /* 0x000fca000800087d */
[----:B------:R0:W1:Y:S02]  /*8b40*/  MUFU.EX2 R10, R2 ;  /* 0x00000002000a7308 */ /* 0x0000640000000800 */
[----:B0-----:R-:W-:Y:S01]  /*8b50*/  FMUL R2, R4, 1.4426950216293334961 ;  /* 0x3fb8aa3b04027820 */ /* 0x001fe20000400000 */
[----:B------:R-:W-:-:S05]  /*8b60*/  FFMA R4, R68, UR13, -R125 ;  /* 0x0000000d44047c23 */ /* 0x000fca000800087d */
[----:B------:R0:W1:Y:S02]  /*8b70*/  MUFU.EX2 R9, R2 ;  /* 0x0000000200097308 */ /* 0x0000640000000800 */
[----:B0-----:R-:W-:Y:S01]  /*8b80*/  FMUL R2, R4, 1.4426950216293334961 ;  /* 0x3fb8aa3b04027820 */ /* 0x001fe20000400000 */
[----:B------:R-:W-:-:S05]  /*8b90*/  FFMA R4, R69, UR13, -R125 ;  /* 0x0000000d45047c23 */ /* 0x000fca000800087d */
[----:B------:R0:W2:Y:S02]  /*8ba0*/  MUFU.EX2 R25, R2 ;  /* 0x0000000200197308 */ /* 0x0000a40000000800 */
[----:B0-----:R-:W-:Y:S01]  /*8bb0*/  FMUL R2, R4, 1.4426950216293334961 ;  /* 0x3fb8aa3b04027820 */ /* 0x001fe20000400000 */
[----:B------:R-:W-:-:S05]  /*8bc0*/  FFMA R4, R72, UR13, -R125 ;  /* 0x0000000d48047c23 */ /* 0x000fca000800087d */
[----:B------:R-:W0:Y:S01]  /*8bd0*/  MUFU.EX2 R20, R2 ;  /* 0x0000000200147308 */ /* 0x000e220000000800 */
[----:B-1----:R-:W-:Y:S04]  /*8be0*/  STL [R1+0x25c], R14 ;  /* 0x00025c0e01007387 */ /* 0x002fe80000100800 */
[----:B--2---:R-:W-:Y:S04]  /*8bf0*/  STL [R1+0x254], R13 ;  /* 0x0002540d01007387 */ /* 0x004fe80000100800 */
[----:B------:R-:W-:Y:S04]  /*8c00*/  STL [R1+0x250], R10 ;  /* 0x0002500a01007387 */ /* 0x000fe80000100800 */
[----:B------:R-:W-:Y:S04]  /*8c10*/  STL [R1+0x260], R9 ;  /* 0x0002600901007387 */ /* 0x000fe80000100800 */
[----:B------:R-:W-:Y:S04]  /*8c20*/  STL [R1+0x258], R25 ;  /* 0x0002581901007387 */ /* 0x000fe80000100800 */
[----:B0-----:R-:W-:Y:S01]  /*8c30*/  STL [R1+0x268], R20 ;  /* 0x0002681401007387 */ /* 0x001fe20000100800 */
[----:B-----5:R-:W-:Y:S01]  /*8c40*/  FMNMX3 R124, R3, R0, R8, !PT ;  /* 0x00000000037c7276 */ /* 0x020fe20007800008 */
[----:B------:R-:W-:-:S04]  /*8c50*/  FMUL R0, R4, 1.4426950216293334961 ;  /* 0x3fb8aa3b04007820 */ /* 0x000fc80000400000 */
[----:B------:R-:W0:Y:S02]  /*8c60*/  MUFU.EX2 R12, R0 ;  /* 0x00000000000c7308 */ /* 0x000e240000000800 */
[----:B0-----:R-:W-:Y:S04]  /*8c70*/  STL [R1+0x264], R12 ;  /* 0x0002640c01007387 */ /* 0x001fe80000100800 */
[----:B------:R-:W2:Y:S01]  /*8c80*/  LDL.LU R98, [R1+0x54] ;  /* 0x0000540001627983 */ /* 0x000ea20000300800 */
[----:B------:R-:W0:Y:S01]  /*8c90*/  S2R R6, SR_TID.X ;  /* 0x0000000000067919 */ /* 0x000e220000002100 */
[----:B------:R-:W1:Y:S01]  /*8ca0*/  S2R R96, SR_TID.X ;  /* 0x0000000000607919 */ /* 0x000e620000002100 */
[----:B------:R-:W-:Y:S01]  /*8cb0*/  FFMA R3, R73, UR13, -R125 ;  /* 0x0000000d49037c23 */ /* 0x000fe2000800087d */
[----:B------:R-:W5:Y:S03]  /*8cc0*/  LDL.LU R93, [R1+0x44] ;  /* 0x00004400015d7983 */ /* 0x000f660000300800 */
[----:B------:R-:W-:Y:S01]  /*8cd0*/  FMUL R3, R3, 1.4426950216293334961 ;  /* 0x3fb8aa3b03037820 */ /* 0x000fe20000400000 */
[----:B------:R-:W3:Y:S03]  /*8ce0*/  LDL.LU R94, [R1+0x34] ;  /* 0x00003400015e7983 */ /* 0x000ee60000300800 */
[----:B------:R0:W0:Y:S01]  /*8cf0*/  MUFU.EX2 R11, R3 ;  /* 0x00000003000b7308 */ /* 0x0000220000000800 */
[----:B------:R-:W3:Y:S04]  /*8d00*/  LDL.LU R95, [R1+0x24] ;  /* 0x00002400015f7983 */ /* 0x000ee80000300800 */
[----:B------:R-:W3:Y:S04]  /*8d10*/  LDL.LU R77, [R1+0x14] ;  /* 0x00001400014d7983 */ /* 0x000ee80000300800 */
[----:B------:R-:W4:Y:S01]  /*8d20*/  LDL.LU R78, [R1+0x4] ;  /* 0x00000400014e7983 */ /* 0x000f220000300800 */
[C---:B0-----:R-:W-:Y:S01]  /*8d30*/  LOP3.LUT R5, R6.reuse, 0x7, RZ, 0xc0, !PT ;  /* 0x0000000706057812 */ /* 0x041fe200078ec0ff */
[----:B------:R-:W-:-:S04]  /*8d40*/  IMAD.SHL.U32 R4, R6, 0x2, RZ ;  /* 0x0000000206047824 */ /* 0x000fc800078e00ff */
[----:B------:R-:W-:Y:S01]  /*8d50*/  IMAD R2, R5, 0x90, RZ ;  /* 0x0000009005027824 */ /* 0x000fe200078e02ff */
[----:B-1----:R-:W-:Y:S02]  /*8d60*/  LOP3.LUT R5, R96, 0x1, RZ, 0xc0, !PT ;  /* 0x0000000160057812 */ /* 0x002fe400078ec0ff */
[----:B------:R-:W-:Y:S02]  /*8d70*/  LOP3.LUT R7, R6, 0x180, RZ, 0xc0, !PT ;  /* 0x0000018006077812 */ /* 0x000fe400078ec0ff */
[----:B------:R-:W-:Y:S01]  /*8d80*/  LOP3.LUT R0, R2, 0x30, R4, 0x78, !PT ;  /* 0x0000003002007812 */ /* 0x000fe200078e7804 */
[--C-:B------:R-:W-:Y:S01]  /*8d90*/  FFMA R4, R62, UR13, -R124.reuse ;  /* 0x0000000d3e047c23 */ /* 0x100fe2000800087c */
[----:B------:R-:W-:Y:S01]  /*8da0*/  LOP3.LUT R16, R6, 0x1, RZ, 0xc0, !PT ;  /* 0x0000000106107812 */ /* 0x000fe200078ec0ff */
[----:B------:R-:W-:Y:S02]  /*8db0*/  IMAD.SHL.U32 R2, R5, 0x2, RZ ;  /* 0x0000000205027824 */ /* 0x000fe400078e00ff */
[----:B------:R-:W-:Y:S01]  /*8dc0*/  FFMA R5, R63, UR13, -R124 ;  /* 0x0000000d3f057c23 */ /* 0x000fe2000800087c */
[----:B------:R-:W-:Y:S01]  /*8dd0*/  FMUL R3, R4, 1.4426950216293334961 ;  /* 0x3fb8aa3b04037820 */ /* 0x000fe20000400000 */
[----:B------:R-:W-:Y:S01]  /*8de0*/  SHF.R.U32.HI R4, RZ, 0x3, R7 ;  /* 0x00000003ff047819 */ /* 0x000fe20000011607 */
[----:B------:R-:W-:-:S02]  /*8df0*/  IMAD.SHL.U32 R7, R16, 0x2, RZ ;  /* 0x0000000210077824 */ /* 0x000fc400078e00ff */
[----:B------:R-:W-:Y:S01]  /*8e00*/  FMUL R5, R5, 1.4426950216293334961 ;  /* 0x3fb8aa3b05057820 */ /* 0x000fe20000400000 */
[----:B------:R0:W1:Y:S01]  /*8e10*/  MUFU.EX2 R27, R3 ;  /* 0x00000003001b7308 */ /* 0x0000620000000800 */
[----:B------:R-:W-:Y:S01]  /*8e20*/  BAR.SYNC.DEFER_BLOCKING 0x0 ;  /* 0x0000000000007b1d */ /* 0x000fe20000010000 */
[--C-:B0-----:R-:W-:Y:S02]  /*8e30*/  LOP3.LUT R3, R4, 0x1ff, R6.reuse, 0x78, !PT ;  /* 0x000001ff04037812 */ /* 0x101fe400078e7806 */
[----:B------:R-:W-:Y:S01]  /*8e40*/  LOP3.LUT R4, R7, 0x1c, R6, 0xf8, !PT ;  /* 0x0000001c07047812 */ /* 0x000fe200078ef806 */
[----:B------:R-:W-:-:S03]  /*8e50*/  FFMA R7, R66, UR13, -R124 ;  /* 0x0000000d42077c23 */ /* 0x000fc6000800087c */
[----:B------:R-:W0:Y:S01]  /*8e60*/  MUFU.EX2 R19, R5 ;  /* 0x0000000500137308 */ /* 0x000e220000000800 */
[----:B------:R-:W-:Y:S01]  /*8e70*/  SHF.R.U32.HI R18, RZ, 0x1, R6 ;  /* 0x00000001ff127819 */ /* 0x000fe20000011606 */
[----:B------:R-:W-:-:S03]  /*8e80*/  FMUL R7, R7, 1.4426950216293334961 ;  /* 0x3fb8aa3b07077820 */ /* 0x000fc60000400000 */
[----:B------:R-:W-:-:S03]  /*8e90*/  SGXT.U32 R6, R18, 0x1 ;  /* 0x000000011206781a */ /* 0x000fc60000000000 */
[----:B------:R-:W0:Y:S01]  /*8ea0*/  MUFU.EX2 R26, R7 ;  /* 0x00000007001a7308 */ /* 0x000e220000000800 */
[----:B------:R-:W-:Y:S01]  /*8eb0*/  LOP3.LUT R15, R4, R6, RZ, 0xfc, !PT ;  /* 0x00000006040f7212 */ /* 0x000fe200078efcff */
[----:B------:R-:W-:Y:S04]  /*8ec0*/  STL [R1+0x26c], R11 ;  /* 0x00026c0b01007387 */ /* 0x000fe80000100800 */
[----:B-1----:R-:W-:Y:S04]  /*8ed0*/  STL [R1+0x24c], R27 ;  /* 0x00024c1b01007387 */ /* 0x002fe80000100800 */
[----:B0-----:R-:W-:Y:S01]  /*8ee0*/  STL [R1+0x248], R19 ;  /* 0x0002481301007387 */ /* 0x001fe20000100800 */
[----:B------:R-:W-:-:S03]  /*8ef0*/  LOP3.LUT R2, R2, 0x1c, R96, 0xf8, !PT ;  /* 0x0000001c02027812 */ /* 0x000fc600078ef860 */
[----:B------:R-:W-:Y:S01]  /*8f00*/  STL [R1+0xf4], R15 ;  /* 0x0000f40f01007387 */ /* 0x000fe20000100800 */
[----:B------:R-:W-:-:S03]  /*8f10*/  SHF.R.U32.HI R17, RZ, 0x1, R96 ;  /* 0x00000001ff117819 */ /* 0x000fc60000011660 */
[----:B------:R-:W4:Y:S04]  /*8f20*/  LDL.LU R79, [R1+0x50] ;  /* 0x00005000014f7983 */ /* 0x000f280000300800 */
[----:B------:R-:W4:Y:S04]  /*8f30*/  LDL.LU R80, [R1+0x40] ;  /* 0x0000400001507983 */ /* 0x000f280000300800 */
[----:B------:R-:W4:Y:S04]  /*8f40*/  LDL.LU R81, [R1+0x30] ;  /* 0x0000300001517983 */ /* 0x000f280000300800 */
[----:B------:R-:W4:Y:S04]  /*8f50*/  LDL R96, [R1+0xfc] ;  /* 0x0000fc0001607983 */ /* 0x000f280000100800 */
[----:B------:R-:W-:Y:S04]  /*8f60*/  STL [R1+0x244], R26 ;  /* 0x0002441a01007387 */ /* 0x000fe80000100800 */
[----:B------:R-:W4:Y:S04]  /*8f70*/  LDL.LU R82, [R1+0x20] ;  /* 0x0000200001527983 */ /* 0x000f280000300800 */
[----:B------:R-:W4:Y:S04]  /*8f80*/  LDL.LU R83, [R1+0x10] ;  /* 0x0000100001537983 */ /* 0x000f280000300800 */
[----:B--2---:R0:W-:Y:S04]  /*8f90*/  STS.U8 [R3+UR6+0x10000], R98 ;  /* 0x0100006203007988 */ /* 0x0041e80008000006 */
[----:B0-----:R-:W2:Y:S04]  /*8fa0*/  LDL.LU R98, [R1] ;  /* 0x0000000001627983 */ /* 0x001ea80000300800 */
[----:B-----5:R-:W-:Y:S04]  /*8fb0*/  STS.U8 [R3+UR6+0x10400], R93 ;  /* 0x0104005d03007988 */ /* 0x020fe80008000006 */
[----:B---3--:R-:W-:Y:S04]  /*8fc0*/  STS.U8 [R3+UR6+0x10800], R94 ;  /* 0x0108005e03007988 */ /* 0x008fe80008000006 */
[----:B------:R-:W-:Y:S04]  /*8fd0*/  STS.U8 [R3+UR6+0x10c00], R95 ;  /* 0x010c005f03007988 */ /* 0x000fe80008000006 */
[----:B------:R-:W-:Y:S04]  /*8fe0*/  STS.U8 [R3+UR6+0x11000], R77 ;  /* 0x0110004d03007988 */ /* 0x000fe80008000006 */
        /* <DEDUP_REMOVED lines=11> */
[----:B------:R-:W-:Y:S01]  /*90a0*/  SGXT.U32 R16, R17, 0x1 ;  /* 0x000000011110781a */ /* 0x000fe20000000000 */
[--C-:B------:R-:W-:Y:S01]  /*90b0*/  FFMA R5, R67, UR13, -R124.reuse ;  /* 0x0000000d43057c23 */ /* 0x100fe2000800087c */
[----:B------:R-:W-:Y:S01]  /*90c0*/  F2FP.SATFINITE.E4M3.F32.PACK_AB_MERGE_C R17, R9, R10, RZ ;  /* 0x0000000a0911723e */ /* 0x000fe200048070ff */
[--C-:B------:R-:W-:Y:S01]  /*90d0*/  FFMA R4, R70, UR13, -R124.reuse ;  /* 0x0000000d46047c23 */ /* 0x100fe2000800087c */
[----:B------:R-:W-:Y:S01]  /*90e0*/  LOP3.LUT R2, R2, R16, RZ, 0xfc, !PT ;  /* 0x0000001002027212 */ /* 0x000fe200078efcff */
[----:B------:R-:W-:Y:S01]  /*90f0*/  FFMA R6, R71, UR13, -R124 ;  /* 0x0000000d47067c23 */ /* 0x000fe2000800087c */
[----:B------:R-:W-:Y:S04]  /*9100*/  STS.U8 [R96+UR6+0x10200], R79 ;  /* 0x0102004f60007988 */ /* 0x000fe80008000006 */
[----:B------:R-:W-:Y:S04]  /*9110*/  STS.U8 [R96+UR6+0x10600], R80 ;  /* 0x0106005060007988 */ /* 0x000fe80008000006 */
[----:B------:R-:W-:Y:S04]  /*9120*/  STS.U8 [R96+UR6+0x10a00], R81 ;  /* 0x010a005160007988 */ /* 0x000fe80008000006 */
[----:B------:R-:W-:Y:S04]  /*9130*/  STS.U8 [R96+UR6+0x10e00], R82 ;  /* 0x010e005260007988 */ /* 0x000fe80008000006 */
[----:B------:R-:W-:Y:S01]  /*9140*/  STS.U8 [R96+UR6+0x11200], R83 ;  /* 0x0112005360007988 */ /* 0x000fe20008000006 */
[----:B------:R-:W-:Y:S01]  /*9150*/  F2FP.SATFINITE.E4M3.F32.PACK_AB_MERGE_C R16, R13, R14, RZ ;  /* 0x0000000e0d10723e */ /* 0x000fe200048070ff */
[----:B------:R-:W-:Y:S01]  /*9160*/  FMUL R5, R5, 1.4426950216293334961 ;  /* 0x3fb8aa3b05057820 */ /* 0x000fe20000400000 */
[----:B------:R-:W-:Y:S01]  /*9170*/  F2FP.F16.E4M3.UNPACK_B R17, R17 ;  /* 0x00000011ff11723e */ /* 0x000fe200020006ff */
[----:B------:R-:W-:Y:S01]  /*9180*/  FMUL R4, R4, 1.4426950216293334961 ;  /* 0x3fb8aa3b04047820 */ /* 0x000fe20000400000 */
[----:B------:R-:W-:Y:S01]  /*9190*/  F2FP.F16.E4M3.UNPACK_B R7, R16 ;  /* 0x00000010ff07723e */ /* 0x000fe200020006ff */
[----:B------:R-:W-:-:S02]  /*91a0*/  FMUL R6, R6, 1.4426950216293334961 ;  /* 0x3fb8aa3b06067820 */ /* 0x000fc40000400000 */
[----:B------:R-:W-:Y:S01]  /*91b0*/  MUFU.EX2 R14, R4 ;  /* 0x00000004000e7308 */ /* 0x000fe20000000800 */
[----:B------:R-:W-:Y:S02]  /*91c0*/  SEL R22, R7, R17, !P1 ;  /* 0x0000001107167207 */ /* 0x000fe40004800000 */
[----:B------:R-:W-:-:S05]  /*91d0*/  SEL R21, R17, R7, !P1 ;  /* 0x0000000711157207 */ /* 0x000fca0004800000 */
[----:B------:R-:W0:Y:S08]  /*91e0*/  MUFU.EX2 R17, R5 ;  /* 0x0000000500117308 */ /* 0x000e300000000800 */
[----:B------:R-:W1:Y:S01]  /*91f0*/  MUFU.EX2 R13, R6 ;  /* 0x00000006000d7308 */ /* 0x000e620000000800 */
[--C-:B------:R-:W-:Y:S01]  /*9200*/  FFMA R16, R74, UR13, -R124.reuse ;  /* 0x0000000d4a107c23 */ /* 0x100fe2000800087c */
[----:B------:R-:W-:-:S03]  /*9210*/  FFMA R18, R75, UR13, -R124 ;  /* 0x0000000d4b127c23 */ /* 0x000fc6000800087c */
[----:B------:R-:W-:Y:S01]  /*9220*/  FMUL R16, R16, 1.4426950216293334961 ;  /* 0x3fb8aa3b10107820 */ /* 0x000fe20000400000 */
[----:B------:R-:W-:-:S03]  /*9230*/  FMUL R18, R18, 1.4426950216293334961 ;  /* 0x3fb8aa3b12127820 */ /* 0x000fc60000400000 */
[----:B------:R-:W3:Y:S08]  /*9240*/  MUFU.EX2 R10, R16 ;  /* 0x00000010000a7308 */ /* 0x000ef00000000800 */
[----:B------:R4:W5:Y:S01]  /*9250*/  MUFU.EX2 R9, R18 ;  /* 0x0000001200097308 */ /* 0x0009620000000800 */
[----:B0-----:R-:W-:Y:S04]  /*9260*/  STL [R1+0x240], R17 ;  /* 0x0002401101007387 */ /* 0x001fe80000100800 */
[----:B------:R-:W-:Y:S04]  /*9270*/  STL [R1+0x23c], R14 ;  /* 0x00023c0e01007387 */ /* 0x000fe80000100800 */
[----:B-1----:R-:W-:Y:S01]  /*9280*/  STL [R1+0x238], R13 ;  /* 0x0002380d01007387 */ /* 0x002fe20000100800 */
[----:B----4-:R-:W-:-:S03]  /*9290*/  F2FP.SATFINITE.E4M3.F32.PACK_AB_MERGE_C R18, R17, R26, RZ ;  /* 0x0000001a1112723e */ /* 0x010fc600048070ff */
[----:B---3--:R-:W-:Y:S01]  /*92a0*/  STL [R1+0x230], R10 ;  /* 0x0002300a01007387 */ /* 0x008fe20000100800 */
[----:B------:R-:W-:-:S03]  /*92b0*/  F2FP.SATFINITE.E4M3.F32.PACK_AB_MERGE_C R16, R11, R12, RZ ;  /* 0x0000000c0b10723e */ /* 0x000fc600048070ff */
[----:B-----5:R-:W-:Y:S04]  /*92c0*/  STL [R1+0x20c], R9 ;  /* 0x00020c0901007387 */ /* 0x020fe80000100800 */
[----:B--2---:R-:W-:Y:S04]  /*92d0*/  STS.U8 [R96+UR6+0x11600], R98 ;  /* 0x0116006260007988 */ /* 0x004fe80008000006 */
        /* <DEDUP_REMOVED lines=9> */
[----:B------:R0:W-:Y:S01]  /*9370*/  STS.U8 [R96+UR6+0x13e00], R23 ;  /* 0x013e001760007988 */ /* 0x0001e20008000006 */
[----:B------:R-:W-:Y:S06]  /*9380*/  BAR.SYNC.DEFER_BLOCKING 0x0 ;  /* 0x0000000000007b1d */ /* 0x000fec0000010000 */
[----:B------:R-:W1:Y:S01]  /*9390*/  LDSM.16.M88.4 R4, [R0+UR6+0x10000] ;  /* 0x010000060004783b */ /* 0x000e620008000200 */
[----:B0-----:R-:W-:-:S02]  /*93a0*/  F2FP.F16.E4M3.UNPACK_B R23, R18 ;  /* 0x00000012ff17723e */ /* 0x001fc400020006ff */
[----:B------:R-:W-:Y:S01]  /*93b0*/  F2FP.SATFINITE.E4M3.F32.PACK_AB_MERGE_C R18, R9, R10, RZ ;  /* 0x0000000a0912723e */ /* 0x000fe200048070ff */
[----:B------:R-:W0:Y:S01]  /*93c0*/  LDSM.16.M88.4 R40, [R0+UR6+0x10400] ;  /* 0x010400060028783b */ /* 0x000e220008000200 */
[----:B------:R-:W-:Y:S02]  /*93d0*/  F2FP.SATFINITE.E4M3.F32.PACK_AB_MERGE_C R19, R19, R27, RZ ;  /* 0x0000001b1313723e */ /* 0x000fe400048070ff */
[----:B------:R-:W-:Y:S01]  /*93e0*/  F2FP.SATFINITE.E4M3.F32.PACK_AB_MERGE_C R17, R20, R25, RZ ;  /* 0x000000191411723e */ /* 0x000fe200048070ff */
[----:B------:R-:W-:Y:S01]  /*93f0*/  LDSM.16.M88.4 R44, [R0+UR6+0x11800] ;  /* 0x01180006002c783b */ /* 0x000fe20008000200 */
[----:B------:R-:W-:Y:S02]  /*9400*/  F2FP.SATFINITE.E4M3.F32.PACK_AB_MERGE_C R3, R13, R14, RZ ;  /* 0x0000000e0d03723e */ /* 0x000fe400048070ff */
[----:B------:R-:W-:Y:S01]  /*9410*/  F2FP.F16.E4M3.UNPACK_B R16, R16 ;  /* 0x00000010ff10723e */ /* 0x000fe200020006ff */
[----:B------:R-:W-:Y:S04]  /*9420*/  LDSM.16.M88.4 R52, [R0+UR6+0x11c00] ;  /* 0x011c00060034783b */ /* 0x000fe80008000200 */
[----:B------:R-:W-:Y:S04]  /*9430*/  LDSM.16.M88.4 R60, [R0+UR6+0x12000] ;  /* 0x01200006003c783b */ /* 0x000fe80008000200 */
[----:B------:R-:W-:Y:S04]  /*9440*/  LDSM.16.M88.4 R96, [R0+UR6+0x13400] ;  /* 0x013400060060783b */ /* 0x000fe80008000200 */
[----:B------:R-:W-:Y:S04]  /*9450*/  LDSM.16.M88.4 R68, [R0+UR6+0x12400] ;  /* 0x012400060044783b */ /* 0x000fe80008000200 */
[----:B-1----:R-:W-:Y:S04]  /*9460*/  STL [R1+0x4bc], R6 ;  /* 0x0004bc0601007387 */ /* 0x002fe80000100800 */
[----:B------:R1:W-:Y:S04]  /*9470*/  STL [R1+0x4b8], R7 ;  /* 0x0004b80701007387 */ /* 0x0003e80000100800 */
[----:B------:R-:W2:Y:S04]  /*9480*/  LDL.LU R11, [R1+0x100] ;  /* 0x00010000010b7983 */ /* 0x000ea80000300800 */
[----:B------:R-:W3:Y:S04]  /*9490*/  LDL.LU R10, [R1+0x104] ;  /* 0x00010400010a7983 */ /* 0x000ee80000300800 */
[----:B-1----:R-:W4:Y:S04]  /*94a0*/  LDL.LU R7, [R1+0x108] ;  /* 0x0001080001077983 */ /* 0x002f280000300800 */
[----:B------:R-:W5:Y:S01]  /*94b0*/  LDL.LU R6, [R1+0x10c] ;  /* 0x00010c0001067983 */ /* 0x000f620000300800 */
[----:B------:R-:W-:-:S04]  /*94c0*/  F2FP.F16.E4M3.UNPACK_B R19, R19 ;  /* 0x00000013ff13723e */ /* 0x000fc800020006ff */
[----:B------:R-:W-:Y:S02]  /*94d0*/  SEL R20, R19, R23, !P1 ;  /* 0x0000001713147207 */ /* 0x000fe40004800000 */
[----:B------:R-:W-:Y:S01]  /*94e0*/  SEL R19, R23, R19, !P1 ;  /* 0x0000001317137207 */ /* 0x000fe20004800000 */
[----:B------:R-:W-:-:S04]  /*94f0*/  FADD R23, -R125, R76 ;  /* 0x0000004c7d177221 */ /* 0x000fc80000000100 */
[----:B------:R-:W-:-:S04]  /*9500*/  FMUL R23, R23, 1.4426950216293334961 ;  /* 0x3fb8aa3b17177820 */ /* 0x000fc80000400000 */
[----:B------:R-:W1:Y:S01]  /*9510*/  MUFU.EX2 R109, R23 ;  /* 0x00000017006d7308 */ /* 0x000e620000000800 */
[----:B------:R-:W-:Y:S02]  /*9520*/  F2FP.F16.E4M3.UNPACK_B R17, R17 ;  /* 0x00000011ff11723e */ /* 0x000fe400020006ff */
[----:B------:R-:W-:Y:S02]  /*9530*/  F2FP.F16.E4M3.UNPACK_B R3, R3 ;  /* 0x00000003ff03723e */ /* 0x000fe400020006ff */
[----:B------:R-:W-:Y:S02]  /*9540*/  F2FP.F16.E4M3.UNPACK_B R24, R18 ;  /* 0x00000012ff18723e */ /* 0x000fe400020006ff */
[----:B------:R-:W-:Y:S02]  /*9550*/  SEL R18, R17, R16, !P1 ;  /* 0x0000001011127207 */ /* 0x000fe40004800000 */
[----:B------:R-:W-:Y:S02]  /*9560*/  SEL R17, R16, R17, !P1 ;  /* 0x0000001110117207 */ /* 0x000fe40004800000 */
[----:B------:R-:W-:-:S02]  /*9570*/  SEL R16, R3, R24, !P1 ;  /* 0x0000001803107207 */ /* 0x000fc40004800000 */
[----:B------:R-:W-:Y:S02]  /*9580*/  LOP3.LUT R14, R2, 0x1, RZ, 0x3c, !PT ;  /* 0x00000001020e7812 */ /* 0x000fe400078e3cff */
[----:B------:R-:W-:Y:S01]  /*9590*/  SEL R3, R24, R3, !P1 ;  /* 0x0000000318037207 */ /* 0x000fe20004800000 */
[----:B------:R-:W-:Y:S01]  /*95a0*/  FADD R24, -R124, R8 ;  /* 0x000000087c187221 */ /* 0x000fe20000000100 */
[----:B0-----:R-:W-:Y:S04]  /*95b0*/  STL [R1+0x4c4], R42 ;  /* 0x0004c42a01007387 */ /* 0x001fe80000100800 */
[----:B------:R-:W-:Y:S01]  /*95c0*/  STL [R1+0x4c0], R43 ;  /* 0x0004c02b01007387 */ /* 0x000fe20000100800 */
[----:B------:R-:W-:-:S03]  /*95d0*/  FMUL R2, R24, 1.4426950216293334961 ;  /* 0x3fb8aa3b18027820 */ /* 0x000fc60000400000 */
[----:B------:R-:W-:Y:S04]  /*95e0*/  SHFL.IDX PT, R28, R19, R14, 0x1f ;  /* 0x00001f0e131c7589 */ /* 0x000fe800000e0000 */
[----:B------:R-:W-:Y:S04]  /*95f0*/  SHFL.IDX PT, R13, R18, R15, 0x1f ;  /* 0x00001f0f120d7589 */ /* 0x000fe800000e0000 */
[----:B------:R-:W-:Y:S04]  /*9600*/  SHFL.IDX PT, R12, R17, R14, 0x1f ;  /* 0x00001f0e110c7589 */ /* 0x000fe800000e0000 */
[----:B------:R-:W-:Y:S04]  /*9610*/  SHFL.IDX PT, R33, R16, R15, 0x1f ;  /* 0x00001f0f10217589 */ /* 0x000fe800000e0000 */
[----:B------:R-:W-:Y:S04]  /*9620*/  STL [R1+0xf0], R14 ;  /* 0x0000f00e01007387 */ /* 0x000fe80000100800 */
[----:B------:R-:W0:Y:S04]  /*9630*/  LDSM.16.M88.4 R16, [R0+UR6+0x10800] ;  /* 0x010800060010783b */ /* 0x000e280008000200 */
[----:B-1----:R-:W-:Y:S04]  /*9640*/  STL [R1+0x204], R109 ;  /* 0x0002046d01007387 */ /* 0x002fe80000100800 */
[----:B------:R-:W5:Y:S04]  /*9650*/  LDL.LU R37, [R1+0x120] ;  /* 0x0001200001257983 */ /* 0x000f680000300800 */
[----:B------:R-:W5:Y:S04]  /*9660*/  LDL.LU R36, [R1+0x124] ;  /* 0x0001240001247983 */ /* 0x000f680000300800 */
[----:B------:R-:W1:Y:S01]  /*9670*/  LDSM.16.M88.4 R24, [R0+UR6+0x10c00] ;  /* 0x010c00060018783b */ /* 0x000e620008000200 */
[----:B------:R-:W0:Y:S03]  /*9680*/  MUFU.EX2 R111, R2 ;  /* 0x00000002006f7308 */ /* 0x000e260000000800 */
[----:B------:R-:W5:Y:S04]  /*9690*/  LDL.LU R31, [R1+0x128] ;  /* 0x00012800011f7983 */ /* 0x000f680000300800 */
[----:B------:R-:W5:Y:S04]  /*96a0*/  LDL.LU R30, [R1+0x12c] ;  /* 0x00012c00011e7983 */ /* 0x000f680000300800 */
[----:B0-----:R-:W-:Y:S04]  /*96b0*/  STL [R1+0x4cc], R18 ;  /* 0x0004cc1201007387 */ /* 0x001fe80000100800 */
[----:B------:R0:W-:Y:S04]  /*96c0*/  STL [R1+0x4c8], R19 ;  /* 0x0004c81301007387 */ /* 0x0001e80000100800 */
[----:B------:R-:W-:Y:S04]  /*96d0*/  STL [R1+0x200], R111 ;  /* 0x0002006f01007387 */ /* 0x000fe80000100800 */
[----:B-1----:R-:W-:Y:S04]  /*96e0*/  STL [R1+0x4d4], R26 ;  /* 0x0004d41a01007387 */ /* 0x002fe80000100800 */
[----:B------:R-:W-:Y:S04]  /*96f0*/  STL [R1+0x4d0], R27 ;  /* 0x0004d01b01007387 */ /* 0x000fe80000100800 */
[----:B------:R-:W-:Y:S04]  /*9700*/  SHFL.IDX PT, R9, R22, R15, 0x1f ;  /* 0x00001f0f16097589 */ /* 0x000fe800000e0000 */
[----:B------:R1:W-:Y:S04]  /*9710*/  SHFL.IDX PT, R29, R20, R15, 0x1f ;  /* 0x00001f0f141d7589 */ /* 0x0003e800000e0000 */
[----:B------:R-:W-:Y:S04]  /*9720*/  SHFL.IDX PT, R8, R21, R14, 0x1f ;  /* 0x00001f0e15087589 */ /* 0x000fe800000e0000 */
[----:B------:R0:W0:Y:S04]  /*9730*/  SHFL.IDX PT, R32, R3, R14, 0x1f ;  /* 0x00001f0e03207589 */ /* 0x00002800000e0000 */
[----:B------:R-:W0:Y:S01]  /*9740*/  LDSM.16.M88.4 R20, [R0+UR6+0x11000] ;  /* 0x011000060014783b */ /* 0x000e220008000200 */
[----:B--2---:R-:W-:-:S03]  /*9750*/  FMUL R112, R109, R11 ;  /* 0x0000000b6d707220 */ /* 0x004fc60000400000 */
[----:B------:R-:W2:Y:S01]  /*9760*/  LDL.LU R11, [R1+0x140] ;  /* 0x00014000010b7983 */ /* 0x000ea20000300800 */
[----:B---3--:R-:W-:-:S03]  /*9770*/  FMUL R113, R109, R10 ;  /* 0x0000000a6d717220 */ /* 0x008fc60000400000 */
[----:B------:R-:W3:Y:S01]  /*9780*/  LDL.LU R10, [R1+0x144] ;  /* 0x00014400010a7983 */ /* 0x000ee20000300800 */
[----:B----4-:R-:W-:-:S03]  /*9790*/  FMUL R114, R111, R7 ;  /* 0x000000076f727220 */ /* 0x010fc60000400000 */
[----:B------:R-:W4:Y:S01]  /*97a0*/  LDL.LU R7, [R1+0x148] ;  /* 0x0001480001077983 */ /* 0x000f220000300800 */
[----:B-----5:R-:W-:-:S03]  /*97b0*/  FMUL R115, R111, R6 ;  /* 0x000000066f737220 */ /* 0x020fc60000400000 */
[----:B------:R-:W5:Y:S04]  /*97c0*/  LDL.LU R6, [R1+0x14c] ;  /* 0x00014c0001067983 */ /* 0x000f680000300800 */
[----:B0-----:R-:W5:Y:S04]  /*97d0*/  LDL.LU R19, [R1+0x150] ;  /* 0x0001500001137983 */ /* 0x001f680000300800 */
[----:B------:R-:W5:Y:S04]  /*97e0*/  LDL.LU R18, [R1+0x154] ;  /* 0x0001540001127983 */ /* 0x000f680000300800 */
[----:B-1----:R-:W5:Y:S04]  /*97f0*/  LDL.LU R15, [R1+0x158] ;  /* 0x00015800010f7983 */ /* 0x002f680000300800 */
[----:B------:R-:W5:Y:S01]  /*9800*/  LDL.LU R14, [R1+0x15c] ;  /* 0x00015c00010e7983 */ /* 0x000f620000300800 */
[----:B------:R-:W-:-:S03]  /*9810*/  SEL R107, R33, R32, !P0 ;  /* 0x00000020216b7207 */ /* 0x000fc60004000000 */
[----:B------:R-:W-:Y:S04]  /*9820*/  STL.64 [R1+0x528], R34 ;  /* 0x0005282201007387 */ /* 0x000fe80000100a00 */
[----:B------:R0:W-:Y:S04]  /*9830*/  STL.64 [R1+0x520], R32 ;  /* 0x0005202001007387 */ /* 0x0001e80000100a00 */
[----:B------:R-:W-:Y:S01]  /*9840*/  STL [R1+0x4dc], R22 ;  /* 0x0004dc1601007387 */ /* 0x000fe20000100800 */
[C---:B------:R-:W-:Y:S01]  /*9850*/  FMUL R116, R109.reuse, R37 ;  /* 0x000000256d747220 */ /* 0x040fe20000400000 */
[----:B------:R-:W-:-:S02]  /*9860*/  FMUL R117, R109, R36 ;  /* 0x000000246d757220 */ /* 0x000fc40000400000 */
[----:B------:R-:W1:Y:S04]  /*9870*/  LDSM.16.M88.4 R36, [R0+UR6+0x11400] ;  /* 0x011400060024783b */ /* 0x000e680008000200 */
[----:B------:R1:W-:Y:S01]  /*9880*/  STL [R1+0x4d8], R23 ;  /* 0x0004d81701007387 */ /* 0x0003e20000100800 */
[----:B------:R-:W-:-:S03]  /*9890*/  FMUL R118, R111, R31 ;  /* 0x0000001f6f767220 */ /* 0x000fc60000400000 */
[----:B0-----:R-:W5:Y:S01]  /*98a0*/  LDL.LU R33, [R1+0x160] ;  /* 0x0001600001217983 */ /* 0x001f620000300800 */
[----:B------:R-:W-:-:S03]  /*98b0*/  FMUL R119, R111, R30 ;  /* 0x0000001e6f777220 */ /* 0x000fc60000400000 */
[----:B------:R-:W5:Y:S04]  /*98c0*/  LDL.LU R32, [R1+0x164] ;  /* 0x0001640001207983 */ /* 0x000f680000300800 */
[----:B------:R-:W5:Y:S04]  /*98d0*/  LDL.LU R31, [R1+0x168] ;  /* 0x00016800011f7983 */ /* 0x000f680000300800 */
[----:B------:R-:W5:Y:S04]  /*98e0*/  LDL.LU R30, [R1+0x16c] ;  /* 0x00016c00011e7983 */ /* 0x000f680000300800 */
[----:B-1----:R-:W-:Y:S04]  /*98f0*/  STL [R1+0x4f8], R38 ;  /* 0x0004f82601007387 */ /* 0x002fe80000100800 */
[----:B------:R0:W-:Y:S01]  /*9900*/  STL [R1+0x4f0], R39 ;  /* 0x0004f02701007387 */ /* 0x0001e20000100800 */
        /* <DEDUP_REMOVED lines=8> */
[----:B------:R-:W5:Y:S04]  /*9990*/  LDL.LU R27, [R1+0x180] ;  /* 0x00018000011b7983 */ /* 0x000f680000300800 */
[----:B------:R-:W5:Y:S04]  /*99a0*/  LDL.LU R26, [R1+0x184] ;  /* 0x00018400011a7983 */ /* 0x000f680000300800 */
[----:B------:R-:W5:Y:S04]  /*99b0*/  LDL.LU R23, [R1+0x188] ;  /* 0x0001880001177983 */ /* 0x000f680000300800 */
[----:B------:R-:W5:Y:S01]  /*99c0*/  LDL.LU R22, [R1+0x18c] ;  /* 0x00018c0001167983 */ /* 0x000f620000300800 */
[C---:B------:R-:W-:Y:S01]  /*99d0*/  FMUL R48, R109.reuse, R19 ;  /* 0x000000136d307220 */ /* 0x040fe20000400000 */
[----:B------:R-:W-:Y:S01]  /*99e0*/  FMUL R49, R109, R18 ;  /* 0x000000126d317220 */ /* 0x000fe20000400000 */
[C---:B------:R-:W-:Y:S01]  /*99f0*/  FMUL R50, R111.reuse, R15 ;  /* 0x0000000f6f327220 */ /* 0x040fe20000400000 */
[----:B------:R-:W5:Y:S01]  /*9a00*/  LDL.LU R19, [R1+0x190] ;  /* 0x0001900001137983 */ /* 0x000f620000300800 */
[----:B------:R-:W-:-:S03]  /*9a10*/  FMUL R51, R111, R14 ;  /* 0x0000000e6f337220 */ /* 0x000fc60000400000 */
[----:B------:R-:W5:Y:S04]  /*9a20*/  LDL.LU R18, [R1+0x194] ;  /* 0x0001940001127983 */ /* 0x000f680000300800 */
[----:B------:R-:W5:Y:S04]  /*9a30*/  LDL.LU R15, [R1+0x198] ;  /* 0x00019800010f7983 */ /* 0x000f680000300800 */
[----:B------:R-:W5:Y:S01]  /*9a40*/  LDL.LU R14, [R1+0x19c] ;  /* 0x00019c00010e7983 */ /* 0x000f620000300800 */
[----:B------:R-:W-:Y:S02]  /*9a50*/  F2FP.F16.E4M3.UNPACK_B R2, R4 ;  /* 0x00000004ff02723e */ /* 0x000fe400020006ff */
[----:B------:R-:W-:-:S02]  /*9a60*/  F2FP.F16.E4M3.UNPACK_B R3, R5 ;  /* 0x00000005ff03723e */ /* 0x000fc400020006ff */
[----:B------:R-:W-:Y:S02]  /*9a70*/  SEL R104, R9, R8, !P0 ;  /* 0x0000000809687207 */ /* 0x000fe40004000000 */
[----:B------:R-:W-:Y:S02]  /*9a80*/  SEL R105, R29, R28, !P0 ;  /* 0x0000001c1d697207 */ /* 0x000fe40004000000 */
[----:B------:R-:W-:-:S07]  /*9a90*/  SEL R106, R13, R12, !P0 ;  /* 0x0000000c0d6a7207 */ /* 0x000fce0004000000 */
        /* <DEDUP_REMOVED lines=11> */
[C---:B------:R-:W-:Y:S01]  /*9b50*/  FMUL R56, R109.reuse, R33 ;  /* 0x000000216d387220 */ /* 0x040fe20000400000 */
[----:B------:R-:W-:Y:S01]  /*9b60*/  F2FP.F16.E4M3.UNPACK_B R3, R21 ;  /* 0x00000015ff03723e */ /* 0x000fe200020006ff */
[----:B------:R-:W-:Y:S01]  /*9b70*/  FMUL R57, R109, R32 ;  /* 0x000000206d397220 */ /* 0x000fe20000400000 */
[C---:B------:R-:W-:Y:S01]  /*9b80*/  FMUL R58, R111.reuse, R31 ;  /* 0x0000001f6f3a7220 */ /* 0x040fe20000400000 */
[----:B------:R-:W-:-:S07]  /*9b90*/  FMUL R59, R111, R30 ;  /* 0x0000001e6f3b7220 */ /* 0x000fce0000400000 */
[----:B------:R-:W-:Y:S01]  /*9ba0*/  HMMA.16816.F32 R56, R104, R2, R56 ;  /* 0x000000026838723c */ /* 0x000fe20000001838 */
[----:B------:R-:W-:Y:S02]  /*9bb0*/  F2FP.F16.E4M3.UNPACK_B R2, R36 ;  /* 0x00000024ff02723e */ /* 0x000fe400020006ff */
[----:B------:R-:W-:Y:S01]  /*9bc0*/  F2FP.F16.E4M3.UNPACK_B R3, R37 ;  /* 0x00000025ff03723e */ /* 0x000fe200020006ff */
[C---:B--2---:R-:W-:Y:S02]  /*9bd0*/  FMUL R64, R109.reuse, R11 ;  /* 0x0000000b6d407220 */ /* 0x044fe40000400000 */
[----:B------:R-:W2:Y:S01]  /*9be0*/  LDL.LU R11, [R1+0x1a0] ;  /* 0x0001a000010b7983 */ /* 0x000ea20000300800 */
[----:B---3--:R-:W-:-:S03]  /*9bf0*/  FMUL R65, R109, R10 ;  /* 0x0000000a6d417220 */ /* 0x008fc60000400000 */
[----:B------:R-:W3:Y:S01]  /*9c00*/  LDL.LU R10, [R1+0x1a4] ;  /* 0x0001a400010a7983 */ /* 0x000ee20000300800 */
[----:B----4-:R-:W-:-:S03]  /*9c10*/  FMUL R66, R111, R7 ;  /* 0x000000076f427220 */ /* 0x010fc60000400000 */
[----:B------:R-:W4:Y:S01]  /*9c20*/  LDL.LU R7, [R1+0x1a8] ;  /* 0x0001a80001077983 */ /* 0x000f220000300800 */
[----:B-----5:R-:W-:-:S03]  /*9c30*/  FMUL R67, R111, R6 ;  /* 0x000000066f437220 */ /* 0x020fc60000400000 */
[----:B------:R-:W5:Y:S04]  /*9c40*/  LDL.LU R6, [R1+0x1ac] ;  /* 0x0001ac0001067983 */ /* 0x000f680000300800 */
[----:B------:R-:W5:Y:S01]  /*9c50*/  LDL.LU R85, [R1+0x1b0] ;  /* 0x0001b00001557983 */ /* 0x000f620000300800 */
[----:B------:R-:W-:Y:S01]  /*9c60*/  HMMA.16816.F32 R64, R104, R2, R64 ;  /* 0x000000026840723c */ /* 0x000fe20000001840 */
[C---:B------:R-:W-:Y:S02]  /*9c70*/  FMUL R74, R111.reuse, R23 ;  /* 0x000000176f4a7220 */ /* 0x040fe40000400000 */
[----:B------:R-:W5:Y:S01]  /*9c80*/  LDL.LU R23, [R1+0x1b4] ;  /* 0x0001b40001177983 */ /* 0x000f620000300800 */
[----:B------:R-:W-:-:S03]  /*9c90*/  FMUL R75, R111, R22 ;  /* 0x000000166f4b7220 */ /* 0x000fc60000400000 */
[----:B------:R-:W5:Y:S01]  /*9ca0*/  LDL.LU R22, [R1+0x1b8] ;  /* 0x0001b80001167983 */ /* 0x000f620000300800 */
[----:B------:R-:W-:Y:S01]  /*9cb0*/  F2FP.F16.E4M3.UNPACK_B R2, R44 ;  /* 0x0000002cff02723e */ /* 0x000fe200020006ff */
[C---:B------:R-:W-:Y:S01]  /*9cc0*/  FMUL R72, R109.reuse, R27 ;  /* 0x0000001b6d487220 */ /* 0x040fe20000400000 */
[----:B------:R-:W-:Y:S01]  /*9cd0*/  F2FP.F16.E4M3.UNPACK_B R3, R45 ;  /* 0x0000002dff03723e */ /* 0x000fe200020006ff */
[C---:B------:R-:W-:Y:S01]  /*9ce0*/  FMUL R73, R109.reuse, R26 ;  /* 0x0000001a6d497220 */ /* 0x040fe20000400000 */
[C---:B------:R-:W-:Y:S01]  /*9cf0*/  FMUL R76, R109.reuse, R19 ;  /* 0x000000136d4c7220 */ /* 0x040fe20000400000 */
[----:B------:R-:W-:Y:S01]  /*9d00*/  FMUL R77, R109, R18 ;  /* 0x000000126d4d7220 */ /* 0x000fe20000400000 */
[----:B------:R-:W5:Y:S01]  /*9d10*/  LDL.LU R84, [R1+0x1bc] ;  /* 0x0001bc0001547983 */ /* 0x000f620000300800 */
[----:B------:R-:W-:-:S03]  /*9d20*/  FMUL R78, R111, R15 ;  /* 0x0000000f6f4e7220 */ /* 0x000fc60000400000 */
[C---:B------:R-:W-:Y:S01]  /*9d30*/  HMMA.16816.F32 R72, R104.reuse, R2, R72 ;  /* 0x000000026848723c */ /* 0x040fe20000001848 */
[----:B------:R-:W-:Y:S01]  /*9d40*/  F2FP.F16.E4M3.UNPACK_B R2, R52 ;  /* 0x00000034ff02723e */ /* 0x000fe200020006ff */
[----:B------:R-:W5:Y:S01]  /*9d50*/  LDL.LU R43, [R1+0x1c0] ;  /* 0x0001c000012b7983 */ /* 0x000f620000300800 */
[----:B------:R-:W-:Y:S01]  /*9d60*/  F2FP.F16.E4M3.UNPACK_B R3, R53 ;  /* 0x00000035ff03723e */ /* 0x000fe200020006ff */
[----:B------:R-:W-:Y:S02]  /*9d70*/  FMUL R79, R111, R14 ;  /* 0x0000000e6f4f7220 */ /* 0x000fe40000400000 */
[----:B------:R-:W5:Y:S04]  /*9d80*/  LDL.LU R42, [R1+0x1c4] ;  /* 0x0001c400012a7983 */ /* 0x000f680000300800 */
[----:B------:R-:W5:Y:S01]  /*9d90*/  LDL.LU R27, [R1+0x1c8] ;  /* 0x0001c800011b7983 */ /* 0x000f620000300800 */
[----:B------:R-:W-:Y:S03]  /*9da0*/  HMMA.16816.F32 R32, R104, R2, R76 ;  /* 0x000000026820723c */ /* 0x000fe6000000184c */
[----:B------:R-:W5:Y:S01]  /*9db0*/  LDL.LU R26, [R1+0x1cc] ;  /* 0x0001cc00011a7983 */ /* 0x000f620000300800 */
[----:B------:R-:W-:-:S02]  /*9dc0*/  F2FP.F16.E4M3.UNPACK_B R2, R60 ;  /* 0x0000003cff02723e */ /* 0x000fc400020006ff */
[----:B------:R-:W-:Y:S01]  /*9dd0*/  F2FP.F16.E4M3.UNPACK_B R3, R61 ;  /* 0x0000003dff03723e */ /* 0x000fe200020006ff */
[----:B------:R-:W-:-:S12]  /*9de0*/  LDSM.16.M88.4 R76, [R0+UR6+0x12800] ;  /* 0x01280006004c783b */ /* 0x000fd80008000200 */
[----:B0-----:R-:W-:Y:S02]  /*9df0*/  IMAD.MOV.U32 R39, RZ, RZ, R35 ;  /* 0x000000ffff277224 */ /* 0x001fe400078e0023 */
[----:B------:R-:W-:Y:S01]  /*9e00*/  IMAD.MOV.U32 R15, RZ, RZ, R34 ;  /* 0x000000ffff0f7224 */ /* 0x000fe200078e0022 */
[----:B------:R-:W5:Y:S01]  /*9e10*/  LDL.LU R35, [R1+0x1d0] ;  /* 0x0001d00001237983 */ /* 0x000f620000300800 */
[----:B------:R-:W-:-:S03]  /*9e20*/  IMAD.MOV.U32 R38, RZ, RZ, R33 ;  /* 0x000000ffff267224 */ /* 0x000fc600078e0021 */
[----:B------:R-:W5:Y:S01]  /*9e30*/  LDL.LU R34, [R1+0x1d4] ;  /* 0x0001d40001227983 */ /* 0x000f620000300800 */
[----:B------:R-:W-:-:S03]  /*9e40*/  IMAD.MOV.U32 R14, RZ, RZ, R32 ;  /* 0x000000ffff0e7224 */ /* 0x000fc600078e0020 */
[----:B------:R-:W5:Y:S04]  /*9e50*/  LDL.LU R33, [R1+0x1d8] ;  /* 0x0001d80001217983 */ /* 0x000f680000300800 */
[----:B------:R-:W5:Y:S04]  /*9e60*/  LDL.LU R19, [R1+0x1dc] ;  /* 0x0001dc0001137983 */ /* 0x000f680000300800 */
[----:B------:R-:W5:Y:S04]  /*9e70*/  LDL.LU R18, [R1+0x1e0] ;  /* 0x0001e00001127983 */ /* 0x000f680000300800 */
[----:B------:R-:W5:Y:S01]  /*9e80*/  LDL.LU R32, [R1+0x1e4] ;  /* 0x0001e40001207983 */ /* 0x000f620000300800 */
[C---:B--2---:R-:W-:Y:S01]  /*9e90*/  FMUL R80, R109.reuse, R11 ;  /* 0x0000000b6d507220 */ /* 0x044fe20000400000 */
[----:B---3--:R-:W-:Y:S01]  /*9ea0*/  FMUL R81, R109, R10 ;  /* 0x0000000a6d517220 */ /* 0x008fe20000400000 */
[----:B----4-:R-:W-:-:S02]  /*9eb0*/  FMUL R82, R111, R7 ;  /* 0x000000076f527220 */ /* 0x010fc40000400000 */
[----:B------:R-:W2:Y:S01]  /*9ec0*/  LDL.LU R7, [R1+0x1e8] ;  /* 0x0001e80001077983 */ /* 0x000ea20000300800 */
[----:B-----5:R-:W-:-:S03]  /*9ed0*/  FMUL R83, R111, R6 ;  /* 0x000000066f537220 */ /* 0x020fc60000400000 */
[----:B------:R-:W3:Y:S04]  /*9ee0*/  LDL.LU R6, [R1+0x1ec] ;  /* 0x0001ec0001067983 */ /* 0x000ee80000300800 */
[----:B------:R-:W-:-:S15]  /*9ef0*/  HMMA.16816.F32 R88, R104, R2, R80 ;  /* 0x000000026858723c */ /* 0x000fde0000001850 */
[----:B------:R-:W-:-:S04]  /*9f00*/  NOP ;  /* 0x0000000000007918 */ /* 0x000fc80000000000 */
[----:B------:R-:W-:Y:S02]  /*9f10*/  IMAD.MOV.U32 R11, RZ, RZ, R88 ;  /* 0x000000ffff0b7224 */ /* 0x000fe400078e0058 */
[----:B------:R-:W-:Y:S02]  /*9f20*/  IMAD.MOV.U32 R30, RZ, RZ, R89 ;  /* 0x000000ffff1e7224 */ /* 0x000fe400078e0059 */
[----:B------:R-:W-:Y:S02]  /*9f30*/  IMAD.MOV.U32 R10, RZ, RZ, R90 ;  /* 0x000000ffff0a7224 */ /* 0x000fe400078e005a */
[----:B------:R-:W-:Y:S02]  /*9f40*/  IMAD.MOV.U32 R31, RZ, RZ, R91 ;  /* 0x000000ffff1f7224 */ /* 0x000fe400078e005b */
[----:B------:R-:W0:Y:S01]  /*9f50*/  LDSM.16.M88.4 R88, [R0+UR6+0x12c00] ;  /* 0x012c00060058783b */ /* 0x000e220008000200 */
[----:B------:R-:W-:Y:S01]  /*9f60*/  FMUL R81, R109, R23 ;  /* 0x000000176d517220 */ /* 0x000fe20000400000 */
[----:B------:R-:W-:Y:S01]  /*9f70*/  FMUL R82, R111, R22 ;  /* 0x000000166f527220 */ /* 0x000fe20000400000 */
[----:B0-----:R-:W-:Y:S01]  /*9f80*/  IMAD.MOV.U32 R22, RZ, RZ, R88 ;  /* 0x000000ffff167224 */ /* 0x001fe200078e0058 */
[----:B------:R-:W-:Y:S01]  /*9f90*/  STL.64 [R1+0x28], R90 ;  /* 0x0000285a01007387 */ /* 0x000fe20000100a00 */
[----:B------:R-:W-:-:S03]  /*9fa0*/  IMAD.MOV.U32 R23, RZ, RZ, R89 ;  /* 0x000000ffff177224 */ /* 0x000fc600078e0059 */
[----:B------:R-:W0:Y:S01]  /*9fb0*/  LDSM.16.M88.4 R88, [R0+UR6+0x13000] ;  /* 0x013000060058783b */ /* 0x000e220008000200 */
[C---:B------:R-:W-:Y:S01]  /*9fc0*/  FMUL R86, R111.reuse, R27 ;  /* 0x0000001b6f567220 */ /* 0x040fe20000400000 */
[----:B------:R-:W-:Y:S01]  /*9fd0*/  FMUL R87, R111, R26 ;  /* 0x0000001a6f577220 */ /* 0x000fe20000400000 */
[C---:B------:R-:W-:Y:S01]  /*9fe0*/  FMUL R93, R109.reuse, R32 ;  /* 0x000000206d5d7220 */ /* 0x040fe20000400000 */
[C---:B------:R-:W-:Y:S01]  /*9ff0*/  FMUL R92, R109.reuse, R18 ;  /* 0x000000126d5c7220 */ /* 0x040fe20000400000 */
[----:B------:R-:W-:Y:S02]  /*a000*/  IMAD.MOV.U32 R18, RZ, RZ, R96 ;  /* 0x000000ffff127224 */ /* 0x000fe400078e0060 */
[----:B0-----:R-:W-:Y:S01]  /*a010*/  IMAD.MOV.U32 R26, RZ, RZ, R88 ;  /* 0x000000ffff1a7224 */ /* 0x001fe200078e0058 */
[----:B------:R0:W-:Y:S01]  /*a020*/  STL.64 [R1+0x38], R90 ;  /* 0x0000385a01007387 */ /* 0x0001e20000100a00 */
[----:B------:R-:W-:Y:S02]  /*a030*/  IMAD.MOV.U32 R27, RZ, RZ, R89 ;  /* 0x000000ffff1b7224 */ /* 0x000fe400078e0059 */
[C---:B------:R-:W-:Y:S01]  /*a040*/  FMUL R88, R109.reuse, R35 ;  /* 0x000000236d587220 */ /* 0x040fe20000400000 */
[----:B------:R-:W-:Y:S01]  /*a050*/  FMUL R89, R109, R34 ;  /* 0x000000226d597220 */ /* 0x000fe20000400000 */
[----:B0-----:R-:W-:-:S02]  /*a060*/  FMUL R90, R111, R33 ;  /* 0x000000216f5a7220 */ /* 0x001fc40000400000 */
[----:B------:R-:W0:Y:S01]  /*a070*/  LDSM.16.M88.4 R32, [R0+UR6+0x13800] ;  /* 0x013800060020783b */ /* 0x000e220008000200 */
[----:B------:R-:W-:Y:S01]  /*a080*/  FMUL R91, R111, R19 ;  /* 0x000000136f5b7220 */ /* 0x000fe20000400000 */
[----:B------:R-:W-:Y:S02]  /*a090*/  IMAD.MOV.U32 R19, RZ, RZ, R97 ;  /* 0x000000ffff137224 */ /* 0x000fe400078e0061 */
[----:B------:R1:W-:Y:S04]  /*a0a0*/  STL.64 [R1+0x48], R98 ;  /* 0x0000486201007387 */ /* 0x0003e80000100a00 */
[----:B------:R-:W4:Y:S04]  /*a0b0*/  LDL.LU R96, [R1+0x1f0] ;  /* 0x0001f00001607983 */ /* 0x000f280000300800 */
[----:B------:R-:W5:Y:S04]  /*a0c0*/  LDL.LU R97, [R1+0x1f4] ;  /* 0x0001f40001617983 */ /* 0x000f680000300800 */
[----:B-1----:R-:W5:Y:S04]  /*a0d0*/  LDL.LU R98, [R1+0x1f8] ;  /* 0x0001f80001627983 */ /* 0x002f680000300800 */
[----:B------:R-:W5:Y:S04]  /*a0e0*/  LDL.LU R99, [R1+0x1fc] ;  /* 0x0001fc0001637983 */ /* 0x000f680000300800 */
[----:B0-----:R-:W-:Y:S04]  /*a0f0*/  STL.64 [R1+0x68], R34 ;  /* 0x0000682201007387 */ /* 0x001fe80000100a00 */
[----:B------:R-:W5:Y:S04]  /*a100*/  LDL.LU R100, [R1+0x220] ;  /* 0x0002200001647983 */ /* 0x000f680000300800 */
[----:B------:R-:W5:Y:S04]  /*a110*/  LDL.LU R101, [R1+0x224] ;  /* 0x0002240001657983 */ /* 0x000f680000300800 */
[----:B------:R-:W5:Y:S04]  /*a120*/  LDL.LU R102, [R1+0x228] ;  /* 0x0002280001667983 */ /* 0x000f680000300800 */
[----:B------:R-:W5:Y:S01]  /*a130*/  LDL.LU R103, [R1+0x22c] ;  /* 0x00022c0001677983 */ /* 0x000f620000300800 */
[----:B------:R-:W-:Y:S01]  /*a140*/  FMUL R80, R109, R85 ;  /* 0x000000556d507220 */ /* 0x000fe20000400000 */
[----:B------:R-:W-:Y:S01]  /*a150*/  FMUL R83, R111, R84 ;  /* 0x000000546f537220 */ /* 0x000fe20000400000 */
[----:B------:R-:W-:Y:S01]  /*a160*/  F2FP.F16.E4M3.UNPACK_B R2, R68 ;  /* 0x00000044ff02723e */ /* 0x000fe200020006ff */
[C---:B------:R-:W-:Y:S01]  /*a170*/  FMUL R84, R109.reuse, R43 ;  /* 0x0000002b6d547220 */ /* 0x040fe20000400000 */
[----:B------:R-:W-:Y:S01]  /*a180*/  F2FP.F16.E4M3.UNPACK_B R3, R69 ;  /* 0x00000045ff03723e */ /* 0x000fe200020006ff */
[----:B------:R-:W-:Y:S01]  /*a190*/  FMUL R85, R109, R42 ;  /* 0x0000002a6d557220 */ /* 0x000fe20000400000 */
[----:B------:R-:W-:-:S02]  /*a1a0*/  IMAD.MOV.U32 R42, RZ, RZ, R32 ;  /* 0x000000ffff2a7224 */ /* 0x000fc400078e0020 */
[----:B------:R-:W-:Y:S02]  /*a1b0*/  IMAD.MOV.U32 R43, RZ, RZ, R33 ;  /* 0x000000ffff2b7224 */ /* 0x000fe400078e0021 */
[----:B------:R-:W0:Y:S01]  /*a1c0*/  LDSM.16.M88.4 R32, [R0+UR6+0x13c00] ;  /* 0x013c00060020783b */ /* 0x000e220008000200 */
        /* <DEDUP_REMOVED lines=8> */
[----:B------:R-:W-:Y:S01]  /*a250*/  F2FP.F16.E4M3.UNPACK_B R3, R27 ;  /* 0x0000001bff03723e */ /* 0x000fe200020006ff */
[----:B0-----:R0:W-:Y:S04]  /*a260*/  STL.64 [R1+0x58], R34 ;  /* 0x0000582201007387 */ /* 0x0011e80000100a00 */
[----:B0-----:R-:W5:Y:S01]  /*a270*/  LDL.LU.64 R34, [R1+0x528] ;  /* 0x0005280001227983 */ /* 0x001f620000300a00 */
[C---:B--2---:R-:W-:Y:S01]  /*a280*/  FMUL R94, R111.reuse, R7 ;  /* 0x000000076f5e7220 */ /* 0x044fe20000400000 */
[----:B---3--:R-:W-:-:S07]  /*a290*/  FMUL R95, R111, R6 ;  /* 0x000000066f5f7220 */ /* 0x008fce0000400000 */
[----:B------:R-:W-:Y:S01]  /*a2a0*/  HMMA.16816.F32 R92, R104, R2, R92 ;  /* 0x00000002685c723c */ /* 0x000fe2000000185c */
[----:B------:R-:W-:Y:S02]  /*a2b0*/  F2FP.F16.E4M3.UNPACK_B R2, R18 ;  /* 0x00000012ff02723e */ /* 0x000fe400020006ff */
[----:B------:R-:W-:Y:S01]  /*a2c0*/  F2FP.F16.E4M3.UNPACK_B R3, R19 ;  /* 0x00000013ff03723e */ /* 0x000fe200020006ff */
[----:B------:R-:W-:Y:S02]  /*a2d0*/  IMAD.MOV.U32 R6, RZ, RZ, R32 ;  /* 0x000000ffff067224 */ /* 0x000fe400078e0020 */
[----:B------:R-:W-:Y:S02]  /*a2e0*/  IMAD.MOV.U32 R7, RZ, RZ, R33 ;  /* 0x000000ffff077224 */ /* 0x000fe400078e0021 */
[----:B------:R-:W2:Y:S04]  /*a2f0*/  LDL.LU.64 R32, [R1+0x520] ;  /* 0x0005200001207983 */ /* 0x000ea80000300a00 */
[----:B------:R-:W3:Y:S04]  /*a300*/  LDL.LU R108, [R1+0x210] ;  /* 0x00021000016c7983 */ /* 0x000ee80000300800 */
[----:B------:R-:W2:Y:S01]  /*a310*/  LDL.LU R110, [R1+0x218] ;  /* 0x00021800016e7983 */ /* 0x000ea20000300800 */
[C---:B----4-:R-:W-:Y:S01]  /*a320*/  FMUL R96, R109.reuse, R96 ;  /* 0x000000606d607220 */ /* 0x050fe20000400000 */
[----:B-----5:R-:W-:Y:S01]  /*a330*/  FMUL R97, R109, R97 ;  /* 0x000000616d617220 */ /* 0x020fe20000400000 */
[C---:B------:R-:W-:Y:S01]  /*a340*/  FMUL R98, R111.reuse, R98 ;  /* 0x000000626f627220 */ /* 0x040fe20000400000 */
[----:B------:R-:W-:-:S07]  /*a350*/  FMUL R99, R111, R99 ;  /* 0x000000636f637220 */ /* 0x000fce0000400000 */
[----:B------:R-:W-:Y:S01]  /*a360*/  HMMA.16816.F32 R96, R104, R2, R96 ;  /* 0x000000026860723c */ /* 0x000fe20000001860 */
[----:B------:R-:W-:Y:S02]  /*a370*/  F2FP.F16.E4M3.UNPACK_B R2, R42 ;  /* 0x0000002aff02723e */ /* 0x000fe400020006ff */
[----:B------:R-:W-:Y:S01]  /*a380*/  F2FP.F16.E4M3.UNPACK_B R3, R43 ;  /* 0x0000002bff03723e */ /* 0x000fe200020006ff */
[C---:B------:R-:W-:Y:S01]  /*a390*/  FMUL R100, R109.reuse, R100 ;  /* 0x000000646d647220 */ /* 0x040fe20000400000 */
[----:B------:R-:W-:Y:S01]  /*a3a0*/  FMUL R101, R109, R101 ;  /* 0x000000656d657220 */ /* 0x000fe20000400000 */
[C---:B------:R-:W-:Y:S01]  /*a3b0*/  FMUL R102, R111.reuse, R102 ;  /* 0x000000666f667220 */ /* 0x040fe20000400000 */
[----:B------:R-:W-:-:S07]  /*a3c0*/  FMUL R103, R111, R103 ;  /* 0x000000676f677220 */ /* 0x000fce0000400000 */
[----:B------:R-:W-:Y:S01]  /*a3d0*/  HMMA.16816.F32 R100, R104, R2, R100 ;  /* 0x000000026864723c */ /* 0x000fe20000001864 */
[----:B------:R-:W4:Y:S04]  /*a3e0*/  LDL.LU R2, [R1+0x214] ;  /* 0x0002140001027983 */ /* 0x000f280000300800 */
[----:B------:R-:W5:Y:S01]  /*a3f0*/  LDL.LU R3, [R1+0x21c] ;  /* 0x00021c0001037983 */ /* 0x000f620000300800 */
[----:B---3--:R-:W-:Y:S01]  /*a400*/  FMUL R108, R109, R108 ;  /* 0x0000006c6d6c7220 */ /* 0x008fe20000400000 */
[----:B--2---:R-:W-:Y:S01]  /*a410*/  FMUL R110, R111, R110 ;  /* 0x0000006e6f6e7220 */ /* 0x004fe20000400000 */
[----:B----4-:R-:W-:Y:S01]  /*a420*/  FMUL R109, R109, R2 ;  /* 0x000000026d6d7220 */ /* 0x010fe20000400000 */
[----:B------:R-:W-:Y:S01]  /*a430*/  F2FP.F16.E4M3.UNPACK_B R2, R6 ;  /* 0x00000006ff02723e */ /* 0x000fe200020006ff */
[----:B-----5:R-:W-:Y:S01]  /*a440*/  FMUL R111, R111, R3 ;  /* 0x000000036f6f7220 */ /* 0x020fe20000400000 */
[----:B------:R-:W-:-:S07]  /*a450*/  F2FP.F16.E4M3.UNPACK_B R3, R7 ;  /* 0x00000007ff03723e */ /* 0x000fce00020006ff */
[----:B------:R-:W-:Y:S01]  /*a460*/  HMMA.16816.F32 R104, R104, R2, R108 ;  /* 0x000000026868723c */ /* 0x000fe2000000186c */
[----:B------:R-:W-:Y:S02]  /*a470*/  SEL R108, R8, R9, !P0 ;  /* 0x00000009086c7207 */ /* 0x000fe40004000000 */
[----:B------:R-:W2:Y:S01]  /*a480*/  LDL.LU R9, [R1+0x51c] ;  /* 0x00051c0001097983 */ /* 0x000ea20000300800 */
[----:B------:R-:W-:-:S03]  /*a490*/  SEL R109, R28, R29, !P0 ;  /* 0x0000001d1c6d7207 */ /* 0x000fc60004000000 */
[----:B------:R-:W3:Y:S01]  /*a4a0*/  LDL.LU R8, [R1+0x518] ;  /* 0x0005180001087983 */ /* 0x000ee20000300800 */
[----:B------:R-:W-:-:S03]  /*a4b0*/  SEL R110, R12, R13, !P0 ;  /* 0x0000000d0c6e7207 */ /* 0x000fc60004000000 */
[----:B------:R-:W4:Y:S01]  /*a4c0*/  LDL.LU R29, [R1+0x514] ;  /* 0x00051400011d7983 */ /* 0x000f220000300800 */
[----:B------:R-:W-:-:S03]  /*a4d0*/  SEL R111, R32, R33, !P0 ;  /* 0x00000021206f7207 */ /* 0x000fc60004000000 */
[----:B------:R-:W5:Y:S04]  /*a4e0*/  LDL.LU R28, [R1+0x510] ;  /* 0x00051000011c7983 */ /* 0x000f680000300800 */
[----:B------:R-:W5:Y:S04]  /*a4f0*/  LDL.LU R13, [R1+0x50c] ;  /* 0x00050c00010d7983 */ /* 0x000f680000300800 */
[----:B------:R-:W5:Y:S04]  /*a500*/  LDL.LU R12, [R1+0x508] ;  /* 0x00050800010c7983 */ /* 0x000f680000300800 */
[----:B------:R-:W5:Y:S04]  /*a510*/  LDL.LU R33, [R1+0x504] ;  /* 0x0005040001217983 */ /* 0x000f680000300800 */
[----:B------:R-:W5:Y:S01]  /*a520*/  LDL.LU R32, [R1+0x500] ;  /* 0x0005000001207983 */ /* 0x000f620000300800 */
        /* <DEDUP_REMOVED lines=16> */
[----:B------:R-:W-:Y:S01]  /*a630*/  F2FP.F16.E4M3.UNPACK_B R2, R36.H1 ;  /* 0x00000024ff02723e */ /* 0x000fe200030006ff */
[----:B------:R-:W-:-:S04]  /*a640*/  FFMA R34, R34, UR13, -R124 ;  /* 0x0000000d22227c23 */ /* 0x000fc8000800087c */
[----:B------:R-:W-:Y:S02]  /*a650*/  FMUL R34, R34, 1.4426950216293334961 ;  /* 0x3fb8aa3b22227820 */ /* 0x000fe40000400000 */
[----:B------:R-:W-:Y:S01]  /*a660*/  HMMA.16816.F32 R64, R108, R2, R64 ;  /* 0x000000026c40723c */ /* 0x000fe20000001840 */
[----:B------:R-:W-:Y:S02]  /*a670*/  F2FP.F16.E4M3.UNPACK_B R3, R45.H1 ;  /* 0x0000002dff03723e */ /* 0x000fe400030006ff */
[----:B------:R0:W-:Y:S02]  /*a680*/  MUFU.EX2 R45, R34 ;  /* 0x00000022002d7308 */ /* 0x0001e40000000800 */
[----:B0-----:R-:W-:Y:S02]  /*a690*/  IMAD.MOV.U32 R34, RZ, RZ, R15 ;  /* 0x000000ffff227224 */ /* 0x001fe400078e000f */
[--C-:B--2---:R-:W-:Y:S01]  /*a6a0*/  FFMA R9, R9, UR13, -R125.reuse ;  /* 0x0000000d09097c23 */ /* 0x104fe2000800087d */
[--C-:B---3--:R-:W-:Y:S01]  /*a6b0*/  FFMA R8, R8, UR13, -R125.reuse ;  /* 0x0000000d08087c23 */ /* 0x108fe2000800087d */
[--C-:B----4-:R-:W-:Y:S01]  /*a6c0*/  FFMA R29, R29, UR13, -R125.reuse ;  /* 0x0000000d1d1d7c23 */ /* 0x110fe2000800087d */
[--C-:B-----5:R-:W-:Y:S01]  /*a6d0*/  FFMA R28, R28, UR13, -R125.reuse ;  /* 0x0000000d1c1c7c23 */ /* 0x120fe2000800087d */
[--C-:B------:R-:W-:Y:S01]  /*a6e0*/  FFMA R13, R13, UR13, -R125.reuse ;  /* 0x0000000d0d0d7c23 */ /* 0x100fe2000800087d */
[--C-:B------:R-:W-:Y:S01]  /*a6f0*/  FFMA R12, R12, UR13, -R125.reuse ;  /* 0x0000000d0c0c7c23 */ /* 0x100fe2000800087d */
[--C-:B------:R-:W-:Y:S01]  /*a700*/  FFMA R33, R33, UR13, -R125.reuse ;  /* 0x0000000d21217c23 */ /* 0x100fe2000800087d */
[----:B------:R-:W-:-:S03]  /*a710*/  FFMA R32, R32, UR13, -R125 ;  /* 0x0000000d20207c23 */ /* 0x000fc6000800087d */
[----:B------:R-:W-:Y:S01]  /*a720*/  FMUL R33, R33, 1.4426950216293334961 ;  /* 0x3fb8aa3b21217820 */ /* 0x000fe20000400000 */
[----:B------:R-:W-:Y:S01]  /*a730*/  FMUL R12, R12, 1.4426950216293334961 ;  /* 0x3fb8aa3b0c0c7820 */ /* 0x000fe20000400000 */
[----:B------:R-:W-:Y:S01]  /*a740*/  FMUL R32, R32, 1.4426950216293334961 ;  /* 0x3fb8aa3b20207820 */ /* 0x000fe20000400000 */
[----:B------:R-:W-:Y:S01]  /*a750*/  FMUL R13, R13, 1.4426950216293334961 ;  /* 0x3fb8aa3b0d0d7820 */ /* 0x000fe20000400000 */
[----:B------:R-:W-:Y:S01]  /*a760*/  FMUL R28, R28, 1.4426950216293334961 ;  /* 0x3fb8aa3b1c1c7820 */ /* 0x000fe20000400000 */
[----:B------:R-:W-:Y:S01]  /*a770*/  MUFU.EX2 R20, R33 ;  /* 0x0000002100147308 */ /* 0x000fe20000000800 */
[----:B------:R-:W-:Y:S01]  /*a780*/  FMUL R29, R29, 1.4426950216293334961 ;  /* 0x3fb8aa3b1d1d7820 */ /* 0x000fe20000400000 */
[----:B------:R-:W-:Y:S01]  /*a790*/  FMUL R8, R8, 1.4426950216293334961 ;  /* 0x3fb8aa3b08087820 */ /* 0x000fe20000400000 */
[----:B------:R-:W-:-:S05]  /*a7a0*/  FMUL R9, R9, 1.4426950216293334961 ;  /* 0x3fb8aa3b09097820 */ /* 0x000fca0000400000 */
[----:B------:R-:W0:Y:S08]  /*a7b0*/  MUFU.EX2 R40, R32 ;  /* 0x0000002000287308 */ /* 0x000e300000000800 */
[----:B------:R-:W1:Y:S08]  /*a7c0*/  MUFU.EX2 R17, R12 ;  /* 0x0000000c00117308 */ /* 0x000e700000000800 */
[----:B------:R-:W2:Y:S08]  /*a7d0*/  MUFU.EX2 R16, R13 ;  /* 0x0000000d00107308 */ /* 0x000eb00000000800 */
[----:B------:R-:W3:Y:S08]  /*a7e0*/  MUFU.EX2 R37, R28 ;  /* 0x0000001c00257308 */ /* 0x000ef00000000800 */
[----:B------:R-:W4:Y:S08]  /*a7f0*/  MUFU.EX2 R36, R29 ;  /* 0x0000001d00247308 */ /* 0x000f300000000800 */
[----:B------:R-:W5:Y:S08]  /*a800*/  MUFU.EX2 R25, R8 ;  /* 0x0000000800197308 */ /* 0x000f700000000800 */
[----:B------:R-:W3:Y:S01]  /*a810*/  MUFU.EX2 R24, R9 ;  /* 0x0000000900187308 */ /* 0x000ee20000000800 */
[----:B0-----:R0:W-:Y:S04]  /*a820*/  STL [R1+0x12c], R40 ;  /* 0x00012c2801007387 */ /* 0x0011e80000100800 */
[----:B------:R-:W-:Y:S04]  /*a830*/  STL [R1+0x138], R20 ;  /* 0x0001381401007387 */ /* 0x000fe80000100800 */
[----:B-1----:R-:W-:Y:S04]  /*a840*/  STL [R1+0x134], R17 ;  /* 0x0001341101007387 */ /* 0x002fe80000100800 */
[----:B--2---:R1:W-:Y:S01]  /*a850*/  STL [R1+0x13c], R16 ;  /* 0x00013c1001007387 */ /* 0x0043e20000100800 */
[----:B------:R-:W-:-:S03]  /*a860*/  IMAD.MOV.U32 R32, RZ, RZ, R14 ;  /* 0x000000ffff207224 */ /* 0x000fc600078e000e */
[----:B---3--:R-:W-:Y:S04]  /*a870*/  STL [R1+0x148], R37 ;  /* 0x0001482501007387 */ /* 0x008fe80000100800 */
[----:B----4-:R-:W-:Y:S04]  /*a880*/  STL [R1+0x144], R36 ;  /* 0x0001442401007387 */ /* 0x010fe80000100800 */
[----:B-----5:R-:W-:Y:S04]  /*a890*/  STL [R1+0x14c], R25 ;  /* 0x00014c1901007387 */ /* 0x020fe80000100800 */
[----:B------:R-:W-:Y:S01]  /*a8a0*/  STL [R1+0x140], R24 ;  /* 0x0001401801007387 */ /* 0x000fe20000100800 */
[----:B------:R-:W-:-:S03]  /*a8b0*/  IMAD.MOV.U32 R33, RZ, RZ, R38 ;  /* 0x000000ffff217224 */ /* 0x000fc600078e0026 */
[----:B------:R-:W2:Y:S04]  /*a8c0*/  LDL.LU R14, [R1+0x4fc] ;  /* 0x0004fc00010e7983 */ /* 0x000ea80000300800 */
[----:B------:R-:W3:Y:S04]  /*a8d0*/  LDL.LU R38, [R1+0x4f8] ;  /* 0x0004f80001267983 */ /* 0x000ee80000300800 */
[----:B------:R-:W4:Y:S01]  /*a8e0*/  LDL.LU R15, [R1+0x4f4] ;  /* 0x0004f400010f7983 */ /* 0x000f220000300800 */
[----:B------:R-:W-:Y:S01]  /*a8f0*/  FFMA R4, R35, UR13, -R124 ;  /* 0x0000000d23047c23 */ /* 0x000fe2000800087c */
[----:B------:R-:W-:-:S02]  /*a900*/  IMAD.MOV.U32 R35, RZ, RZ, R39 ;  /* 0x000000ffff237224 */ /* 0x000fc400078e0027 */
[----:B------:R-:W5:Y:S01]  /*a910*/  LDL.LU R39, [R1+0x4f0] ;  /* 0x0004f00001277983 */ /* 0x000f620000300800 */
[----:B------:R-:W-:Y:S01]  /*a920*/  FMUL R4, R4, 1.4426950216293334961 ;  /* 0x3fb8aa3b04047820 */ /* 0x000fe20000400000 */
[----:B------:R-:W-:Y:S01]  /*a930*/  IMAD.MOV.U32 R12, RZ, RZ, R11 ;  /* 0x000000ffff0c7224 */ /* 0x000fe200078e000b */
[----:B------:R-:W-:Y:S01]  /*a940*/  F2FP.F16.E4M3.UNPACK_B R2, R44.H1 ;  /* 0x0000002cff02723e */ /* 0x000fe200030006ff */
[----:B------:R-:W-:Y:S01]  /*a950*/  STL [R1+0x10c], R45 ;  /* 0x00010c2d01007387 */ /* 0x000fe20000100800 */
[----:B------:R-:W-:Y:S01]  /*a960*/  IMAD.MOV.U32 R13, RZ, RZ, R30 ;  /* 0x000000ffff0d7224 */ /* 0x000fe200078e001e */
[----:B------:R4:W0:Y:S02]  /*a970*/  MUFU.EX2 R44, R4 ;  /* 0x00000004002c7308 */ /* 0x0008240000000800 */
[----:B------:R-:W3:Y:S04]  /*a980*/  LDL.LU R11, [R1+0x4ec] ;  /* 0x0004ec00010b7983 */ /* 0x000ee80000300800 */
[----:B------:R-:W3:Y:S01]  /*a990*/  LDL.LU R30, [R1+0x4e8] ;  /* 0x0004e800011e7983 */ /* 0x000ee20000300800 */
[----:B--2---:R-:W-:-:S04]  /*a9a0*/  FFMA R14, R14, UR13, -R124 ;  /* 0x0000000d0e0e7c23 */ /* 0x004fc8000800087c */
[----:B------:R-:W-:Y:S01]  /*a9b0*/  FMUL R5, R14, 1.4426950216293334961 ;  /* 0x3fb8aa3b0e057820 */ /* 0x000fe20000400000 */
[----:B------:R-:W-:Y:S02]  /*a9c0*/  IMAD.MOV.U32 R14, RZ, RZ, R10 ;  /* 0x000000ffff0e7224 */ /* 0x000fe400078e000a */
[----:B------:R-:W2:Y:S01]  /*a9d0*/  LDL.LU R10, [R1+0x4e4] ;  /* 0x0004e400010a7983 */ /* 0x000ea20000300800 */
[----:B----4-:R-:W-:Y:S01]  /*a9e0*/  FFMA R4, R15, UR13, -R124 ;  /* 0x0000000d0f047c23 */ /* 0x010fe2000800087c */
[----:B------:R-:W-:Y:S02]  /*a9f0*/  IMAD.MOV.U32 R15, RZ, RZ, R31 ;  /* 0x000000ffff0f7224 */ /* 0x000fe400078e001f */
[----:B------:R-:W4:Y:S01]  /*aa00*/  LDL.LU R31, [R1+0x4e0] ;  /* 0x0004e000011f7983 */ /* 0x000f220000300800 */
[----:B------:R-:W-:Y:S01]  /*aa10*/  HMMA.16816.F32 R72, R108, R2, R72 ;  /* 0x000000026c48723c */ /* 0x000fe20000001848 */
[----:B------:R-:W-:Y:S02]  /*aa20*/  F2FP.F16.E4M3.UNPACK_B R2, R52.H1 ;  /* 0x00000034ff02723e */ /* 0x000fe400030006ff */
[----:B------:R-:W-:-:S07]  /*aa30*/  F2FP.F16.E4M3.UNPACK_B R3, R53.H1 ;  /* 0x00000035ff03723e */ /* 0x000fce00030006ff */
[C---:B------:R-:W-:Y:S01]  /*aa40*/  HMMA.16816.F32 R32, R108.reuse, R2, R32 ;  /* 0x000000026c20723c */ /* 0x040fe20000001820 */
[----:B------:R-:W-:Y:S02]  /*aa50*/  F2FP.F16.E4M3.UNPACK_B R2, R60.H1 ;  /* 0x0000003cff02723e */ /* 0x000fe400030006ff */
[----:B------:R-:W-:Y:S01]  /*aa60*/  F2FP.F16.E4M3.UNPACK_B R3, R61.H1 ;  /* 0x0000003dff03723e */ /* 0x000fe200030006ff */
[----:B---3--:R-:W-:Y:S01]  /*aa70*/  FFMA R30, R30, UR13, -R124 ;  /* 0x0000000d1e1e7c23 */ /* 0x008fe2000800087c */
[----:B------:R-:W-:Y:S01]  /*aa80*/  FMUL R4, R4, 1.4426950216293334961 ;  /* 0x3fb8aa3b04047820 */ /* 0x000fe20000400000 */
[----:B------:R-:W3:Y:S02]  /*aa90*/  MUFU.EX2 R29, R5 ;  /* 0x00000005001d7308 */ /* 0x000ee40000000800 */
[----:B------:R-:W-:Y:S02]  /*aaa0*/  FMUL R30, R30, 1.4426950216293334961 ;  /* 0x3fb8aa3b1e1e7820 */ /* 0x000fe40000400000 */
[----:B------:R-:W-:Y:S01]  /*aab0*/  HMMA.16816.F32 R12, R108, R2, R12 ;  /* 0x000000026c0c723c */ /* 0x000fe2000000180c */
[----:B------:R-:W-:-:S02]  /*aac0*/  F2FP.F16.E4M3.UNPACK_B R2, R68.H1 ;  /* 0x00000044ff02723e */ /* 0x000fc400030006ff */
[----:B------:R-:W-:Y:S01]  /*aad0*/  F2FP.F16.E4M3.UNPACK_B R3, R69.H1 ;  /* 0x00000045ff03723e */ /* 0x000fe200030006ff */
[----:B------:R-:W1:Y:S08]  /*aae0*/  MUFU.EX2 R9, R4 ;  /* 0x0000000400097308 */ /* 0x000e700000000800 */
[----:B------:R-:W1:Y:S01]  /*aaf0*/  MUFU.EX2 R28, R30 ;  /* 0x0000001e001c7308 */ /* 0x000e620000000800 */
[----:B------:R-:W-:Y:S01]  /*ab00*/  HMMA.16816.F32 R80, R108, R2, R80 ;  /* 0x000000026c50723c */ /* 0x000fe20000001850 */
[----:B------:R-:W-:-:S02]  /*ab10*/  F2FP.F16.E4M3.UNPACK_B R2, R76.H1 ;  /* 0x0000004cff02723e */ /* 0x000fc400030006ff */
[----:B------:R-:W-:Y:S01]  /*ab20*/  F2FP.F16.E4M3.UNPACK_B R3, R77.H1 ;  /* 0x0000004dff03723e */ /* 0x000fe200030006ff */
[----:B0-----:R-:W-:Y:S06]  /*ab30*/  STL [R1+0x108], R44 ;  /* 0x0001082c01007387 */ /* 0x001fec0000100800 */
[C---:B------:R-:W-:Y:S01]  /*ab40*/  HMMA.16816.F32 R84, R108.reuse, R2, R84 ;  /* 0x000000026c54723c */ /* 0x040fe20000001854 */
[----:B------:R-:W-:Y:S02]  /*ab50*/  F2FP.F16.E4M3.UNPACK_B R2, R22.H1 ;  /* 0x00000016ff02723e */ /* 0x000fe400030006ff */
[----:B------:R-:W-:Y:S01]  /*ab60*/  F2FP.F16.E4M3.UNPACK_B R3, R23.H1 ;  /* 0x00000017ff03723e */ /* 0x000fe200030006ff */
[----:B---3--:R-:W-:Y:S04]  /*ab70*/  STL [R1+0x100], R29 ;  /* 0x0001001d01007387 */ /* 0x008fe80000100800 */
[----:B-1----:R0:W-:Y:S02]  /*ab80*/  STL [R1+0x128], R9 ;  /* 0x0001280901007387 */ /* 0x0021e40000100800 */
[----:B------:R-:W-:Y:S02]  /*ab90*/  HMMA.16816.F32 R88, R108, R2, R88 ;  /* 0x000000026c58723c */ /* 0x000fe40000001858 */
[----:B------:R-:W-:Y:S01]  /*aba0*/  STL [R1+0x104], R28 ;  /* 0x0001041c01007387 */ /* 0x000fe20000100800 */
[----:B------:R-:W-:-:S03]  /*abb0*/  F2FP.F16.E4M3.UNPACK_B R2, R26.H1 ;  /* 0x0000001aff02723e */ /* 0x000fc600030006ff */
[----:B------:R-:W3:Y:S04]  /*abc0*/  LDL.LU R22, [R1+0x4dc] ;  /* 0x0004dc0001167983 */ /* 0x000ee80000300800 */
[----:B------:R-:W3:Y:S01]  /*abd0*/  LDL.LU R23, [R1+0x4d8] ;  /* 0x0004d80001177983 */ /* 0x000ee20000300800 */
[----:B------:R-:W-:Y:S01]  /*abe0*/  F2FP.SATFINITE.E4M3.F32.PACK_AB_MERGE_C R5, R20, R40, RZ ;  /* 0x000000281405723e */ /* 0x000fe200048070ff */
[--C-:B--2---:R-:W-:Y:S01]  /*abf0*/  FFMA R10, R10, UR13, -R124.reuse ;  /* 0x0000000d0a0a7c23 */ /* 0x104fe2000800087c */
[----:B----4-:R-:W-:-:S03]  /*ac00*/  FFMA R31, R31, UR13, -R124 ;  /* 0x0000000d1f1f7c23 */ /* 0x010fc6000800087c */
[----:B------:R-:W-:Y:S01]  /*ac10*/  FMUL R10, R10, 1.4426950216293334961 ;  /* 0x3fb8aa3b0a0a7820 */ /* 0x000fe20000400000 */
[----:B------:R-:W-:-:S03]  /*ac20*/  FMUL R31, R31, 1.4426950216293334961 ;  /* 0x3fb8aa3b1f1f7820 */ /* 0x000fc60000400000 */
[----:B------:R-:W-:Y:S08]  /*ac30*/  MUFU.EX2 R21, R10 ;  /* 0x0000000a00157308 */ /* 0x000ff00000000800 */
[----:B------:R-:W1:Y:S02]  /*ac40*/  MUFU.EX2 R8, R31 ;  /* 0x0000001f00087308 */ /* 0x000e640000000800 */
[----:B-1----:R1:W-:Y:S04]  /*ac50*/  STL [R1+0x124], R8 ;  /* 0x0001240801007387 */ /* 0x0023e80000100800 */
[----:B------:R-:W2:Y:S04]  /*ac60*/  LDL.LU R26, [R1+0x4d4] ;  /* 0x0004d400011a7983 */ /* 0x000ea80000300800 */
[----:B------:R-:W-:Y:S04]  /*ac70*/  STL [R1+0x120], R21 ;  /* 0x0001201501007387 */ /* 0x000fe80000100800 */
[----:B------:R-:W4:Y:S04]  /*ac80*/  LDL R41, [R1+0xf4] ;  /* 0x0000f40001297983 */ /* 0x000f280000100800 */
[----:B------:R-:W2:Y:S01]  /*ac90*/  LDL R40, [R1+0xf0] ;  /* 0x0000f00001287983 */ /* 0x000ea20000100800 */
[----:B------:R-:W-:Y:S01]  /*aca0*/  FFMA R11, R11, UR13, -R124 ;  /* 0x0000000d0b0b7c23 */ /* 0x000fe2000800087c */
[----:B------:R-:W-:-:S03]  /*acb0*/  F2FP.SATFINITE.E4M3.F32.PACK_AB_MERGE_C R4, R16, R17, RZ ;  /* 0x000000111004723e */ /* 0x000fc600048070ff */
[----:B------:R-:W-:-:S04]  /*acc0*/  FMUL R11, R11, 1.4426950216293334961 ;  /* 0x3fb8aa3b0b0b7820 */ /* 0x000fc80000400000 */
[----:B------:R0:W1:Y:S01]  /*acd0*/  MUFU.EX2 R16, R11 ;  /* 0x0000000b00107308 */ /* 0x0000620000000800 */
[----:B------:R-:W-:Y:S02]  /*ace0*/  F2FP.F16.E4M3.UNPACK_B R3, R27.H1 ;  /* 0x0000001bff03723e */ /* 0x000fe400030006ff */
[----:B------:R-:W-:Y:S01]  /*acf0*/  F2FP.F16.E4M3.UNPACK_B R5, R5 ;  /* 0x00000005ff05723e */ /* 0x000fe200020006ff */
[----:B------:R-:W3:Y:S01]  /*ad00*/  LDL.LU R27, [R1+0x4d0] ;  /* 0x0004d000011b7983 */ /* 0x000ee20000300800 */
[----:B------:R-:W-:Y:S02]  /*ad10*/  F2FP.F16.E4M3.UNPACK_B R4, R4 ;  /* 0x00000004ff04723e */ /* 0x000fe400020006ff */
[----:B------:R-:W-:Y:S02]  /*ad20*/  F2FP.SATFINITE.E4M3.F32.PACK_AB_MERGE_C R10, R9, R29, RZ ;  /* 0x0000001d090a723e */ /* 0x000fe400048070ff */
[----:B0-----:R-:W-:Y:S02]  /*ad30*/  F2FP.SATFINITE.E4M3.F32.PACK_AB_MERGE_C R11, R44, R45, RZ ;  /* 0x0000002d2c0b723e */ /* 0x001fe400048070ff */
[----:B------:R-:W-:-:S02]  /*ad40*/  SEL R20, R5, R4, !P1 ;  /* 0x0000000405147207 */ /* 0x000fc40004800000 */
[----:B------:R-:W-:Y:S02]  /*ad50*/  SEL R17, R4, R5, !P1 ;  /* 0x0000000504117207 */ /* 0x000fe40004800000 */
[----:B------:R-:W-:Y:S02]  /*ad60*/  F2FP.SATFINITE.E4M3.F32.PACK_AB_MERGE_C R9, R36, R37, RZ ;  /* 0x000000252409723e */ /* 0x000fe400048070ff */
[----:B------:R-:W-:Y:S01]  /*ad70*/  F2FP.SATFINITE.E4M3.F32.PACK_AB_MERGE_C R5, R24, R25, RZ ;  /* 0x000000191805723e */ /* 0x000fe200048070ff */
[----:B------:R-:W-:Y:S01]  /*ad80*/  HMMA.16816.F32 R92, R108, R2, R92 ;  /* 0x000000026c5c723c */ /* 0x000fe2000000185c */
[----:B-1----:R-:W-:Y:S02]  /*ad90*/  F2FP.SATFINITE.E4M3.F32.PACK_AB_MERGE_C R8, R8, R28, RZ ;  /* 0x0000001c0808723e */ /* 0x002fe400048070ff */
[----:B------:R-:W-:Y:S02]  /*ada0*/  F2FP.SATFINITE.E4M3.F32.PACK_AB_MERGE_C R4, R16, R21, RZ ;  /* 0x000000151004723e */ /* 0x000fe400048070ff */
[----:B------:R-:W-:-:S02]  /*adb0*/  F2FP.F16.E4M3.UNPACK_B R11, R11 ;  /* 0x0000000bff0b723e */ /* 0x000fc400020006ff */
[----:B------:R-:W-:Y:S02]  /*adc0*/  F2FP.F16.E4M3.UNPACK_B R10, R10 ;  /* 0x0000000aff0a723e */ /* 0x000fe400020006ff */
[----:B------:R-:W-:Y:S02]  /*add0*/  F2FP.F16.E4M3.UNPACK_B R2, R18.H1 ;  /* 0x00000012ff02723e */ /* 0x000fe400030006ff */
[----:B------:R-:W-:Y:S01]  /*ade0*/  F2FP.F16.E4M3.UNPACK_B R3, R19.H1 ;  /* 0x00000013ff03723e */ /* 0x000fe200030006ff */
[----:B------:R0:W-:Y:S01]  /*adf0*/  STL [R1+0x130], R16 ;  /* 0x0001301001007387 */ /* 0x0001e20000100800 */
[----:B------:R-:W-:Y:S02]  /*ae00*/  F2FP.F16.E4M3.UNPACK_B R9, R9 ;  /* 0x00000009ff09723e */ /* 0x000fe400020006ff */
[----:B------:R-:W-:Y:S01]  /*ae10*/  F2FP.F16.E4M3.UNPACK_B R5, R5 ;  /* 0x00000005ff05723e */ /* 0x000fe200020006ff */
[----:B------:R-:W3:Y:S01]  /*ae20*/  LDL.LU R18, [R1+0x4cc] ;  /* 0x0004cc0001127983 */ /* 0x000ee20000300800 */
[----:B------:R-:W-:-:S02]  /*ae30*/  F2FP.F16.E4M3.UNPACK_B R8, R8 ;  /* 0x00000008ff08723e */ /* 0x000fc400020006ff */
[----:B------:R-:W-:Y:S01]  /*ae40*/  F2FP.F16.E4M3.UNPACK_B R4, R4 ;  /* 0x00000004ff04723e */ /* 0x000fe200020006ff */
[----:B------:R-:W-:Y:S01]  /*ae50*/  HMMA.16816.F32 R96, R108, R2, R96 ;  /* 0x000000026c60723c */ /* 0x000fe20000001860 */
[----:B0-----:R-:W-:Y:S01]  /*ae60*/  SEL R16, R11, R10, !P1 ;  /* 0x0000000a0b107207 */ /* 0x001fe20004800000 */
[----:B------:R-:W3:Y:S01]  /*ae70*/  LDL.LU R19, [R1+0x4c8] ;  /* 0x0004c80001137983 */ /* 0x000ee20000300800 */
[----:B------:R-:W-:Y:S02]  /*ae80*/  SEL R11, R10, R11, !P1 ;  /* 0x0000000b0a0b7207 */ /* 0x000fe40004800000 */
[----:B------:R-:W-:Y:S02]  /*ae90*/  SEL R10, R9, R5, !P1 ;  /* 0x00000005090a7207 */ /* 0x000fe40004800000 */
[----:B------:R-:W-:Y:S02]  /*aea0*/  SEL R9, R5, R9, !P1 ;  /* 0x0000000905097207 */ /* 0x000fe40004800000 */
[----:B------:R-:W-:-:S02]  /*aeb0*/  SEL R5, R8, R4, !P1 ;  /* 0x0000000408057207 */ /* 0x000fc40004800000 */
[----:B------:R-:W-:Y:S02]  /*aec0*/  SEL R4, R4, R8, !P1 ;  /* 0x0000000804047207 */ /* 0x000fe40004800000 */
[----:B------:R-:W-:Y:S02]  /*aed0*/  F2FP.F16.E4M3.UNPACK_B R2, R42.H1 ;  /* 0x0000002aff02723e */ /* 0x000fe400030006ff */
[----:B------:R-:W-:-:S07]  /*aee0*/  F2FP.F16.E4M3.UNPACK_B R3, R43.H1 ;  /* 0x0000002bff03723e */ /* 0x000fce00030006ff */
[----:B------:R-:W-:Y:S01]  /*aef0*/  HMMA.16816.F32 R100, R108, R2, R100 ;  /* 0x000000026c64723c */ /* 0x000fe20000001864 */
[----:B------:R-:W-:Y:S02]  /*af00*/  F2FP.F16.E4M3.UNPACK_B R2, R6.H1 ;  /* 0x00000006ff02723e */ /* 0x000fe400030006ff */
[----:B------:R-:W-:-:S07]  /*af10*/  F2FP.F16.E4M3.UNPACK_B R3, R7.H1 ;  /* 0x00000007ff03723e */ /* 0x000fce00030006ff */
[----:B------:R-:W-:Y:S01]  /*af20*/  HMMA.16816.F32 R104, R108, R2, R104 ;  /* 0x000000026c68723c */ /* 0x000fe20000001868 */
[----:B----4-:R-:W-:Y:S04]  /*af30*/  SHFL.IDX PT, R31, R20, R41, 0x1f ;  /* 0x00001f29141f7589 */ /* 0x010fe800000e0000 */
[----:B--2---:R-:W0:Y:S04]  /*af40*/  SHFL.IDX PT, R30, R17, R40, 0x1f ;  /* 0x00001f28111e7589 */ /* 0x004e2800000e0000 */
[----:B------:R-:W-:Y:S04]  /*af50*/  SHFL.IDX PT, R20, R11, R40, 0x1f ;  /* 0x00001f280b147589 */ /* 0x000fe800000e0000 */
[----:B------:R-:W-:Y:S04]  /*af60*/  SHFL.IDX PT, R25, R9, R40, 0x1f ;  /* 0x00001f2809197589 */ /* 0x000fe800000e0000 */
[----:B------:R1:W-:Y:S04]  /*af70*/  SHFL.IDX PT, R21, R4, R40, 0x1f ;  /* 0x00001f2804157589 */ /* 0x0003e800000e0000 */
[----:B-1----:R-:W2:Y:S04]  /*af80*/  LDL.LU R40, [R1+0x5c] ;  /* 0x00005c0001287983 */ /* 0x002ea80000300800 */
[----:B------:R-:W4:Y:S04]  /*af90*/  LDL.LU R42, [R1+0x4c4] ;  /* 0x0004c400012a7983 */ /* 0x000f280000300800 */
[----:B------:R-:W2:Y:S04]  /*afa0*/  LDL.LU R43, [R1+0x4c0] ;  /* 0x0004c000012b7983 */ /* 0x000ea80000300800 */
[----:B------:R-:W2:Y:S04]  /*afb0*/  LDL.LU R6, [R1+0x4bc] ;  /* 0x0004bc0001067983 */ /* 0x000ea80000300800 */
[----:B------:R-:W3:Y:S04]  /*afc0*/  LDL.LU R7, [R1+0x4b8] ;  /* 0x0004b80001077983 */ /* 0x000ee80000300800 */
[----:B------:R-:W4:Y:S04]  /*afd0*/  LDL.LU R69, [R1+0xa0] ;  /* 0x0000a00001457983 */ /* 0x000f280000300800 */
[----:B------:R-:W4:Y:S04]  /*afe0*/  LDL.LU R45, [R1+0xa4] ;  /* 0x0000a400012d7983 */ /* 0x000f280000300800 */
[----:B------:R-:W5:Y:S04]  /*aff0*/  LDL.LU R68, [R1+0x90] ;  /* 0x0000900001447983 */ /* 0x000f680000300800 */
[----:B------:R-:W5:Y:S04]  /*b000*/  LDL.LU R44, [R1+0x94] ;  /* 0x00009400012c7983 */ /* 0x000f680000300800 */
[----:B------:R-:W5:Y:S04]  /*b010*/  LDL.LU R77, [R1+0x80] ;  /* 0x00008000014d7983 */ /* 0x000f680000300800 */
[----:B------:R-:W5:Y:S04]  /*b020*/  LDL.LU R61, [R1+0x38] ;  /* 0x00003800013d7983 */ /* 0x000f680000300800 */
[----:B------:R-:W5:Y:S04]  /*b030*/  LDL.LU R60, [R1+0x3c] ;  /* 0x00003c00013c7983 */ /* 0x000f680000300800 */
[----:B------:R-:W5:Y:S04]  /*b040*/  LDL.LU R53, [R1+0x48] ;  /* 0x0000480001357983 */ /* 0x000f680000300800 */
[----:B------:R-:W5:Y:S04]  /*b050*/  LDL.LU R52, [R1+0x4c] ;  /* 0x00004c0001347983 */ /* 0x000f680000300800 */
[----:B------:R-:W5:Y:S04]  /*b060*/  LDL.LU R37, [R1+0x68] ;  /* 0x0000680001257983 */ /* 0x000f680000300800 */
[----:B------:R-:W1:Y:S04]  /*b070*/  SHFL.IDX PT, R29, R16, R41, 0x1f ;  /* 0x00001f29101d7589 */ /* 0x000e6800000e0000 */
[----:B------:R-:W1:Y:S04]  /*b080*/  SHFL.IDX PT, R28, R10, R41, 0x1f ;  /* 0x00001f290a1c7589 */ /* 0x000e6800000e0000 */
[----:B------:R0:W1:Y:S04]  /*b090*/  SHFL.IDX PT, R24, R5, R41, 0x1f ;  /* 0x00001f2905187589 */ /* 0x00006800000e0000 */
[----:B------:R-:W5:Y:S04]  /*b0a0*/  LDL.LU R36, [R1+0x6c] ;  /* 0x00006c0001247983 */ /* 0x000f680000300800 */
[----:B0-----:R-:W5:Y:S04]  /*b0b0*/  LDL.LU R41, [R1+0x58] ;  /* 0x0000580001297983 */ /* 0x001f680000300800 */
[----:B------:R-:W5:Y:S04]  /*b0c0*/  LDL.LU R110, [R1+0x28] ;  /* 0x00002800016e7983 */ /* 0x000f680000300800 */
[----:B------:R-:W5:Y:S01]  /*b0d0*/  LDL.LU R111, [R1+0x2c] ;  /* 0x00002c00016f7983 */ /* 0x000f620000300800 */
[----:B------:R-:W-:-:S02]  /*b0e0*/  SEL R8, R31, R30, !P0 ;  /* 0x0000001e1f087207 */ /* 0x000fc40004000000 */
[----:B-1----:R-:W-:Y:S02]  /*b0f0*/  SEL R9, R29, R20, !P0 ;  /* 0x000000141d097207 */ /* 0x002fe40004000000 */
[----:B------:R-:W-:Y:S02]  /*b100*/  SEL R10, R28, R25, !P0 ;  /* 0x000000191c0a7207 */ /* 0x000fe40004000000 */
[----:B------:R-:W-:Y:S02]  /*b110*/  SEL R11, R24, R21, !P0 ;  /* 0x00000015180b7207 */ /* 0x000fe40004000000 */
[----:B--2---:R-:W-:Y:S02]  /*b120*/  F2FP.F16.E4M3.UNPACK_B R2, R6 ;  /* 0x00000006ff02723e */ /* 0x004fe400020006ff */
[----:B---3--:R-:W-:-:S07]  /*b130*/  F2FP.F16.E4M3.UNPACK_B R3, R7 ;  /* 0x00000007ff03723e */ /* 0x008fce00020006ff */
        /* <DEDUP_REMOVED lines=14> */
[----:B-----5:R-:W-:-:S07]  /*b220*/  F2FP.F16.E4M3.UNPACK_B R3, R39 ;  /* 0x00000027ff03723e */ /* 0x020fce00020006ff */
        /* <DEDUP_REMOVED lines=25> */
[----:B------:R-:W-:-:S04]  /*b3c0*/  FFMA R2, R69, UR13, -R125 ;  /* 0x0000000d45027c23 */ /* 0x000fc8000800087d */
[----:B------:R-:W-:Y:S01]  /*b3d0*/  FMUL R16, R2, 1.4426950216293334961 ;  /* 0x3fb8aa3b02107820 */ /* 0x000fe20000400000 */
[----:B------:R-:W-:Y:S01]  /*b3e0*/  F2FP.F16.E4M3.UNPACK_B R2, R6.H1 ;  /* 0x00000006ff02723e */ /* 0x000fe200030006ff */
[----:B------:R-:W-:Y:S02]  /*b3f0*/  FFMA R6, R45, UR13, -R125 ;  /* 0x0000000d2d067c23 */ /* 0x000fe4000800087d */
[----:B------:R-:W2:Y:S02]  /*b400*/  LDL.LU R45, [R1+0x84] ;  /* 0x00008400012d7983 */ /* 0x000ea40000300800 */
[----:B------:R-:W-:Y:S01]  /*b410*/  FMUL R6, R6, 1.4426950216293334961 ;  /* 0x3fb8aa3b06067820 */ /* 0x000fe20000400000 */
[----:B------:R0:W1:Y:S01]  /*b420*/  MUFU.EX2 R76, R16 ;  /* 0x00000010004c7308 */ /* 0x0000620000000800 */
[----:B------:R-:W-:Y:S01]  /*b430*/  F2FP.F16.E4M3.UNPACK_B R4, R37 ;  /* 0x00000025ff04723e */ /* 0x000fe200020006ff */
[----:B------:R-:W3:Y:S06]  /*b440*/  LDL.LU R108, [R1+0x70] ;  /* 0x00007000016c7983 */ /* 0x000eec0000300800 */
[----:B------:R-:W4:Y:S01]  /*b450*/  MUFU.EX2 R69, R6 ;  /* 0x0000000600457308 */ /* 0x000f220000000800 */
[----:B------:R-:W-:-:S02]  /*b460*/  F2FP.F16.E4M3.UNPACK_B R5, R36 ;  /* 0x00000024ff05723e */ /* 0x000fc400020006ff */
[----:B0-----:R-:W-:Y:S02]  /*b470*/  F2FP.F16.E4M3.UNPACK_B R16, R41 ;  /* 0x00000029ff10723e */ /* 0x001fe400020006ff */
[----:B------:R-:W-:-:S03]  /*b480*/  F2FP.F16.E4M3.UNPACK_B R17, R40 ;  /* 0x00000028ff11723e */ /* 0x000fc600020006ff */
[C---:B------:R-:W-:Y:S01]  /*b490*/  HMMA.16816.F32 R100, R8.reuse, R4, R100 ;  /* 0x000000040864723c */ /* 0x040fe20000001864 */
[----:B-1----:R-:W-:Y:S07]  /*b4a0*/  STL [R1+0x11c], R76 ;  /* 0x00011c4c01007387 */ /* 0x002fee0000100800 */
[----:B------:R-:W-:Y:S01]  /*b4b0*/  HMMA.16816.F32 R104, R8, R16, R104 ;  /* 0x000000100868723c */ /* 0x000fe20000001868 */
[----:B----4-:R-:W-:Y:S01]  /*b4c0*/  STL [R1+0x118], R69 ;  /* 0x0001184501007387 */ /* 0x010fe20000100800 */
[----:B------:R-:W-:-:S03]  /*b4d0*/  FFMA R10, R44, UR13, -R125 ;  /* 0x0000000d2c0a7c23 */ /* 0x000fc6000800087d */
[----:B------:R-:W4:Y:S01]  /*b4e0*/  LDL.LU R44, [R1+0x74] ;  /* 0x00007400012c7983 */ /* 0x000f220000300800 */
[----:B------:R-:W-:Y:S02]  /*b4f0*/  F2FP.F16.E4M3.UNPACK_B R3, R7.H1 ;  /* 0x00000007ff03723e */ /* 0x000fe400030006ff */
[----:B------:R-:W-:Y:S01]  /*b500*/  SEL R4, R30, R31, !P0 ;  /* 0x0000001f1e047207 */ /* 0x000fe20004000000 */
[----:B------:R-:W5:Y:S01]  /*b510*/  LDL.LU R109, [R1+0xa8] ;  /* 0x0000a800016d7983 */ /* 0x000f620000300800 */
[----:B------:R-:W-:Y:S02]  /*b520*/  SEL R5, R20, R29, !P0 ;  /* 0x0000001d14057207 */ /* 0x000fe40004000000 */
[----:B------:R-:W-:Y:S02]  /*b530*/  SEL R6, R25, R28, !P0 ;  /* 0x0000001c19067207 */ /* 0x000fe40004000000 */
[----:B------:R-:W-:Y:S01]  /*b540*/  SEL R7, R21, R24, !P0 ;  /* 0x0000001815077207 */ /* 0x000fe20004000000 */
[----:B------:R-:W-:-:S04]  /*b550*/  FFMA R20, R68, UR13, -R125 ;  /* 0x0000000d44147c23 */ /* 0x000fc8000800087d */
[----:B------:R-:W-:Y:S02]  /*b560*/  FMUL R20, R20, 1.4426950216293334961 ;  /* 0x3fb8aa3b14147820 */ /* 0x000fe40000400000 */
[----:B------:R-:W-:Y:S01]  /*b570*/  HMMA.16816.F32 R112, R4, R2, R112 ;  /* 0x000000020470723c */ /* 0x000fe20000001870 */
[----:B------:R-:W-:Y:S01]  /*b580*/  FMUL R2, R10, 1.4426950216293334961 ;  /* 0x3fb8aa3b0a027820 */ /* 0x000fe20000400000 */
[----:B------:R-:W0:Y:S08]  /*b590*/  MUFU.EX2 R68, R20 ;  /* 0x0000001400447308 */ /* 0x000e300000000800 */
[----:B------:R-:W1:Y:S01]  /*b5a0*/  MUFU.EX2 R11, R2 ;  /* 0x00000002000b7308 */ /* 0x000e620000000800 */
[----:B------:R-:W-:Y:S01]  /*b5b0*/  FFMA R10, R77, UR13, -R125 ;  /* 0x0000000d4d0a7c23 */ /* 0x000fe2000800087d */
[----:B0-----:R-:W-:Y:S04]  /*b5c0*/  STL [R1+0x114], R68 ;  /* 0x0001144401007387 */ /* 0x001fe80000100800 */
[----:B-1----:R-:W-:Y:S04]  /*b5d0*/  STL [R1+0x110], R11 ;  /* 0x0001100b01007387 */ /* 0x002fe80000100800 */
[----:B------:R-:W5:Y:S01]  /*b5e0*/  LDL.LU R77, [R1+0xac] ;  /* 0x0000ac00014d7983 */ /* 0x000f620000300800 */
[----:B------:R-:W-:-:S02]  /*b5f0*/  F2FP.F16.E4M3.UNPACK_B R8, R42.H1 ;  /* 0x0000002aff08723e */ /* 0x000fc400030006ff */
[----:B------:R-:W-:Y:S01]  /*b600*/  F2FP.F16.E4M3.UNPACK_B R9, R43.H1 ;  /* 0x0000002bff09723e */ /* 0x000fe200030006ff */
[----:B------:R-:W5:Y:S01]  /*b610*/  LDL.LU R29, [R1+0x98] ;  /* 0x00009800011d7983 */ /* 0x000f620000300800 */
[----:B------:R-:W-:Y:S02]  /*b620*/  F2FP.F16.E4M3.UNPACK_B R2, R18.H1 ;  /* 0x00000012ff02723e */ /* 0x000fe400030006ff */
[----:B------:R-:W-:-:S03]  /*b630*/  F2FP.F16.E4M3.UNPACK_B R3, R19.H1 ;  /* 0x00000013ff03723e */ /* 0x000fc600030006ff */
[----:B------:R-:W-:Y:S01]  /*b640*/  HMMA.16816.F32 R116, R4, R8, R116 ;  /* 0x000000080474723c */ /* 0x000fe20000001874 */
[----:B------:R-:W-:-:S07]  /*b650*/  FMUL R8, R10, 1.4426950216293334961 ;  /* 0x3fb8aa3b0a087820 */ /* 0x000fce0000400000 */
[----:B------:R-:W-:Y:S01]  /*b660*/  HMMA.16816.F32 R120, R4, R2, R120 ;  /* 0x000000020478723c */ /* 0x000fe20000001878 */
[----:B------:R-:W-:Y:S02]  /*b670*/  F2FP.F16.E4M3.UNPACK_B R9, R27.H1 ;  /* 0x0000001bff09723e */ /* 0x000fe400030006ff */
[----:B------:R-:W-:Y:S01]  /*b680*/  F2FP.F16.E4M3.UNPACK_B R3, R23.H1 ;  /* 0x00000017ff03723e */ /* 0x000fe200030006ff */
[----:B--2---:R-:W-:-:S04]  /*b690*/  FFMA R10, R45, UR13, -R125 ;  /* 0x0000000d2d0a7c23 */ /* 0x004fc8000800087d */
[----:B------:R-:W-:Y:S01]  /*b6a0*/  FMUL R2, R10, 1.4426950216293334961 ;  /* 0x3fb8aa3b0a027820 */ /* 0x000fe20000400000 */
[----:B------:R0:W1:Y:S01]  /*b6b0*/  MUFU.EX2 R45, R8 ;  /* 0x00000008002d7308 */ /* 0x0000620000000800 */
[----:B---3--:R-:W-:-:S07]  /*b6c0*/  FFMA R10, R108, UR13, -R125 ;  /* 0x0000000d6c0a7c23 */ /* 0x008fce000800087d */
[----:B------:R-:W2:Y:S01]  /*b6d0*/  MUFU.EX2 R24, R2 ;  /* 0x0000000200187308 */ /* 0x000ea20000000800 */
[----:B0-----:R-:W-:-:S07]  /*b6e0*/  F2FP.F16.E4M3.UNPACK_B R8, R26.H1 ;  /* 0x0000001aff08723e */ /* 0x001fce00030006ff */
[----:B------:R-:W-:Y:S01]  /*b6f0*/  HMMA.16816.F32 R48, R4, R8, R48 ;  /* 0x000000080430723c */ /* 0x000fe20000001830 */
[----:B------:R-:W-:Y:S01]  /*b700*/  FMUL R8, R10, 1.4426950216293334961 ;  /* 0x3fb8aa3b0a087820 */ /* 0x000fe20000400000 */
[----:B-1----:R-:W-:Y:S01]  /*b710*/  STL [R1+0xa4], R45 ;  /* 0x0000a42d01007387 */ /* 0x002fe20000100800 */
[----:B----4-:R-:W-:-:S03]  /*b720*/  FFMA R10, R44, UR13, -R125 ;  /* 0x0000000d2c0a7c23 */ /* 0x010fc6000800087d */
[----:B--2---:R-:W-:Y:S01]  /*b730*/  STL [R1+0xa0], R24 ;  /* 0x0000a01801007387 */ /* 0x004fe20000100800 */
[----:B------:R-:W-:-:S03]  /*b740*/  FMUL R10, R10, 1.4426950216293334961 ;  /* 0x3fb8aa3b0a0a7820 */ /* 0x000fc60000400000 */
[----:B------:R-:W2:Y:S01]  /*b750*/  LDL.LU R30, [R1+0x9c] ;  /* 0x00009c00011e7983 */ /* 0x000ea20000300800 */
[----:B------:R-:W0:Y:S03]  /*b760*/  MUFU.EX2 R44, R8 ;  /* 0x00000008002c7308 */ /* 0x000e260000000800 */
[----:B------:R-:W3:Y:S01]  /*b770*/  LDL.LU R31, [R1+0x88] ;  /* 0x00008800011f7983 */ /* 0x000ee20000300800 */
[----:B------:R-:W-:-:S03]  /*b780*/  F2FP.F16.E4M3.UNPACK_B R2, R22.H1 ;  /* 0x00000016ff02723e */ /* 0x000fc600030006ff */
[----:B------:R-:W4:Y:S01]  /*b790*/  LDL.LU R108, [R1+0x8c] ;  /* 0x00008c00016c7983 */ /* 0x000f220000300800 */
[----:B------:R-:W1:Y:S03]  /*b7a0*/  MUFU.EX2 R21, R10 ;  /* 0x0000000a00157308 */ /* 0x000e660000000800 */
[----:B------:R-:W-:Y:S01]  /*b7b0*/  STL [R1+0x4b0], R125 ;  /* 0x0004b07d01007387 */ /* 0x000fe20000100800 */
[----:B------:R-:W-:Y:S01]  /*b7c0*/  HMMA.16816.F32 R56, R4, R2, R56 ;  /* 0x000000020438723c */ /* 0x000fe20000001838 */
[--C-:B-----5:R-:W-:Y:S02]  /*b7d0*/  FFMA R2, R109, UR13, -R124.reuse ;  /* 0x0000000d6d027c23 */ /* 0x120fe4000800087c */
[----:B0-----:R-:W-:Y:S04]  /*b7e0*/  STL [R1+0x94], R44 ;  /* 0x0000942c01007387 */ /* 0x001fe80000100800 */
[----:B-1----:R-:W-:Y:S04]  /*b7f0*/  STL [R1+0x90], R21 ;  /* 0x0000901501007387 */ /* 0x002fe80000100800 */
[----:B------:R-:W5:Y:S01]  /*b800*/  LDL.LU R109, [R1+0x78] ;  /* 0x00007800016d7983 */ /* 0x000f620000300800 */
[----:B------:R-:W-:Y:S01]  /*b810*/  FMUL R3, R2, 1.4426950216293334961 ;  /* 0x3fb8aa3b02037820 */ /* 0x000fe20000400000 */
[----:B------:R-:W-:-:S02]  /*b820*/  FFMA R2, R77, UR13, -R124 ;  /* 0x0000000d4d027c23 */ /* 0x000fc4000800087c */
[----:B------:R-:W4:Y:S01]  /*b830*/  LDL.LU R77, [R1+0x7c] ;  /* 0x00007c00014d7983 */ /* 0x000f220000300800 */
[----:B------:R0:W1:Y:S02]  /*b840*/  MUFU.EX2 R27, R3 ;  /* 0x00000003001b7308 */ /* 0x0000640000000800 */
[----:B0-----:R-:W-:Y:S01]  /*b850*/  FMUL R3, R2, 1.4426950216293334961 ;  /* 0x3fb8aa3b02037820 */ /* 0x001fe20000400000 */
[----:B------:R-:W-:-:S05]  /*b860*/  FFMA R2, R29, UR13, -R124 ;  /* 0x0000000d1d027c23 */ /* 0x000fca000800087c */
[----:B------:R0:W1:Y:S02]  /*b870*/  MUFU.EX2 R18, R3 ;  /* 0x0000000300127308 */ /* 0x0000640000000800 */
[----:B0-----:R-:W-:-:S06]  /*b880*/  FMUL R3, R2, 1.4426950216293334961 ;  /* 0x3fb8aa3b02037820 */ /* 0x001fcc0000400000 */
[----:B------:R-:W0:Y:S01]  /*b890*/  MUFU.EX2 R26, R3 ;  /* 0x00000003001a7308 */ /* 0x000e220000000800 */
[----:B------:R-:W-:Y:S02]  /*b8a0*/  F2FP.F16.E4M3.UNPACK_B R8, R38.H1 ;  /* 0x00000026ff08723e */ /* 0x000fe400030006ff */
[----:B------:R-:W-:Y:S02]  /*b8b0*/  F2FP.F16.E4M3.UNPACK_B R9, R39.H1 ;  /* 0x00000027ff09723e */ /* 0x000fe400030006ff */
[----:B------:R-:W-:-:S05]  /*b8c0*/  LOP3.LUT R0, R0, 0x40, RZ, 0x3c, !PT ;  /* 0x0000004000007812 */ /* 0x000fca00078e3cff */
[----:B------:R-:W-:Y:S01]  /*b8d0*/  HMMA.16816.F32 R64, R4, R8, R64 ;  /* 0x000000080440723c */ /* 0x000fe20000001840 */
[----:B-1----:R-:W-:Y:S04]  /*b8e0*/  STL [R1+0x84], R27 ;  /* 0x0000841b01007387 */ /* 0x002fe80000100800 */
[----:B------:R-:W-:Y:S04]  /*b8f0*/  STL [R1+0x80], R18 ;  /* 0x0000801201007387 */ /* 0x000fe80000100800 */
[----:B0-----:R-:W-:Y:S01]  /*b900*/  STL [R1+0x74], R26 ;  /* 0x0000741a01007387 */ /* 0x001fe20000100800 */
[----:B--2---:R-:W-:-:S04]  /*b910*/  FFMA R2, R30, UR13, -R124 ;  /* 0x0000000d1e027c23 */ /* 0x004fc8000800087c */
[----:B------:R-:W-:Y:S01]  /*b920*/  FMUL R3, R2, 1.4426950216293334961 ;  /* 0x3fb8aa3b02037820 */ /* 0x000fe20000400000 */
[--C-:B---3--:R-:W-:Y:S01]  /*b930*/  FFMA R2, R31, UR13, -R124.reuse ;  /* 0x0000000d1f027c23 */ /* 0x108fe2000800087c */
[--C-:B-----5:R-:W-:Y:S02]  /*b940*/  FFMA R8, R109, UR13, -R124.reuse ;  /* 0x0000000d6d087c23 */ /* 0x120fe4000800087c */
[----:B------:R4:W0:Y:S01]  /*b950*/  MUFU.EX2 R25, R3 ;  /* 0x0000000300197308 */ /* 0x0008220000000800 */
[----:B------:R-:W-:Y:S01]  /*b960*/  FMUL R2, R2, 1.4426950216293334961 ;  /* 0x3fb8aa3b02027820 */ /* 0x000fe20000400000 */
[----:B------:R-:W-:Y:S01]  /*b970*/  F2FP.F16.E4M3.UNPACK_B R16, R61.H1 ;  /* 0x0000003dff10723e */ /* 0x000fe200030006ff */
[----:B------:R-:W-:Y:S01]  /*b980*/  LDSM.16.M88.4 R28, [R0+UR6+0x10c00] ;  /* 0x010c0006001c783b */ /* 0x000fe20008000200 */
[----:B----4-:R-:W-:-:S04]  /*b990*/  FFMA R3, R108, UR13, -R124 ;  /* 0x0000000d6c037c23 */ /* 0x010fc8000800087c */
[----:B------:R1:W2:Y:S02]  /*b9a0*/  MUFU.EX2 R23, R2 ;  /* 0x0000000200177308 */ /* 0x0002a40000000800 */
[----:B-1----:R-:W-:Y:S01]  /*b9b0*/  FMUL R2, R3, 1.4426950216293334961 ;  /* 0x3fb8aa3b03027820 */ /* 0x002fe20000400000 */
[----:B------:R-:W-:-:S05]  /*b9c0*/  F2FP.F16.E4M3.UNPACK_B R3, R111.H1 ;  /* 0x0000006fff03723e */ /* 0x000fca00030006ff */
[----:B------:R1:W3:Y:S02]  /*b9d0*/  MUFU.EX2 R22, R2 ;  /* 0x0000000200167308 */ /* 0x0002e40000000800 */
[----:B-1----:R-:W-:Y:S02]  /*b9e0*/  F2FP.F16.E4M3.UNPACK_B R2, R110.H1 ;  /* 0x0000006eff02723e */ /* 0x002fe400030006ff */
[----:B------:R-:W1:Y:S01]  /*b9f0*/  LDSM.16.M88.4 R108, [R0+UR6+0x10000] ;  /* 0x01000006006c783b */ /* 0x000e620008000200 */
[----:B------:R-:W-:Y:S01]  /*ba00*/  FMUL R9, R8, 1.4426950216293334961 ;  /* 0x3fb8aa3b08097820 */ /* 0x000fe20000400000 */
[----:B------:R-:W-:-:S04]  /*ba10*/  FFMA R8, R77, UR13, -R124 ;  /* 0x0000000d4d087c23 */ /* 0x000fc8000800087c */
[----:B------:R-:W-:Y:S01]  /*ba20*/  FMUL R8, R8, 1.4426950216293334961 ;  /* 0x3fb8aa3b08087820 */ /* 0x000fe20000400000 */
[----:B------:R-:W4:Y:S08]  /*ba30*/  MUFU.EX2 R20, R9 ;  /* 0x0000000900147308 */ /* 0x000f300000000800 */
[----:B------:R-:W5:Y:S01]  /*ba40*/  MUFU.EX2 R19, R8 ;  /* 0x0000000800137308 */ /* 0x000f620000000800 */
[----:B0-----:R-:W-:Y:S04]  /*ba50*/  STL [R1+0x70], R25 ;  /* 0x0000701901007387 */ /* 0x001fe80000100800 */
[----:B--2---:R-:W-:Y:S04]  /*ba60*/  STL [R1+0x60], R23 ;  /* 0x0000601701007387 */ /* 0x004fe80000100800 */
[----:B---3--:R-:W-:Y:S04]  /*ba70*/  STL [R1+0x64], R22 ;  /* 0x0000641601007387 */ /* 0x008fe80000100800 */
[----:B------:R-:W-:Y:S04]  /*ba80*/  STL [R1+0x4a8], R124 ;  /* 0x0004a87c01007387 */ /* 0x000fe80000100800 */
[----:B----4-:R-:W-:Y:S04]  /*ba90*/  STL [R1+0x50], R20 ;  /* 0x0000501401007387 */ /* 0x010fe80000100800 */
[----:B-----5:R-:W-:Y:S04]  /*baa0*/  STL [R1+0x54], R19 ;  /* 0x0000541301007387 */ /* 0x020fe80000100800 */
[----:B-1----:R0:W-:Y:S04]  /*bab0*/  STL [R1+0x4a4], R110 ;  /* 0x0004a46e01007387 */ /* 0x0021e80000100800 */
[----:B0-----:R-:W2:Y:S04]  /*bac0*/  LDL.LU R110, [R1+0xf4] ;  /* 0x0000f400016e7983 */ /* 0x001ea80000300800 */
[----:B------:R0:W-:Y:S04]  /*bad0*/  STL [R1+0x4a0], R111 ;  /* 0x0004a06f01007387 */ /* 0x0001e80000100800 */
[----:B0-----:R-:W3:Y:S01]  /*bae0*/  LDL.LU R111, [R1+0xf0] ;  /* 0x0000f000016f7983 */ /* 0x001ee20000300800 */
[----:B------:R-:W-:-:S02]  /*baf0*/  F2FP.F16.E4M3.UNPACK_B R17, R60.H1 ;  /* 0x0000003cff11723e */ /* 0x000fc400030006ff */
[----:B------:R-:W-:-:S05]  /*bb00*/  F2FP.SATFINITE.E4M3.F32.PACK_AB_MERGE_C R18, R18, R27, RZ ;  /* 0x0000001b1212723e */ /* 0x000fca00048070ff */
[C---:B------:R-:W-:Y:S01]  /*bb10*/  HMMA.16816.F32 R92, R4.reuse, R16, R92 ;  /* 0x00000010045c723c */ /* 0x040fe2000000185c */
[----:B------:R-:W-:Y:S02]  /*bb20*/  F2FP.SATFINITE.E4M3.F32.PACK_AB_MERGE_C R17, R25, R26, RZ ;  /* 0x0000001a1911723e */ /* 0x000fe400048070ff */
[----:B------:R-:W-:Y:S02]  /*bb30*/  F2FP.SATFINITE.E4M3.F32.PACK_AB_MERGE_C R16, R24, R45, RZ ;  /* 0x0000002d1810723e */ /* 0x000fe400048070ff */
[----:B------:R-:W0:Y:S03]  /*bb40*/  LDSM.16.M88.4 R24, [R0+UR6+0x10400] ;  /* 0x010400060018783b */ /* 0x000e260008000200 */
[----:B------:R-:W-:Y:S01]  /*bb50*/  HMMA.16816.F32 R88, R4, R2, R88 ;  /* 0x000000020458723c */ /* 0x000fe20000001858 */
[----:B------:R-:W-:Y:S02]  /*bb60*/  F2FP.SATFINITE.E4M3.F32.PACK_AB_MERGE_C R2, R69, R76, RZ ;  /* 0x0000004c4502723e */ /* 0x000fe400048070ff */
[----:B------:R-:W-:-:S02]  /*bb70*/  F2FP.SATFINITE.E4M3.F32.PACK_AB_MERGE_C R3, R11, R68, RZ ;  /* 0x000000440b03723e */ /* 0x000fc400048070ff */
[----:B------:R-:W-:Y:S02]  /*bb80*/  F2FP.F16.E4M3.UNPACK_B R2, R2 ;  /* 0x00000002ff02723e */ /* 0x000fe400020006ff */
[----:B------:R-:W-:Y:S02]  /*bb90*/  F2FP.F16.E4M3.UNPACK_B R3, R3 ;  /* 0x00000003ff03723e */ /* 0x000fe400020006ff */
[----:B------:R-:W-:Y:S02]  /*bba0*/  F2FP.SATFINITE.E4M3.F32.PACK_AB_MERGE_C R9, R21, R44, RZ ;  /* 0x0000002c1509723e */ /* 0x000fe400048070ff */
[----:B------:R-:W-:Y:S02]  /*bbb0*/  SEL R8, R2, R3, !P1 ;  /* 0x0000000302087207 */ /* 0x000fe40004800000 */
[----:B------:R-:W-:Y:S02]  /*bbc0*/  SEL R2, R3, R2, !P1 ;  /* 0x0000000203027207 */ /* 0x000fe40004800000 */
[----:B------:R-:W-:-:S02]  /*bbd0*/  F2FP.SATFINITE.E4M3.F32.PACK_AB_MERGE_C R3, R22, R23, RZ ;  /* 0x000000171603723e */ /* 0x000fc400048070ff */
[----:B------:R-:W-:Y:S02]  /*bbe0*/  F2FP.SATFINITE.E4M3.F32.PACK_AB_MERGE_C R20, R19, R20, RZ ;  /* 0x000000141314723e */ /* 0x000fe400048070ff */
[----:B------:R-:W-:Y:S02]  /*bbf0*/  F2FP.F16.E4M3.UNPACK_B R18, R18 ;  /* 0x00000012ff12723e */ /* 0x000fe400020006ff */
[----:B------:R-:W-:Y:S02]  /*bc00*/  F2FP.F16.E4M3.UNPACK_B R17, R17 ;  /* 0x00000011ff11723e */ /* 0x000fe400020006ff */
[----:B------:R-:W-:Y:S02]  /*bc10*/  F2FP.F16.E4M3.UNPACK_B R16, R16 ;  /* 0x00000010ff10723e */ /* 0x000fe400020006ff */
[----:B------:R-:W-:Y:S02]  /*bc20*/  F2FP.F16.E4M3.UNPACK_B R9, R9 ;  /* 0x00000009ff09723e */ /* 0x000fe400020006ff */
[----:B------:R-:W-:-:S02]  /*bc30*/  F2FP.F16.E4M3.UNPACK_B R3, R3 ;  /* 0x00000003ff03723e */ /* 0x000fc400020006ff */
[----:B------:R-:W-:Y:S02]  /*bc40*/  F2FP.F16.E4M3.UNPACK_B R20, R20 ;  /* 0x00000014ff14723e */ /* 0x000fe400020006ff */
[----:B------:R-:W-:Y:S02]  /*bc50*/  SEL R19, R18, R17, !P1 ;  /* 0x0000001112137207 */ /* 0x000fe40004800000 */
[----:B------:R-:W-:Y:S02]  /*bc60*/  SEL R18, R17, R18, !P1 ;  /* 0x0000001211127207 */ /* 0x000fe40004800000 */
[----:B------:R-:W-:Y:S02]  /*bc70*/  SEL R17, R16, R9, !P1 ;  /* 0x0000000910117207 */ /* 0x000fe40004800000 */
[----:B------:R-:W-:Y:S01]  /*bc80*/  SEL R16, R9, R16, !P1 ;  /* 0x0000001009107207 */ /* 0x000fe20004800000 */
[----:B0-----:R-:W-:Y:S01]  /*bc90*/  STL.64 [R1+0x20], R24 ;  /* 0x0000201801007387 */ /* 0x001fe20000100a00 */
[----:B------:R-:W-:Y:S01]  /*bca0*/  SEL R9, R3, R20, !P1 ;  /* 0x0000001403097207 */ /* 0x000fe20004800000 */
[----:B------:R-:W-:Y:S01]  /*bcb0*/  IMAD.MOV.U32 R21, RZ, RZ, R24 ;  /* 0x000000ffff157224 */ /* 0x000fe200078e0018 */
[----:B------:R-:W-:Y:S01]  /*bcc0*/  SEL R3, R20, R3, !P1 ;  /* 0x0000000314037207 */ /* 0x000fe20004800000 */
[----:B------:R-:W-:Y:S01]  /*bcd0*/  STL.64 [R1+0x28], R26 ;  /* 0x0000281a01007387 */ /* 0x000fe20000100a00 */
[----:B------:R-:W-:-:S03]  /*bce0*/  IMAD.MOV.U32 R20, RZ, RZ, R25 ;  /* 0x000000ffff147224 */ /* 0x000fc600078e0019 */
[----:B------:R-:W0:Y:S04]  /*bcf0*/  LDSM.16.M88.4 R24, [R0+UR6+0x10800] ;  /* 0x010800060018783b */ /* 0x000e280008000200 */
[----:B0-----:R-:W-:Y:S04]  /*bd00*/  STL [R1+0x10], R24 ;  /* 0x0000101801007387 */ /* 0x001fe80000100800 */
[----:B------:R-:W-:Y:S01]  /*bd10*/  STL.64 [R1+0x18], R26 ;  /* 0x0000181a01007387 */ /* 0x000fe20000100a00 */
[----:B------:R-:W-:-:S03]  /*bd20*/  IMAD.MOV.U32 R125, RZ, RZ, R25 ;  /* 0x000000ffff7d7224 */ /* 0x000fc600078e0019 */
[----:B--2---:R-:W0:Y:S04]  /*bd30*/  SHFL.IDX PT, R26, R8, R110, 0x1f ;  /* 0x00001f6e081a7589 */ /* 0x004e2800000e0000 */
[----:B------:R-:W-:Y:S04]  /*bd40*/  SHFL.IDX PT, R19, R19, R110, 0x1f ;  /* 0x00001f6e13137589 */ /* 0x000fe800000e0000 */
[----:B------:R-:W-:Y:S04]  /*bd50*/  SHFL.IDX PT, R24, R17, R110, 0x1f ;  /* 0x00001f6e11187589 */ /* 0x000fe800000e0000 */
[----:B---3--:R-:W1:Y:S04]  /*bd60*/  SHFL.IDX PT, R27, R2, R111, 0x1f ;  /* 0x00001f6f021b7589 */ /* 0x008e6800000e0000 */
[----:B------:R-:W2:Y:S04]  /*bd70*/  SHFL.IDX PT, R18, R18, R111, 0x1f ;  /* 0x00001f6f12127589 */ /* 0x000ea800000e0000 */
[----:B------:R-:W3:Y:S04]  /*bd80*/  SHFL.IDX PT, R25, R16, R111, 0x1f ;  /* 0x00001f6f10197589 */ /* 0x000ee800000e0000 */
[----:B------:R-:W4:Y:S04]  /*bd90*/  SHFL.IDX PT, R22, R9, R110, 0x1f ;  /* 0x00001f6e09167589 */ /* 0x000f2800000e0000 */
[----:B0-----:R-:W-:Y:S04]  /*bda0*/  STL [R1+0x34], R26 ;  /* 0x0000341a01007387 */ /* 0x001fe80000100800 */
[----:B-1----:R-:W-:Y:S04]  /*bdb0*/  STL [R1+0x30], R27 ;  /* 0x0000301b01007387 */ /* 0x002fe80000100800 */
[----:B------:R-:W-:Y:S04]  /*bdc0*/  STL [R1+0x3c], R19 ;  /* 0x00003c1301007387 */ /* 0x000fe80000100800 */
[----:B--2---:R-:W-:Y:S04]  /*bdd0*/  STL [R1+0x38], R18 ;  /* 0x0000381201007387 */ /* 0x004fe80000100800 */
[----:B------:R-:W-:Y:S04]  /*bde0*/  STL [R1+0x4ac], R110 ;  /* 0x0004ac6e01007387 */ /* 0x000fe80000100800 */
[----:B------:R-:W-:Y:S04]  /*bdf0*/  STL [R1+0x44], R24 ;  /* 0x0000441801007387 */ /* 0x000fe80000100800 */
[----:B---3--:R-:W-:Y:S04]  /*be00*/  STL [R1+0x40], R25 ;  /* 0x0000401901007387 */ /* 0x008fe80000100800 */
[----:B------:R-:W-:Y:S04]  /*be10*/  STL [R1+0x4b4], R111 ;  /* 0x0004b46f01007387 */ /* 0x000fe80000100800 */
[----:B------:R0:W1:Y:S04]  /*be20*/  SHFL.IDX PT, R23, R3, R111, 0x1f ;  /* 0x00001f6f03177589 */ /* 0x00006800000e0000 */
[----:B----4-:R-:W-:Y:S04]  /*be30*/  STL [R1+0x4c], R22 ;  /* 0x00004c1601007387 */ /* 0x010fe80000100800 */
[----:B0-----:R-:W2:Y:S01]  /*be40*/  LDL.LU R111, [R1+0x10] ;  /* 0x00001000016f7983 */ /* 0x001ea20000300800 */
[----:B------:R-:W-:-:S02]  /*be50*/  F2FP.F16.E4M3.UNPACK_B R10, R53.H1 ;  /* 0x00000035ff0a723e */ /* 0x000fc400030006ff */
[----:B------:R-:W-:Y:S02]  /*be60*/  F2FP.F16.E4M3.UNPACK_B R11, R52.H1 ;  /* 0x00000034ff0b723e */ /* 0x000fe400030006ff */
[----:B------:R-:W-:Y:S02]  /*be70*/  F2FP.F16.E4M3.UNPACK_B R8, R37.H1 ;  /* 0x00000025ff08723e */ /* 0x000fe400030006ff */
[----:B------:R-:W-:Y:S02]  /*be80*/  F2FP.F16.E4M3.UNPACK_B R9, R36.H1 ;  /* 0x00000024ff09723e */ /* 0x000fe400030006ff */
[----:B------:R-:W-:Y:S01]  /*be90*/  F2FP.F16.E4M3.UNPACK_B R2, R41.H1 ;  /* 0x00000029ff02723e */ /* 0x000fe200030006ff */
[----:B------:R-:W-:Y:S01]  /*bea0*/  HMMA.16816.F32 R96, R4, R10, R96 ;  /* 0x0000000a0460723c */ /* 0x000fe20000001860 */
[----:B------:R-:W-:Y:S02]  /*beb0*/  F2FP.F16.E4M3.UNPACK_B R3, R40.H1 ;  /* 0x00000028ff03723e */ /* 0x000fe400030006ff */
[----:B------:R-:W-:-:S02]  /*bec0*/  F2FP.F16.E4M3.UNPACK_B R46, R46.H1 ;  /* 0x0000002eff2e723e */ /* 0x000fc400030006ff */
[----:B------:R-:W-:Y:S02]  /*bed0*/  F2FP.F16.E4M3.UNPACK_B R47, R47.H1 ;  /* 0x0000002fff2f723e */ /* 0x000fe400030006ff */
[----:B------:R-:W-:Y:S01]  /*bee0*/  F2FP.F16.E4M3.UNPACK_B R54, R54.H1 ;  /* 0x00000036ff36723e */ /* 0x000fe200030006ff */
[----:B------:R-:W-:Y:S01]  /*bef0*/  HMMA.16816.F32 R100, R4, R8, R100 ;  /* 0x000000080464723c */ /* 0x000fe20000001864 */
[----:B------:R-:W-:Y:S01]  /*bf00*/  F2FP.F16.E4M3.UNPACK_B R55, R55.H1 ;  /* 0x00000037ff37723e */ /* 0x000fe200030006ff */
[----:B------:R-:W-:Y:S01]  /*bf10*/  LDSM.16.M88.4 R8, [R0+UR6+0x11000] ;  /* 0x011000060008783b */ /* 0x000fe20008000200 */
[----:B------:R-:W-:Y:S02]  /*bf20*/  F2FP.F16.E4M3.UNPACK_B R62, R62.H1 ;  /* 0x0000003eff3e723e */ /* 0x000fe400030006ff */
[----:B------:R-:W-:Y:S02]  /*bf30*/  F2FP.F16.E4M3.UNPACK_B R63, R63.H1 ;  /* 0x0000003fff3f723e */ /* 0x000fe400030006ff */
[----:B------:R-:W-:-:S02]  /*bf40*/  F2FP.F16.E4M3.UNPACK_B R70, R70.H1 ;  /* 0x00000046ff46723e */ /* 0x000fc400030006ff */
[----:B------:R-:W-:Y:S02]  /*bf50*/  F2FP.F16.E4M3.UNPACK_B R71, R71.H1 ;  /* 0x00000047ff47723e */ /* 0x000fe400030006ff */
[----:B------:R-:W-:Y:S02]  /*bf60*/  F2FP.F16.E4M3.UNPACK_B R78, R78.H1 ;  /* 0x0000004eff4e723e */ /* 0x000fe400030006ff */
[----:B------:R-:W-:Y:S01]  /*bf70*/  F2FP.F16.E4M3.UNPACK_B R79, R79.H1 ;  /* 0x0000004fff4f723e */ /* 0x000fe200030006ff */
[----:B------:R-:W-:Y:S01]  /*bf80*/  HMMA.16816.F32 R104, R4, R2, R104 ;  /* 0x000000020468723c */ /* 0x000fe20000001868 */
[----:B------:R-:W-:Y:S02]  /*bf90*/  SEL R17, R19, R18, !P0 ;  /* 0x0000001213117207 */ /* 0x000fe40004000000 */
[----:B------:R-:W-:Y:S01]  /*bfa0*/  SEL R16, R26, R27, !P0 ;  /* 0x0000001b1a107207 */ /* 0x000fe20004000000 */
[----:B-1----:R-:W-:Y:S01]  /*bfb0*/  STL [R1+0x48], R23 ;  /* 0x0000481701007387 */ /* 0x002fe20000100800 */
[----:B------:R-:W-:-:S02]  /*bfc0*/  F2FP.F16.E4M3.UNPACK_B R2, R108 ;  /* 0x0000006cff02723e */ /* 0x000fc400020006ff */
[----:B------:R-:W-:Y:S01]  /*bfd0*/  F2FP.F16.E4M3.UNPACK_B R3, R109 ;  /* 0x0000006dff03723e */ /* 0x000fe200020006ff */
[C---:B------:R-:W-:Y:S01]  /*bfe0*/  HMMA.16816.F32 R72, R4.reuse, R46, R72 ;  /* 0x0000002e0448723c */ /* 0x040fe20000001848 */
[----:B------:R-:W-:Y:S01]  /*bff0*/  SEL R18, R24, R25, !P0 ;  /* 0x0000001918127207 */ /* 0x000fe20004000000 */
[----:B------:R-:W-:Y:S01]  /*c000*/  IMAD.MOV.U32 R110, RZ, RZ, R28 ;  /* 0x000000ffff6e7224 */ /* 0x000fe200078e001c */
[----:B------:R-:W-:Y:S01]  /*c010*/  SEL R19, R22, R23, !P0 ;  /* 0x0000001716137207 */ /* 0x000fe20004000000 */
[----:B------:R-:W-:Y:S04]  /*c020*/  LDSM.16.M88.4 R24, [R0+UR6+0x11c00] ;  /* 0x011c00060018783b */ /* 0x000fe80008000200 */
[C---:B------:R-:W-:Y:S01]  /*c030*/  HMMA.16816.F32 R32, R4.reuse, R54, R32 ;  /* 0x000000360420723c */ /* 0x040fe20000001820 */
[----:B------:R-:W-:Y:S01]  /*c040*/  IMAD.MOV.U32 R124, RZ, RZ, R29 ;  /* 0x000000ffff7c7224 */ /* 0x000fe200078e001d */
[----:B------:R-:W-:Y:S04]  /*c050*/  LDSM.16.M88.4 R36, [R0+UR6+0x12400] ;  /* 0x012400060024783b */ /* 0x000fe80008000200 */
[----:B------:R-:W-:Y:S02]  /*c060*/  LDSM.16.M88.4 R40, [R0+UR6+0x12800] ;  /* 0x012800060028783b */ /* 0x000fe40008000200 */
[C---:B------:R-:W-:Y:S08]  /*c070*/  HMMA.16816.F32 R12, R4.reuse, R62, R12 ;  /* 0x0000003e040c723c */ /* 0x040ff0000000180c */
[C---:B------:R-:W-:Y:S08]  /*c080*/  HMMA.16816.F32 R80, R4.reuse, R70, R80 ;  /* 0x000000460450723c */ /* 0x040ff00000001850 */
[----:B------:R-:W-:Y:S01]  /*c090*/  HMMA.16816.F32 R84, R4, R78, R84 ;  /* 0x0000004e0454723c */ /* 0x000fe20000001854 */
[----:B------:R-:W-:Y:S04]  /*c0a0*/  LDSM.16.M88.4 R4, [R0+UR6+0x11400] ;  /* 0x011400060004783b */ /* 0x000fe80008000200 */
[----:B------:R-:W-:Y:S03]  /*c0b0*/  STL.64 [R1+0x8], R30 ;  /* 0x0000081e01007387 */ /* 0x000fe60000100a00 */
[----:B------:R-:W-:Y:S01]  /*c0c0*/  HMMA.16816.F32 R112, R16, R2, R112 ;  /* 0x000000021070723c */ /* 0x000fe20000001870 */
[----:B------:R-:W-:Y:S01]  /*c0d0*/  F2FP.F16.E4M3.UNPACK_B R2, R21 ;  /* 0x00000015ff02723e */ /* 0x000fe200020006ff */
[----:B------:R-:W-:Y:S01]  /*c0e0*/  LDSM.16.M88.4 R28, [R0+UR6+0x12000] ;  /* 0x01200006001c783b */ /* 0x000fe20008000200 */
[----:B------:R-:W-:-:S03]  /*c0f0*/  F2FP.F16.E4M3.UNPACK_B R3, R20 ;  /* 0x00000014ff03723e */ /* 0x000fc600020006ff */
[----:B------:R-:W-:Y:S04]  /*c100*/  LDSM.16.M88.4 R20, [R0+UR6+0x11800] ;  /* 0x011800060014783b */ /* 0x000fe80008000200 */
[----:B------:R-:W-:Y:S01]  /*c110*/  HMMA.16816.F32 R116, R16, R2, R116 ;  /* 0x000000021074723c */ /* 0x000fe20000001874 */
[----:B------:R-:W-:Y:S01]  /*c120*/  F2FP.F16.E4M3.UNPACK_B R3, R125 ;  /* 0x0000007dff03723e */ /* 0x000fe200020006ff */
[----:B------:R-:W-:Y:S04]  /*c130*/  LDSM.16.M88.4 R44, [R0+UR6+0x12c00] ;  /* 0x012c0006002c783b */ /* 0x000fe80008000200 */
[----:B------:R-:W0:Y:S04]  /*c140*/  LDSM.16.M88.4 R68, [R0+UR6+0x13000] ;  /* 0x013000060044783b */ /* 0x000e280008000200 */
[----:B------:R-:W1:Y:S04]  /*c150*/  LDSM.16.M88.4 R60, [R0+UR6+0x13400] ;  /* 0x01340006003c783b */ /* 0x000e680008000200 */
[----:B------:R-:W3:Y:S04]  /*c160*/  LDSM.16.M88.4 R52, [R0+UR6+0x13800] ;  /* 0x013800060034783b */ /* 0x000ee80008000200 */
[----:B------:R-:W4:Y:S04]  /*c170*/  LDSM.16.M88.4 R76, [R0+UR6+0x13c00] ;  /* 0x013c0006004c783b */ /* 0x000f280008000200 */
[----:B0-----:R0:W-:Y:S04]  /*c180*/  STL [R1+0x498], R70 ;  /* 0x0004984601007387 */ /* 0x0011e80000100800 */
[----:B0-----:R-:W5:Y:S04]  /*c190*/  LDL.LU R70, [R1+0x40] ;  /* 0x0000400001467983 */ /* 0x001f680000300800 */
[----:B------:R0:W-:Y:S04]  /*c1a0*/  STL [R1+0x494], R71 ;  /* 0x0004944701007387 */ /* 0x0001e80000100800 */
[----:B0-----:R-:W5:Y:S04]  /*c1b0*/  LDL.LU R71, [R1+0x24] ;  /* 0x0000240001477983 */ /* 0x001f680000300800 */
[----:B-1----:R0:W-:Y:S04]  /*c1c0*/  STL [R1+0x488], R62 ;  /* 0x0004883e01007387 */ /* 0x0021e80000100800 */
[----:B0-----:R-:W5:Y:S04]  /*c1d0*/  LDL.LU R62, [R1+0xe4] ;  /* 0x0000e400013e7983 */ /* 0x001f680000300800 */
[----:B------:R0:W-:Y:S04]  /*c1e0*/  STL [R1+0x484], R63 ;  /* 0x0004843f01007387 */ /* 0x0001e80000100800 */
[----:B0-----:R-:W5:Y:S04]  /*c1f0*/  LDL.LU R63, [R1+0x20] ;  /* 0x00002000013f7983 */ /* 0x001f680000300800 */
[----:B---3--:R0:W-:Y:S04]  /*c200*/  STL [R1+0x48c], R54 ;  /* 0x00048c3601007387 */ /* 0x0081e80000100800 */
[----:B0-----:R-:W3:Y:S01]  /*c210*/  LDL.LU R54, [R1+0xd0] ;  /* 0x0000d00001367983 */ /* 0x001ee20000300800 */
[----:B--2---:R-:W-:-:S07]  /*c220*/  F2FP.F16.E4M3.UNPACK_B R2, R111 ;  /* 0x0000006fff02723e */ /* 0x004fce00020006ff */
        /* <DEDUP_REMOVED lines=36> */
[----:B------:R0:W-:Y:S06]  /*c470*/  STL [R1+0x480], R55 ;  /* 0x0004803701007387 */ /* 0x0001ec0000100800 */
[----:B------:R-:W-:Y:S01]  /*c480*/  HMMA.16816.F32 R100, R16, R2, R100 ;  /* 0x000000021064723c */ /* 0x000fe20000001864 */
[----:B----4-:R-:W-:-:S02]  /*c490*/  F2FP.F16.E4M3.UNPACK_B R2, R76 ;  /* 0x0000004cff02723e */ /* 0x010fc400020006ff */
[----:B------:R-:W-:Y:S01]  /*c4a0*/  F2FP.F16.E4M3.UNPACK_B R3, R77 ;  /* 0x0000004dff03723e */ /* 0x000fe200020006ff */
[----:B0-----:R-:W2:Y:S04]  /*c4b0*/  LDL.LU R55, [R1+0xe0] ;  /* 0x0000e00001377983 */ /* 0x001ea80000300800 */
[----:B------:R-:W4:Y:S04]  /*c4c0*/  LDL.LU R0, [R1+0x48] ;  /* 0x0000480001007983 */ /* 0x000f280000300800 */
[----:B------:R0:W-:Y:S01]  /*c4d0*/  STL [R1+0x49c], R78 ;  /* 0x00049c4e01007387 */ /* 0x0001e20000100800 */
[----:B------:R-:W-:Y:S03]  /*c4e0*/  HMMA.16816.F32 R104, R16, R2, R104 ;  /* 0x000000021068723c */ /* 0x000fe60000001868 */
[----:B0-----:R-:W4:Y:S04]  /*c4f0*/  LDL.LU R78, [R1+0x4c] ;  /* 0x00004c00014e7983 */ /* 0x001f280000300800 */
[----:B------:R0:W-:Y:S04]  /*c500*/  STL [R1+0x490], R79 ;  /* 0x0004904f01007387 */ /* 0x0001e80000100800 */
[----:B0-----:R-:W5:Y:S04]  /*c510*/  LDL.LU R79, [R1+0x44] ;  /* 0x00004400014f7983 */ /* 0x001f680000300800 */
[----:B------:R-:W2:Y:S04]  /*c520*/  LDL.LU R18, [R1+0x34] ;  /* 0x0000340001127983 */ /* 0x000ea80000300800 */
[----:B------:R-:W2:Y:S04]  /*c530*/  LDL.LU R19, [R1+0x30] ;  /* 0x0000300001137983 */ /* 0x000ea80000300800 */
[----:B------:R-:W3:Y:S04]  /*c540*/  LDL.LU R2, [R1+0x3c] ;  /* 0x00003c0001027983 */ /* 0x000ee80000300800 */
[----:B------:R-:W3:Y:S01]  /*c550*/  LDL.LU R3, [R1+0x38] ;  /* 0x0000380001037983 */ /* 0x000ee20000300800 */
[----:B--2---:R-:W-:-:S02]  /*c560*/  SEL R16, R19, R18, !P0 ;  /* 0x0000001213107207 */ /* 0x004fc40004000000 */
[----:B-----5:R-:W-:Y:S02]  /*c570*/  SEL R18, R70, R79, !P0 ;  /* 0x0000004f46127207 */ /* 0x020fe40004000000 */
[----:B----4-:R-:W-:Y:S01]  /*c580*/  SEL R19, R0, R78, !P0 ;  /* 0x0000004e00137207 */ /* 0x010fe20004000000 */
[----:B------:R-:W2:Y:S01]  /*c590*/  LDL.LU R70, [R1+0xd4] ;  /* 0x0000d40001467983 */ /* 0x000ea20000300800 */
[----:B---3--:R-:W-:-:S03]  /*c5a0*/  SEL R17, R3, R2, !P0 ;  /* 0x0000000203117207 */ /* 0x008fc60004000000 */
[----:B------:R-:W3:Y:S01]  /*c5b0*/  LDL.LU R79, [R1+0xc0] ;  /* 0x0000c000014f7983 */ /* 0x000ee20000300800 */
[----:B------:R-:W-:Y:S02]  /*c5c0*/  F2FP.F16.E4M3.UNPACK_B R2, R108.H1 ;  /* 0x0000006cff02723e */ /* 0x000fe400030006ff */
[----:B------:R-:W-:Y:S01]  /*c5d0*/  F2FP.F16.E4M3.UNPACK_B R3, R109.H1 ;  /* 0x0000006dff03723e */ /* 0x000fe200030006ff */
[----:B------:R-:W4:Y:S06]  /*c5e0*/  LDL.LU R78, [R1+0xc4] ;  /* 0x0000c400014e7983 */ /* 0x000f2c0000300800 */
[----:B------:R-:W-:Y:S01]  /*c5f0*/  HMMA.16816.F32 R112, R16, R2, R112 ;  /* 0x000000021070723c */ /* 0x000fe20000001870 */
[----:B------:R-:W-:-:S02]  /*c600*/  F2FP.F16.E4M3.UNPACK_B R2, R63.H1 ;  /* 0x0000003fff02723e */ /* 0x000fc400030006ff */
[----:B------:R-:W-:-:S07]  /*c610*/  F2FP.F16.E4M3.UNPACK_B R3, R71.H1 ;  /* 0x00000047ff03723e */ /* 0x000fce00030006ff */
[----:B------:R-:W-:Y:S01]  /*c620*/  HMMA.16816.F32 R116, R16, R2, R116 ;  /* 0x000000021074723c */ /* 0x000fe20000001874 */
[----:B------:R-:W-:Y:S02]  /*c630*/  F2FP.F16.E4M3.UNPACK_B R2, R111.H1 ;  /* 0x0000006fff02723e */ /* 0x000fe400030006ff */
[----:B------:R-:W5:Y:S01]  /*c640*/  LDL.LU R111, [R1+0x4b4] ;  /* 0x0004b400016f7983 */ /* 0x000f620000300800 */
[----:B------:R-:W-:-:S03]  /*c650*/  F2FP.F16.E4M3.UNPACK_B R3, R125.H1 ;  /* 0x0000007dff03723e */ /* 0x000fc600030006ff */
[----:B------:R-:W2:Y:S04]  /*c660*/  LDL.LU R125, [R1+0x4b0] ;  /* 0x0004b000017d7983 */ /* 0x000ea80000300800 */
[C---:B------:R-:W-:Y:S01]  /*c670*/  HMMA.16816.F32 R120, R16.reuse, R2, R120 ;  /* 0x000000021078723c */ /* 0x040fe20000001878 */
[----:B------:R-:W-:Y:S02]  /*c680*/  F2FP.F16.E4M3.UNPACK_B R2, R110.H1 ;  /* 0x0000006eff02723e */ /* 0x000fe400030006ff */
[----:B------:R-:W-:Y:S01]  /*c690*/  F2FP.F16.E4M3.UNPACK_B R3, R124.H1 ;  /* 0x0000007cff03723e */ /* 0x000fe200030006ff */
[----:B------:R-:W3:Y:S04]  /*c6a0*/  LDL.LU R110, [R1+0x4ac] ;  /* 0x0004ac00016e7983 */ /* 0x000ee80000300800 */
[----:B------:R-:W3:Y:S02]  /*c6b0*/  LDL.LU R124, [R1+0x4a8] ;  /* 0x0004a800017c7983 */ /* 0x000ee40000300800 */
[----:B------:R-:W-:Y:S01]  /*c6c0*/  HMMA.16816.F32 R48, R16, R2, R48 ;  /* 0x000000021030723c */ /* 0x000fe20000001830 */
[----:B------:R-:W-:Y:S01]  /*c6d0*/  F2FP.F16.E4M3.UNPACK_B R2, R8.H1 ;  /* 0x00000008ff02723e */ /* 0x000fe200030006ff */
[----:B------:R-:W3:Y:S01]  /*c6e0*/  LDL.LU R63, [R1+0xb0] ;  /* 0x0000b000013f7983 */ /* 0x000ee20000300800 */
[----:B------:R-:W-:-:S03]  /*c6f0*/  F2FP.F16.E4M3.UNPACK_B R3, R9.H1 ;  /* 0x00000009ff03723e */ /* 0x000fc600030006ff */
[----:B------:R-:W3:Y:S04]  /*c700*/  LDL.LU R71, [R1+0xb4] ;  /* 0x0000b40001477983 */ /* 0x000ee80000300800 */
[----:B------:R-:W-:Y:S01]  /*c710*/  HMMA.16816.F32 R56, R16, R2, R56 ;  /* 0x000000021038723c */ /* 0x000fe20000001838 */
[----:B------:R-:W3:Y:S01]  /*c720*/  LDL.LU R109, [R1+0xe8] ;  /* 0x0000e800016d7983 */ /* 0x000ee20000300800 */
[----:B--2---:R-:W-:-:S04]  /*c730*/  FFMA R0, R55, UR13, -R125 ;  /* 0x0000000d37007c23 */ /* 0x004fc8000800087d */
[----:B------:R-:W-:Y:S01]  /*c740*/  FMUL R2, R0, 1.4426950216293334961 ;  /* 0x3fb8aa3b00027820 */ /* 0x000fe20000400000 */
[----:B------:R-:W-:-:S03]  /*c750*/  FFMA R0, R62, UR13, -R125 ;  /* 0x0000000d3e007c23 */ /* 0x000fc6000800087d */
[----:B------:R0:W1:Y:S02]  /*c760*/  MUFU.EX2 R62, R2 ;  /* 0x00000002003e7308 */ /* 0x0000640000000800 */
[----:B0-----:R-:W-:Y:S01]  /*c770*/  FMUL R2, R0, 1.4426950216293334961 ;  /* 0x3fb8aa3b00027820 */ /* 0x001fe20000400000 */
[----:B------:R-:W-:-:S05]  /*c780*/  FFMA R0, R54, UR13, -R125 ;  /* 0x0000000d36007c23 */ /* 0x000fca000800087d */
[----:B------:R0:W2:Y:S02]  /*c790*/  MUFU.EX2 R55, R2 ;  /* 0x0000000200377308 */ /* 0x0000a40000000800 */
[----:B0-----:R-:W-:Y:S01]  /*c7a0*/  FMUL R2, R0, 1.4426950216293334961 ;  /* 0x3fb8aa3b00027820 */ /* 0x001fe20000400000 */
[----:B------:R-:W-:-:S05]  /*c7b0*/  FFMA R0, R70, UR13, -R125 ;  /* 0x0000000d46007c23 */ /* 0x000fca000800087d */
[----:B------:R0:W1:Y:S02]  /*c7c0*/  MUFU.EX2 R54, R2 ;  /* 0x0000000200367308 */ /* 0x0000640000000800 */
[----:B0-----:R-:W-:Y:S01]  /*c7d0*/  FMUL R2, R0, 1.4426950216293334961 ;  /* 0x3fb8aa3b00027820 */ /* 0x001fe20000400000 */
[----:B---3--:R-:W-:-:S05]  /*c7e0*/  FFMA R0, R79, UR13, -R125 ;  /* 0x0000000d4f007c23 */ /* 0x008fca000800087d */
[----:B------:R0:W3:Y:S02]  /*c7f0*/  MUFU.EX2 R8, R2 ;  /* 0x0000000200087308 */ /* 0x0000e40000000800 */
[----:B0-----:R-:W-:-:S06]  /*c800*/  FMUL R2, R0, 1.4426950216293334961 ;  /* 0x3fb8aa3b00027820 */ /* 0x001fcc0000400000 */
[----:B------:R-:W0:Y:S01]  /*c810*/  MUFU.EX2 R2, R2 ;  /* 0x0000000200027308 */ /* 0x000e220000000800 */
[----:B-1----:R-:W-:Y:S01]  /*c820*/  STL [R1+0x48], R62 ;  /* 0x0000483e01007387 */ /* 0x002fe20000100800 */
[----:B----4-:R-:W-:-:S03]  /*c830*/  FFMA R0, R78, UR13, -R125 ;  /* 0x0000000d4e007c23 */ /* 0x010fc6000800087d */
[----:B------:R-:W4:Y:S04]  /*c840*/  LDL.LU R70, [R1+0xec] ;  /* 0x0000ec0001467983 */ /* 0x000f280000300800 */
[----:B--2---:R-:W-:Y:S04]  /*c850*/  STL [R1+0x40], R55 ;  /* 0x0000403701007387 */ /* 0x004fe80000100800 */
[----:B------:R-:W-:Y:S04]  /*c860*/  STL [R1+0x44], R54 ;  /* 0x0000443601007387 */ /* 0x000fe80000100800 */
[----:B------:R-:W2:Y:S04]  /*c870*/  LDL.LU R108, [R1+0xd8] ;  /* 0x0000d800016c7983 */ /* 0x000ea80000300800 */
[----:B------:R-:W5:Y:S04]  /*c880*/  LDL.LU R79, [R1+0xdc] ;  /* 0x0000dc00014f7983 */ /* 0x000f680000300800 */
[----:B---3--:R-:W-:Y:S04]  /*c890*/  STL [R1+0x38], R8 ;  /* 0x0000380801007387 */ /* 0x008fe80000100800 */
[----:B0-----:R0:W-:Y:S02]  /*c8a0*/  STL [R1+0x3c], R2 ;  /* 0x00003c0201007387 */ /* 0x0011e40000100800 */
[----:B0-----:R-:W-:-:S06]  /*c8b0*/  FMUL R2, R0, 1.4426950216293334961 ;  /* 0x3fb8aa3b00027820 */ /* 0x001fcc0000400000 */
[----:B------:R-:W0:Y:S02]  /*c8c0*/  MUFU.EX2 R2, R2 ;  /* 0x0000000200027308 */ /* 0x000e240000000800 */
[----:B0-----:R0:W-:Y:S04]  /*c8d0*/  STL [R1+0x34], R2 ;  /* 0x0000340201007387 */ /* 0x0011e80000100800 */
[----:B------:R-:W3:Y:S01]  /*c8e0*/  LDL.LU R78, [R1+0xc8] ;  /* 0x0000c800014e7983 */ /* 0x000ee20000300800 */
[----:B------:R-:W-:-:S04]  /*c8f0*/  FFMA R0, R63, UR13, -R125 ;  /* 0x0000000d3f007c23 */ /* 0x000fc8000800087d */
[----:B0-----:R-:W-:-:S06]  /*c900*/  FMUL R2, R0, 1.4426950216293334961 ;  /* 0x3fb8aa3b00027820 */ /* 0x001fcc0000400000 */
[----:B------:R-:W0:Y:S01]  /*c910*/  MUFU.EX2 R2, R2 ;  /* 0x0000000200027308 */ /* 0x000e220000000800 */
[----:B------:R-:W-:Y:S01]  /*c920*/  FFMA R0, R71, UR13, -R125 ;  /* 0x0000000d47007c23 */ /* 0x000fe2000800087d */
[----:B------:R-:W-:Y:S04]  /*c930*/  STL [R1+0x47c], R125 ;  /* 0x00047c7d01007387 */ /* 0x000fe80000100800 */
[----:B------:R-:W3:Y:S04]  /*c940*/  LDL.LU R63, [R1+0xcc] ;  /* 0x0000cc00013f7983 */ /* 0x000ee80000300800 */
[----:B------:R-:W3:Y:S04]  /*c950*/  LDL.LU R71, [R1+0xb8] ;  /* 0x0000b80001477983 */ /* 0x000ee80000300800 */
[----:B0-----:R0:W-:Y:S01]  /*c960*/  STL [R1+0x30], R2 ;  /* 0x0000300201007387 */ /* 0x0011e20000100800 */
[----:B------:R-:W-:-:S02]  /*c970*/  F2FP.F16.E4M3.UNPACK_B R4, R4.H1 ;  /* 0x00000004ff04723e */ /* 0x000fc400030006ff */
[----:B------:R-:W-:Y:S01]  /*c980*/  F2FP.F16.E4M3.UNPACK_B R5, R5.H1 ;  /* 0x00000005ff05723e */ /* 0x000fe200030006ff */
[----:B0-----:R-:W-:Y:S01]  /*c990*/  FMUL R2, R0, 1.4426950216293334961 ;  /* 0x3fb8aa3b00027820 */ /* 0x001fe20000400000 */
[----:B------:R-:W-:-:S03]  /*c9a0*/  FFMA R0, R109, UR13, -R124 ;  /* 0x0000000d6d007c23 */ /* 0x000fc6000800087c */
[----:B------:R0:W-:Y:S02]  /*c9b0*/  MUFU.EX2 R125, R2 ;  /* 0x00000002007d7308 */ /* 0x0001e40000000800 */
[----:B------:R-:W-:Y:S01]  /*c9c0*/  HMMA.16816.F32 R64, R16, R4, R64 ;  /* 0x000000041040723c */ /* 0x000fe20000001840 */
[----:B0-----:R-:W-:-:S05]  /*c9d0*/  FMUL R2, R0, 1.4426950216293334961 ;  /* 0x3fb8aa3b00027820 */ /* 0x001fca0000400000 */
[----:B------:R0:W1:Y:S01]  /*c9e0*/  MUFU.EX2 R9, R2 ;  /* 0x0000000200097308 */ /* 0x0000620000000800 */
[----:B------:R-:W-:Y:S02]  /*c9f0*/  F2FP.F16.E4M3.UNPACK_B R20, R20.H1 ;  /* 0x00000014ff14723e */ /* 0x000fe400030006ff */
[----:B------:R-:W-:-:S07]  /*ca00*/  F2FP.F16.E4M3.UNPACK_B R21, R21.H1 ;  /* 0x00000015ff15723e */ /* 0x000fce00030006ff */
[----:B------:R-:W-:Y:S01]  /*ca10*/  HMMA.16816.F32 R72, R16, R20, R72 ;  /* 0x000000141048723c */ /* 0x000fe20000001848 */
[----:B------:R-:W-:Y:S02]  /*ca20*/  F2FP.F16.E4M3.UNPACK_B R40, R40.H1 ;  /* 0x00000028ff28723e */ /* 0x000fe400030006ff */
[----:B------:R-:W-:Y:S02]  /*ca30*/  F2FP.F16.E4M3.UNPACK_B R41, R41.H1 ;  /* 0x00000029ff29723e */ /* 0x000fe400030006ff */
[----:B------:R-:W-:Y:S02]  /*ca40*/  F2FP.F16.E4M3.UNPACK_B R44, R44.H1 ;  /* 0x0000002cff2c723e */ /* 0x000fe400030006ff */
[----:B------:R-:W-:-:S03]  /*ca50*/  F2FP.F16.E4M3.UNPACK_B R45, R45.H1 ;  /* 0x0000002dff2d723e */ /* 0x000fc600030006ff */
[C---:B------:R-:W-:Y:S08]  /*ca60*/  HMMA.16816.F32 R84, R16.reuse, R40, R84 ;  /* 0x000000281054723c */ /* 0x040ff00000001854 */
[----:B------:R-:W-:Y:S01]  /*ca70*/  HMMA.16816.F32 R88, R16, R44, R88 ;  /* 0x0000002c1058723c */ /* 0x000fe20000001858 */
[----:B----4-:R-:W-:Y:S02]  /*ca80*/  FFMA R0, R70, UR13, -R124 ;  /* 0x0000000d46007c23 */ /* 0x010fe4000800087c */
[----:B------:R-:W4:Y:S02]  /*ca90*/  LDL.LU R70, [R1+0xbc] ;  /* 0x0000bc0001467983 */ /* 0x000f240000300800 */
[----:B0-----:R-:W-:-:S04]  /*caa0*/  FMUL R2, R0, 1.4426950216293334961 ;  /* 0x3fb8aa3b00027820 */ /* 0x001fc80000400000 */
[----:B------:R0:W1:Y:S01]  /*cab0*/  MUFU.EX2 R5, R2 ;  /* 0x0000000200057308 */ /* 0x0000620000000800 */
[----:B--2---:R-:W-:-:S04]  /*cac0*/  FFMA R0, R108, UR13, -R124 ;  /* 0x0000000d6c007c23 */ /* 0x004fc8000800087c */
[----:B0-----:R-:W-:Y:S01]  /*cad0*/  FMUL R2, R0, 1.4426950216293334961 ;  /* 0x3fb8aa3b00027820 */ /* 0x001fe20000400000 */
[----:B-----5:R-:W-:-:S03]  /*cae0*/  FFMA R0, R79, UR13, -R124 ;  /* 0x0000000d4f007c23 */ /* 0x020fc6000800087c */
[----:B------:R0:W2:Y:S02]  /*caf0*/  MUFU.EX2 R4, R2 ;  /* 0x0000000200047308 */ /* 0x0000a40000000800 */
[----:B0-----:R-:W-:-:S06]  /*cb00*/  FMUL R2, R0, 1.4426950216293334961 ;  /* 0x3fb8aa3b00027820 */ /* 0x001fcc0000400000 */
[----:B------:R-:W0:Y:S01]  /*cb10*/  MUFU.EX2 R3, R2 ;  /* 0x0000000200037308 */ /* 0x000e220000000800 */
[----:B-1----:R1:W-:Y:S04]  /*cb20*/  STL [R1+0x20], R9 ;  /* 0x0000200901007387 */ /* 0x0023e80000100800 */
[----:B------:R-:W-:Y:S01]  /*cb30*/  STL [R1+0x14], R5 ;  /* 0x0000140501007387 */ /* 0x000fe20000100800 */
[----:B---3--:R-:W-:-:S04]  /*cb40*/  FFMA R0, R78, UR13, -R124 ;  /* 0x0000000d4e007c23 */ /* 0x008fc8000800087c */
[----:B------:R-:W-:-:S04]  /*cb50*/  FMUL R0, R0, 1.4426950216293334961 ;  /* 0x3fb8aa3b00007820 */ /* 0x000fc80000400000 */
[----:B------:R-:W3:Y:S01]  /*cb60*/  MUFU.EX2 R20, R0 ;  /* 0x0000000000147308 */ /* 0x000ee20000000800 */
[----:B--2---:R-:W-:Y:S04]  /*cb70*/  STL [R1+0x10], R4 ;  /* 0x0000100401007387 */ /* 0x004fe80000100800 */
[----:B0-----:R0:W-:Y:S04]  /*cb80*/  STL [R1+0x4], R3 ;  /* 0x0000040301007387 */ /* 0x0011e80000100800 */
[----:B---3--:R-:W-:Y:S04]  /*cb90*/  STL [R1], R20 ;  /* 0x0000001401007387 */ /* 0x008fe80000100800 */
[----:B------:R-:W2:Y:S04]  /*cba0*/  LDL.LU R40, [R1+0x34] ;  /* 0x0000340001287983 */ /* 0x000ea80000300800 */
[----:B------:R-:W3:Y:S04]  /*cbb0*/  LDL.LU R41, [R1+0x30] ;  /* 0x0000300001297983 */ /* 0x000ee80000300800 */
[----:B------:R-:W2:Y:S04]  /*cbc0*/  LDL.LU R44, [R1+0x3c] ;  /* 0x00003c00012c7983 */ /* 0x000ea80000300800 */
[----:B------:R-:W5:Y:S01]  /*cbd0*/  LDL.LU R45, [R1] ;  /* 0x00000000012d7983 */ /* 0x000f620000300800 */
[----:B------:R-:W-:Y:S01]  /*cbe0*/  F2FP.F16.E4M3.UNPACK_B R36, R36.H1 ;  /* 0x00000024ff24723e */ /* 0x000fe200030006ff */
[----:B------:R-:W-:Y:S01]  /*cbf0*/  FFMA R2, R63, UR13, -R124 ;  /* 0x0000000d3f027c23 */ /* 0x000fe2000800087c */
[----:B------:R-:W-:Y:S01]  /*cc00*/  F2FP.F16.E4M3.UNPACK_B R37, R37.H1 ;  /* 0x00000025ff25723e */ /* 0x000fe200030006ff */
[----:B------:R-:W5:Y:S01]  /*cc10*/  LDL R63, [R1+0x28] ;  /* 0x00002800013f7983 */ /* 0x000f620000100800 */
[----:B------:R-:W-:Y:S01]  /*cc20*/  F2FP.F16.E4M3.UNPACK_B R28, R28.H1 ;  /* 0x0000001cff1c723e */ /* 0x000fe200030006ff */
[----:B------:R-:W-:Y:S01]  /*cc30*/  FMUL R0, R2, 1.4426950216293334961 ;  /* 0x3fb8aa3b02007820 */ /* 0x000fe20000400000 */
[----:B------:R-:W-:-:S03]  /*cc40*/  F2FP.F16.E4M3.UNPACK_B R29, R29.H1 ;  /* 0x0000001dff1d723e */ /* 0x000fc600030006ff */
[C---:B------:R-:W-:Y:S01]  /*cc50*/  HMMA.16816.F32 R80, R16.reuse, R36, R80 ;  /* 0x000000241050723c */ /* 0x040fe20000001850 */
[----:B------:R-:W-:Y:S01]  /*cc60*/  MUFU.EX2 R37, R0 ;  /* 0x0000000000257308 */ /* 0x000fe20000000800 */
[----:B------:R-:W-:Y:S01]  /*cc70*/  FFMA R2, R71, UR13, -R124 ;  /* 0x0000000d47027c23 */ /* 0x000fe2000800087c */
[----:B------:R-:W-:Y:S01]  /*cc80*/  F2FP.SATFINITE.E4M3.F32.PACK_AB_MERGE_C R109, R5, R9, RZ ;  /* 0x00000009056d723e */ /* 0x000fe200048070ff */
[----:B------:R-:W5:Y:S04]  /*cc90*/  LDL R71, [R1+0x18] ;  /* 0x0000180001477983 */ /* 0x000f680000100800 */
[----:B------:R-:W-:Y:S01]  /*cca0*/  HMMA.16816.F32 R12, R16, R28, R12 ;  /* 0x0000001c100c723c */ /* 0x000fe2000000180c */
[----:B------:R-:W-:-:S04]  /*ccb0*/  FMUL R2, R2, 1.4426950216293334961 ;  /* 0x3fb8aa3b02027820 */ /* 0x000fc80000400000 */
[----:B------:R0:W-:Y:S02]  /*ccc0*/  MUFU.EX2 R36, R2 ;  /* 0x0000000200247308 */ /* 0x0001e40000000800 */
[----:B0-----:R-:W-:Y:S02]  /*ccd0*/  F2FP.SATFINITE.E4M3.F32.PACK_AB_MERGE_C R2, R55, R62, RZ ;  /* 0x0000003e3702723e */ /* 0x001fe400048070ff */
[----:B------:R-:W-:Y:S01]  /*cce0*/  F2FP.F16.E4M3.UNPACK_B R109, R109 ;  /* 0x0000006dff6d723e */ /* 0x000fe200020006ff */
[----:B------:R-:W5:Y:S01]  /*ccf0*/  LDL R62, [R1+0x2c] ;  /* 0x00002c00013e7983 */ /* 0x000f620000100800 */
[----:B------:R-:W-:Y:S02]  /*cd00*/  F2FP.F16.E4M3.UNPACK_B R2, R2 ;  /* 0x00000002ff02723e */ /* 0x000fe400020006ff */
[----:B------:R-:W-:Y:S02]  /*cd10*/  F2FP.F16.E4M3.UNPACK_B R24, R24.H1 ;  /* 0x00000018ff18723e */ /* 0x000fe400030006ff */
[----:B------:R-:W-:-:S07]  /*cd20*/  F2FP.F16.E4M3.UNPACK_B R25, R25.H1 ;  /* 0x00000019ff19723e */ /* 0x000fce00030006ff */
[----:B------:R-:W-:Y:S01]  /*cd30*/  HMMA.16816.F32 R32, R16, R24, R32 ;  /* 0x000000181020723c */ /* 0x000fe20000001820 */
[----:B----4-:R-:W-:Y:S02]  /*cd40*/  FFMA R0, R70, UR13, -R124 ;  /* 0x0000000d46007c23 */ /* 0x010fe4000800087c */
[----:B------:R-:W4:Y:S02]  /*cd50*/  LDL R70, [R1+0x1c] ;  /* 0x00001c0001467983 */ /* 0x000f240000100800 */
[----:B------:R-:W-:Y:S01]  /*cd60*/  FMUL R29, R0, 1.4426950216293334961 ;  /* 0x3fb8aa3b001d7820 */ /* 0x000fe20000400000 */
[----:B------:R-:W-:-:S05]  /*cd70*/  F2FP.SATFINITE.E4M3.F32.PACK_AB_MERGE_C R0, R8, R54, RZ ;  /* 0x000000360800723e */ /* 0x000fca00048070ff */
[----:B------:R-:W1:Y:S01]  /*cd80*/  MUFU.EX2 R29, R29 ;  /* 0x0000001d001d7308 */ /* 0x000e620000000800 */
[----:B------:R-:W-:-:S04]  /*cd90*/  F2FP.F16.E4M3.UNPACK_B R0, R0 ;  /* 0x00000000ff00723e */ /* 0x000fc800020006ff */
[----:B------:R-:W-:Y:S02]  /*cda0*/  SEL R8, R2, R0, !P1 ;  /* 0x0000000002087207 */ /* 0x000fe40004800000 */
[----:B------:R-:W-:Y:S02]  /*cdb0*/  SEL R108, R0, R2, !P1 ;  /* 0x00000002006c7207 */ /* 0x000fe40004800000 */
[----:B------:R-:W-:-:S04]  /*cdc0*/  F2FP.SATFINITE.E4M3.F32.PACK_AB_MERGE_C R2, R3, R4, RZ ;  /* 0x000000040302723e */ /* 0x000fc800048070ff */
[----:B------:R-:W-:Y:S02]  /*cdd0*/  F2FP.F16.E4M3.UNPACK_B R2, R2 ;  /* 0x00000002ff02723e */ /* 0x000fe400020006ff */
[----:B-1----:R-:W-:Y:S02]  /*cde0*/  F2FP.SATFINITE.E4M3.F32.PACK_AB_MERGE_C R9, R29, R36, RZ ;  /* 0x000000241d09723e */ /* 0x002fe400048070ff */
[----:B------:R-:W-:Y:S02]  /*cdf0*/  SEL R3, R109, R2, !P1 ;  /* 0x000000026d037207 */ /* 0x000fe40004800000 */
[----:B------:R-:W-:Y:S02]  /*ce00*/  F2FP.F16.E4M3.UNPACK_B R9, R9 ;  /* 0x00000009ff09723e */ /* 0x000fe400020006ff */
[----:B------:R-:W-:Y:S01]  /*ce10*/  SEL R109, R2, R109, !P1 ;  /* 0x0000006d026d7207 */ /* 0x000fe20004800000 */
[----:B------:R-:W-:Y:S04]  /*ce20*/  SHFL.IDX PT, R24, R8, R110, 0x1f ;  /* 0x00001f6e08187589 */ /* 0x000fe800000e0000 */
[----:B------:R-:W-:Y:S04]  /*ce30*/  SHFL.IDX PT, R21, R3, R110, 0x1f ;  /* 0x00001f6e03157589 */ /* 0x000fe800000e0000 */
[----:B------:R-:W0:Y:S04]  /*ce40*/  SHFL.IDX PT, R108, R108, R111, 0x1f ;  /* 0x00001f6f6c6c7589 */ /* 0x000e2800000e0000 */
[----:B------:R-:W1:Y:S01]  /*ce50*/  SHFL.IDX PT, R109, R109, R111, 0x1f ;  /* 0x00001f6f6d6d7589 */ /* 0x000e6200000e0000 */
[----:B---3--:R-:W-:-:S02]  /*ce60*/  F2FP.SATFINITE.E4M3.F32.PACK_AB_MERGE_C R4, R125, R41, RZ ;  /* 0x000000297d04723e */ /* 0x008fc400048070ff */
[----:B--2---:R-:W-:Y:S02]  /*ce70*/  F2FP.SATFINITE.E4M3.F32.PACK_AB_MERGE_C R0, R40, R44, RZ ;  /* 0x0000002c2800723e */ /* 0x004fe400048070ff */
[----:B------:R-:W-:Y:S02]  /*ce80*/  F2FP.F16.E4M3.UNPACK_B R4, R4 ;  /* 0x00000004ff04723e */ /* 0x000fe400020006ff */
[----:B-----5:R-:W-:Y:S02]  /*ce90*/  F2FP.SATFINITE.E4M3.F32.PACK_AB_MERGE_C R5, R37, R45, RZ ;  /* 0x0000002d2505723e */ /* 0x020fe400048070ff */
[----:B------:R-:W-:Y:S02]  /*cea0*/  F2FP.F16.E4M3.UNPACK_B R0, R0 ;  /* 0x00000000ff00723e */ /* 0x000fe400020006ff */
[----:B------:R-:W-:Y:S02]  /*ceb0*/  F2FP.F16.E4M3.UNPACK_B R5, R5 ;  /* 0x00000005ff05723e */ /* 0x000fe400020006ff */
[----:B------:R-:W-:-:S02]  /*cec0*/  SEL R2, R0, R4, !P1 ;  /* 0x0000000400027207 */ /* 0x000fc40004800000 */
[----:B------:R-:W-:Y:S02]  /*ced0*/  SEL R0, R4, R0, !P1 ;  /* 0x0000000004007207 */ /* 0x000fe40004800000 */
[----:B------:R-:W-:Y:S02]  /*cee0*/  SEL R4, R5, R9, !P1 ;  /* 0x0000000905047207 */ /* 0x000fe40004800000 */
[----:B------:R-:W-:Y:S01]  /*cef0*/  SEL R5, R9, R5, !P1 ;  /* 0x0000000509057207 */ /* 0x000fe20004800000 */
[----:B------:R-:W-:Y:S04]  /*cf00*/  SHFL.IDX PT, R20, R2, R110, 0x1f ;  /* 0x00001f6e02147589 */ /* 0x000fe800000e0000 */
[----:B------:R2:W-:Y:S04]  /*cf10*/  SHFL.IDX PT, R28, R4, R110, 0x1f ;  /* 0x00001f6e041c7589 */ /* 0x0005e800000e0000 */
[----:B------:R-:W3:Y:S04]  /*cf20*/  SHFL.IDX PT, R0, R0, R111, 0x1f ;  /* 0x00001f6f00007589 */ /* 0x000ee800000e0000 */
[----:B------:R5:W0:Y:S04]  /*cf30*/  SHFL.IDX PT, R5, R5, R111, 0x1f ;  /* 0x00001f6f05057589 */ /* 0x000a2800000e0000 */
[----:B--2---:R-:W2:Y:S04]  /*cf40*/  LDL.LU R110, [R1+0x4a4] ;  /* 0x0004a400016e7983 */ /* 0x004ea80000300800 */
[----:B-----5:R-:W5:Y:S01]  /*cf50*/  LDL.LU R111, [R1+0x4a0] ;  /* 0x0004a000016f7983 */ /* 0x020f620000300800 */
[----:B------:R-:W-:-:S02]  /*cf60*/  F2FP.F16.E4M3.UNPACK_B R68, R68.H1 ;  /* 0x00000044ff44723e */ /* 0x000fc400030006ff */
[----:B------:R-:W-:Y:S02]  /*cf70*/  F2FP.F16.E4M3.UNPACK_B R69, R69.H1 ;  /* 0x00000045ff45723e */ /* 0x000fe400030006ff */
[----:B------:R-:W-:Y:S02]  /*cf80*/  F2FP.F16.E4M3.UNPACK_B R60, R60.H1 ;  /* 0x0000003cff3c723e */ /* 0x000fe400030006ff */
[----:B------:R-:W-:Y:S02]  /*cf90*/  F2FP.F16.E4M3.UNPACK_B R61, R61.H1 ;  /* 0x0000003dff3d723e */ /* 0x000fe400030006ff */
[----:B------:R-:W-:Y:S02]  /*cfa0*/  F2FP.F16.E4M3.UNPACK_B R52, R52.H1 ;  /* 0x00000034ff34723e */ /* 0x000fe400030006ff */
[----:B------:R-:W-:Y:S02]  /*cfb0*/  F2FP.F16.E4M3.UNPACK_B R53, R53.H1 ;  /* 0x00000035ff35723e */ /* 0x000fe400030006ff */
[----:B------:R-:W-:-:S02]  /*cfc0*/  F2FP.F16.E4M3.UNPACK_B R76, R76.H1 ;  /* 0x0000004cff4c723e */ /* 0x000fc400030006ff */
[----:B------:R-:W-:Y:S01]  /*cfd0*/  F2FP.F16.E4M3.UNPACK_B R77, R77.H1 ;  /* 0x0000004dff4d723e */ /* 0x000fe200030006ff */
[C---:B------:R-:W-:Y:S08]  /*cfe0*/  HMMA.16816.F32 R92, R16.reuse, R68, R92 ;  /* 0x00000044105c723c */ /* 0x040ff0000000185c */
[C---:B------:R-:W-:Y:S01]  /*cff0*/  HMMA.16816.F32 R96, R16.reuse, R60, R96 ;  /* 0x0000003c1060723c */ /* 0x040fe20000001860 */
[----:B------:R-:W4:Y:S07]  /*d000*/  LDL.LU R60, [R1+0xc] ;  /* 0x00000c00013c7983 */ /* 0x000f2e0000300800 */
[C---:B------:R-:W-:Y:S01]  /*d010*/  HMMA.16816.F32 R100, R16.reuse, R52, R100 ;  /* 0x000000341064723c */ /* 0x040fe20000001864 */
[----:B------:R-:W4:Y:S07]  /*d020*/  LDL.LU R53, [R1+0x8] ;  /* 0x0000080001357983 */ /* 0x000f2e0000300800 */
[----:B------:R-:W-:Y:S01]  /*d030*/  HMMA.16816.F32 R104, R16, R76, R104 ;  /* 0x0000004c1068723c */ /* 0x000fe20000001868 */
[----:B0-----:R-:W-:Y:S01]  /*d040*/  SEL R16, R24, R108, !P0 ;  /* 0x0000006c18107207 */ /* 0x001fe20004000000 */
[----:B------:R-:W4:Y:S01]  /*d050*/  LDL.LU R77, [R1+0x254] ;  /* 0x00025400014d7983 */ /* 0x000f220000300800 */
[----:B-1----:R-:W-:-:S02]  /*d060*/  SEL R17, R21, R109, !P0 ;  /* 0x0000006d15117207 */ /* 0x002fc40004000000 */
[----:B---3--:R-:W-:Y:S01]  /*d070*/  SEL R18, R20, R0, !P0 ;  /* 0x0000000014127207 */ /* 0x008fe20004000000 */
[----:B------:R-:W3:Y:S01]  /*d080*/  LDL.LU R4, [R1+0x25c] ;  /* 0x00025c0001047983 */ /* 0x000ee20000300800 */
[----:B------:R-:W-:-:S03]  /*d090*/  SEL R19, R28, R5, !P0 ;  /* 0x000000051c137207 */ /* 0x000fc60004000000 */
[----:B------:R-:W3:Y:S04]  /*d0a0*/  LDL.LU R8, [R1+0x248] ;  /* 0x0002480001087983 */ /* 0x000ee80000300800 */
[----:B------:R-:W3:Y:S04]  /*d0b0*/  LDL.LU R69, [R1+0x24c] ;  /* 0x00024c0001457983 */ /* 0x000ee80000300800 */
[----:B------:R-:W3:Y:S04]  /*d0c0*/  LDL.LU R9, [R1+0x250] ;  /* 0x0002500001097983 */ /* 0x000ee80000300800 */
[----:B------:R-:W3:Y:S04]  /*d0d0*/  LDL.LU R25, [R1+0x244] ;  /* 0x0002440001197983 */ /* 0x000ee80000300800 */
[----:B------:R-:W3:Y:S04]  /*d0e0*/  LDL.LU R52, [R1+0x260] ;  /* 0x0002600001347983 */ /* 0x000ee80000300800 */
[----:B------:R-:W3:Y:S01]  /*d0f0*/  LDL.LU R78, [R1+0x240] ;  /* 0x00024000014e7983 */ /* 0x000ee20000300800 */
[----:B--2---:R-:W-:-:S02]  /*d100*/  F2FP.F16.E4M3.UNPACK_B R2, R110 ;  /* 0x0000006eff02723e */ /* 0x004fc400020006ff */
[----:B-----5:R-:W-:-:S07]  /*d110*/  F2FP.F16.E4M3.UNPACK_B R3, R111 ;  /* 0x0000006fff03723e */ /* 0x020fce00020006ff */
[----:B------:R-:W-:Y:S01]  /*d120*/  HMMA.16816.F32 R112, R16, R2, R112 ;  /* 0x000000021070723c */ /* 0x000fe20000001870 */
[----:B------:R-:W-:Y:S02]  /*d130*/  F2FP.F16.E4M3.UNPACK_B R2, R63 ;  /* 0x0000003fff02723e */ /* 0x000fe400020006ff */
[----:B------:R-:W-:-:S07]  /*d140*/  F2FP.F16.E4M3.UNPACK_B R3, R62 ;  /* 0x0000003eff03723e */ /* 0x000fce00020006ff */
[----:B------:R-:W-:Y:S01]  /*d150*/  HMMA.16816.F32 R116, R16, R2, R116 ;  /* 0x000000021074723c */ /* 0x000fe20000001874 */
[----:B----4-:R-:W-:Y:S02]  /*d160*/  F2FP.F16.E4M3.UNPACK_B R3, R70 ;  /* 0x00000046ff03723e */ /* 0x010fe400020006ff */
[----:B------:R-:W-:Y:S01]  /*d170*/  F2FP.F16.E4M3.UNPACK_B R2, R71 ;  /* 0x00000047ff02723e */ /* 0x000fe200020006ff */
[----:B------:R-:W2:Y:S04]  /*d180*/  LDL.LU R70, [R1+0x258] ;  /* 0x0002580001467983 */ /* 0x000ea80000300800 */
[----:B------:R-:W4:Y:S04]  /*d190*/  LDL.LU R71, [R1+0x23c] ;  /* 0x00023c0001477983 */ /* 0x000f280000300800 */
[----:B------:R-:W5:Y:S04]  /*d1a0*/  LDL.LU R79, [R1+0x268] ;  /* 0x00026800014f7983 */ /* 0x000f680000300800 */
[----:B------:R-:W5:Y:S04]  /*d1b0*/  LDL.LU R54, [R1+0x238] ;  /* 0x0002380001367983 */ /* 0x000f680000300800 */
[----:B------:R-:W5:Y:S04]  /*d1c0*/  LDL.LU R62, [R1+0x264] ;  /* 0x00026400013e7983 */ /* 0x000f680000300800 */
[----:B------:R-:W5:Y:S04]  /*d1d0*/  LDL.LU R63, [R1+0x230] ;  /* 0x00023000013f7983 */ /* 0x000f680000300800 */
[----:B------:R-:W5:Y:S01]  /*d1e0*/  LDL.LU R55, [R1+0x26c] ;  /* 0x00026c0001377983 */ /* 0x000f620000300800 */
[----:B---3--:R-:W-:-:S03]  /*d1f0*/  FADD R4, R4, R77 ;  /* 0x0000004d04047221 */ /* 0x008fc60000000000 */
[----:B------:R-:W3:Y:S04]  /*d200*/  LDL.LU R76, [R1+0x20c] ;  /* 0x00020c00014c7983 */ /* 0x000ee80000300800 */
[----:B------:R-:W3:Y:S01]  /*d210*/  LDL.LU R61, [R1+0x12c] ;  /* 0x00012c00013d7983 */ /* 0x000ee20000300800 */
[----:B------:R-:W-:-:S03]  /*d220*/  FADD R8, R69, R8 ;  /* 0x0000000845087221 */ /* 0x000fc60000000000 */
        /* <DEDUP_REMOVED lines=8> */
[----:B------:R-:W3:Y:S04]  /*d2b0*/  LDL.LU R9, [R1+0x100] ;  /* 0x0001000001097983 */ /* 0x000ee80000300800 */
[----:B------:R-:W3:Y:S04]  /*d2c0*/  LDL.LU R52, [R1+0x13c] ;  /* 0x00013c0001347983 */ /* 0x000ee80000300800 */
[----:B------:R-:W3:Y:S01]  /*d2d0*/  LDL.LU R78, [R1+0x49c] ;  /* 0x00049c00014e7983 */ /* 0x000ee20000300800 */
[----:B------:R-:W-:Y:S01]  /*d2e0*/  HMMA.16816.F32 R120, R16, R2, R120 ;  /* 0x000000021078723c */ /* 0x000fe20000001878 */
[----:B------:R-:W-:-:S02]  /*d2f0*/  F2FP.F16.E4M3.UNPACK_B R2, R53 ;  /* 0x00000035ff02723e */ /* 0x000fc400020006ff */
[----:B------:R-:W-:Y:S01]  /*d300*/  F2FP.F16.E4M3.UNPACK_B R3, R60 ;  /* 0x0000003cff03723e */ /* 0x000fe200020006ff */
[----:B--2---:R-:W-:Y:S02]  /*d310*/  FADD R4, R70, R4 ;  /* 0x0000000446047221 */ /* 0x004fe40000000000 */
[----:B------:R-:W2:Y:S01]  /*d320*/  LDL.LU R70, [R1+0x498] ;  /* 0x0004980001467983 */ /* 0x000ea20000300800 */
[----:B----4-:R-:W-:-:S03]  /*d330*/  FADD R8, R71, R8 ;  /* 0x0000000847087221 */ /* 0x010fc60000000000 */
[----:B------:R-:W4:Y:S01]  /*d340*/  LDL.LU R71, [R1+0x494] ;  /* 0x0004940001477983 */ /* 0x000f220000300800 */
[----:B-----5:R-:W-:-:S03]  /*d350*/  FADD R4, R79, R4 ;  /* 0x000000044f047221 */ /* 0x020fc60000000000 */
[----:B------:R-:W5:Y:S01]  /*d360*/  LDL.LU R79, [R1+0x490] ;  /* 0x00049000014f7983 */ /* 0x000f620000300800 */
[----:B------:R-:W-:-:S03]  /*d370*/  FADD R8, R54, R8 ;  /* 0x0000000836087221 */ /* 0x000fc60000000000 */
[----:B------:R-:W5:Y:S01]  /*d380*/  LDL.LU R54, [R1+0x48c] ;  /* 0x00048c0001367983 */ /* 0x000f620000300800 */
[----:B------:R-:W-:-:S03]  /*d390*/  FADD R4, R62, R4 ;  /* 0x000000043e047221 */ /* 0x000fc60000000000 */
[----:B------:R-:W5:Y:S01]  /*d3a0*/  LDL.LU R62, [R1+0x488] ;  /* 0x00048800013e7983 */ /* 0x000f620000300800 */
[----:B------:R-:W-:-:S03]  /*d3b0*/  FADD R8, R63, R8 ;  /* 0x000000083f087221 */ /* 0x000fc60000000000 */
[----:B------:R-:W5:Y:S01]  /*d3c0*/  LDL.LU R63, [R1+0x484] ;  /* 0x00048400013f7983 */ /* 0x000f620000300800 */
[----:B------:R-:W-:-:S03]  /*d3d0*/  FADD R4, R55, R4 ;  /* 0x0000000437047221 */ /* 0x000fc60000000000 */
[----:B------:R-:W5:Y:S01]  /*d3e0*/  LDL.LU R55, [R1+0x480] ;  /* 0x0004800001377983 */ /* 0x000f620000300800 */
        /* <DEDUP_REMOVED lines=25> */
[----:B---3--:R-:W-:Y:S01]  /*d580*/  FADD R8, R76, R8 ;  /* 0x000000084c087221 */ /* 0x008fe20000000000 */
[----:B------:R-:W-:Y:S02]  /*d590*/  FADD R4, R61, R4 ;  /* 0x000000043d047221 */ /* 0x000fe40000000000 */
[----:B------:R-:W3:Y:S01]  /*d5a0*/  LDL.LU R61, [R1+0x104] ;  /* 0x00010400013d7983 */ /* 0x000ee20000300800 */
[----:B------:R-:W-:Y:S01]  /*d5b0*/  FADD R8, R68, R8 ;  /* 0x0000000844087221 */ /* 0x000fe20000000000 */
[----:B------:R-:W-:Y:S02]  /*d5c0*/  FADD R4, R77, R4 ;  /* 0x000000044d047221 */ /* 0x000fe40000000000 */
[----:B------:R-:W3:Y:S01]  /*d5d0*/  LDL.LU R68, [R1+0x144] ;  /* 0x0001440001447983 */ /* 0x000ee20000300800 */
[----:B------:R-:W-:Y:S01]  /*d5e0*/  FADD R8, R69, R8 ;  /* 0x0000000845087221 */ /* 0x000fe20000000000 */
[----:B------:R-:W-:-:S02]  /*d5f0*/  FADD R25, R25, R4 ;  /* 0x0000000419197221 */ /* 0x000fc40000000000 */
[----:B------:R-:W3:Y:S01]  /*d600*/  LDL.LU R69, [R1+0x120] ;  /* 0x0001200001457983 */ /* 0x000ee20000300800 */
[----:B------:R-:W-:Y:S01]  /*d610*/  FADD R4, R9, R8 ;  /* 0x0000000809047221 */ /* 0x000fe20000000000 */
[----:B------:R-:W-:Y:S01]  /*d620*/  F2FP.F16.E4M3.UNPACK_B R8, R78 ;  /* 0x0000004eff08723e */ /* 0x000fe200020006ff */
[----:B------:R-:W-:Y:S01]  /*d630*/  FADD R25, R52, R25 ;  /* 0x0000001934197221 */ /* 0x000fe20000000000 */
[----:B------:R-:W3:Y:S01]  /*d640*/  LDL.LU R76, [R1+0x11c] ;  /* 0x00011c00014c7983 */ /* 0x000ee20000300800 */
[----:B------:R-:W-:-:S03]  /*d650*/  SEL R108, R108, R24, !P0 ;  /* 0x000000186c6c7207 */ /* 0x000fc60004000000 */
[----:B------:R-:W3:Y:S01]  /*d660*/  LDL.LU R77, [R1+0x84] ;  /* 0x00008400014d7983 */ /* 0x000ee20000300800 */
[----:B------:R-:W-:-:S03]  /*d670*/  SEL R109, R109, R21, !P0 ;  /* 0x000000156d6d7207 */ /* 0x000fc60004000000 */
[----:B------:R-:W3:Y:S04]  /*d680*/  LDL.LU R52, [R1+0x118] ;  /* 0x0001180001347983 */ /* 0x000ee80000300800 */
[----:B------:R-:W3:Y:S04]  /*d690*/  LDL.LU R24, [R1+0x130] ;  /* 0x0001300001187983 */ /* 0x000ee80000300800 */
[----:B------:R-:W3:Y:S01]  /*d6a0*/  LDL.LU R21, [R1+0x1c] ;  /* 0x00001c0001157983 */ /* 0x000ee20000300800 */
[----:B--2---:R-:W-:Y:S02]  /*d6b0*/  F2FP.F16.E4M3.UNPACK_B R2, R70 ;  /* 0x00000046ff02723e */ /* 0x004fe400020006ff */
[----:B----4-:R-:W-:-:S07]  /*d6c0*/  F2FP.F16.E4M3.UNPACK_B R3, R71 ;  /* 0x00000047ff03723e */ /* 0x010fce00020006ff */
[----:B------:R-:W-:Y:S01]  /*d6d0*/  HMMA.16816.F32 R92, R16, R2, R92 ;  /* 0x00000002105c723c */ /* 0x000fe2000000185c */
[----:B-----5:R-:W-:Y:S02]  /*d6e0*/  F2FP.F16.E4M3.UNPACK_B R2, R62 ;  /* 0x0000003eff02723e */ /* 0x020fe400020006ff */
[----:B------:R-:W-:-:S07]  /*d6f0*/  F2FP.F16.E4M3.UNPACK_B R3, R63 ;  /* 0x0000003fff03723e */ /* 0x000fce00020006ff */
[----:B------:R-:W-:Y:S01]  /*d700*/  HMMA.16816.F32 R96, R16, R2, R96 ;  /* 0x000000021060723c */ /* 0x000fe20000001860 */
[----:B------:R-:W-:Y:S02]  /*d710*/  F2FP.F16.E4M3.UNPACK_B R2, R54 ;  /* 0x00000036ff02723e */ /* 0x000fe400020006ff */
[----:B------:R-:W-:Y:S02]  /*d720*/  F2FP.F16.E4M3.UNPACK_B R3, R55 ;  /* 0x00000037ff03723e */ /* 0x000fe400020006ff */
[----:B------:R-:W-:-:S05]  /*d730*/  F2FP.F16.E4M3.UNPACK_B R9, R79 ;  /* 0x0000004fff09723e */ /* 0x000fca00020006ff */
[C---:B------:R-:W-:Y:S01]  /*d740*/  HMMA.16816.F32 R100, R16.reuse, R2, R100 ;  /* 0x000000021064723c */ /* 0x040fe20000001864 */
[----:B------:R-:W-:Y:S02]  /*d750*/  F2FP.F16.E4M3.UNPACK_B R2, R110.H1 ;  /* 0x0000006eff02723e */ /* 0x000fe400030006ff */
[----:B------:R-:W-:Y:S02]  /*d760*/  SEL R110, R0, R20, !P0 ;  /* 0x00000014006e7207 */ /* 0x000fe40004000000 */
[----:B------:R-:W2:Y:S03]  /*d770*/  LDL.LU R0, [R1+0x128] ;  /* 0x0001280001007983 */ /* 0x000ea60000300800 */
[----:B------:R-:W-:Y:S01]  /*d780*/  HMMA.16816.F32 R104, R16, R8, R104 ;  /* 0x000000081068723c */ /* 0x000fe20000001868 */
[----:B------:R-:W4:Y:S04]  /*d790*/  LDL.LU R20, [R1+0x18] ;  /* 0x0000180001147983 */ /* 0x000f280000300800 */
[----:B------:R-:W5:Y:S04]  /*d7a0*/  LDL.LU R16, [R1+0x148] ;  /* 0x0001480001107983 */ /* 0x000f680000300800 */
[----:B------:R-:W4:Y:S04]  /*d7b0*/  LDL.LU R17, [R1+0x28] ;  /* 0x0000280001117983 */ /* 0x000f280000300800 */
[----:B------:R-:W4:Y:S04]  /*d7c0*/  LDL.LU R18, [R1+0x2c] ;  /* 0x00002c0001127983 */ /* 0x000f280000300800 */
[----:B------:R-:W4:Y:S01]  /*d7d0*/  LDL.LU R19, [R1+0x124] ;  /* 0x0001240001137983 */ /* 0x000f220000300800 */
[----:B------:R-:W-:-:S02]  /*d7e0*/  F2FP.F16.E4M3.UNPACK_B R3, R111.H1 ;  /* 0x0000006fff03723e */ /* 0x000fc400030006ff */
[----:B------:R-:W-:Y:S01]  /*d7f0*/  SEL R111, R5, R28, !P0 ;  /* 0x0000001c056f7207 */ /* 0x000fe20004000000 */
[----:B------:R-:W4:Y:S04]  /*d800*/  LDL.LU R8, [R1+0x14c] ;  /* 0x00014c0001087983 */ /* 0x000f280000300800 */
[----:B------:R-:W4:Y:S02]  /*d810*/  LDL.LU R9, [R1+0x140] ;  /* 0x0001400001097983 */ /* 0x000f240000300800 */
[----:B------:R-:W-:Y:S01]  /*d820*/  HMMA.16816.F32 R112, R108, R2, R112 ;  /* 0x000000026c70723c */ /* 0x000fe20000001870 */
[----:B--2---:R-:W-:-:S04]  /*d830*/  FADD R0, R0, R4 ;  /* 0x0000000400007221 */ /* 0x004fc80000000000 */
[----:B---3--:R-:W-:Y:S02]  /*d840*/  FADD R0, R61, R0 ;  /* 0x000000003d007221 */ /* 0x008fe40000000000 */
[----:B------:R-:W2:Y:S01]  /*d850*/  LDL.LU R61, [R1+0x80] ;  /* 0x00008000013d7983 */ /* 0x000ea20000300800 */
[----:B-----5:R-:W-:-:S04]  /*d860*/  FADD R4, R16, R25 ;  /* 0x0000001910047221 */ /* 0x020fc80000000000 */
[----:B------:R-:W-:Y:S02]  /*d870*/  FADD R4, R68, R4 ;  /* 0x0000000444047221 */ /* 0x000fe40000000000 */
[----:B------:R-:W3:Y:S05]  /*d880*/  LDL.LU R68, [R1+0x114] ;  /* 0x0001140001447983 */ /* 0x000eea0000300800 */
[----:B------:R-:W-:Y:S01]  /*d890*/  STL.64 [R1+0x100], R112 ;  /* 0x0001007001007387 */ /* 0x000fe20000100a00 */
[----:B----4-:R-:W-:-:S03]  /*d8a0*/  FADD R0, R19, R0 ;  /* 0x0000000013007221 */ /* 0x010fc60000000000 */
[----:B------:R-:W-:Y:S01]  /*d8b0*/  STL.64 [R1+0x108], R114 ;  /* 0x0001087201007387 */ /* 0x000fe20000100a00 */
[----:B------:R-:W-:-:S03]  /*d8c0*/  FADD R0, R69, R0 ;  /* 0x0000000045007221 */ /* 0x000fc60000000000 */
[----:B------:R-:W4:Y:S04]  /*d8d0*/  LDL.LU R28, [R1+0x74] ;  /* 0x00007400011c7983 */ /* 0x000f280000300800 */
[----:B------:R-:W5:Y:S01]  /*d8e0*/  LDL.LU R69, [R1+0x110] ;  /* 0x0001100001457983 */ /* 0x000f620000300800 */
[----:B------:R-:W-:Y:S02]  /*d8f0*/  F2FP.F16.E4M3.UNPACK_B R2, R17.H1 ;  /* 0x00000011ff02723e */ /* 0x000fe400030006ff */
[----:B------:R-:W-:-:S07]  /*d900*/  F2FP.F16.E4M3.UNPACK_B R3, R18.H1 ;  /* 0x00000012ff03723e */ /* 0x000fce00030006ff */
[----:B------:R-:W-:-:S15]  /*d910*/  HMMA.16816.F32 R16, R108, R2, R116 ;  /* 0x000000026c10723c */ /* 0x000fde0000001874 */
[----:B------:R-:W-:-:S04]  /*d920*/  NOP ;  /* 0x0000000000007918 */ /* 0x000fc80000000000 */
[----:B------:R0:W-:Y:S04]  /*d930*/  STL.64 [R1+0x120], R16 ;  /* 0x0001201001007387 */ /* 0x0001e80000100a00 */
[----:B------:R1:W-:Y:S04]  /*d940*/  STL.64 [R1+0x128], R18 ;  /* 0x0001281201007387 */ /* 0x0003e80000100a00 */
[----:B0-----:R-:W4:Y:S04]  /*d950*/  LDL.LU R16, [R1+0x70] ;  /* 0x0000700001107983 */ /* 0x001f280000300800 */
[----:B------:R-:W4:Y:S04]  /*d960*/  LDL.LU R17, [R1+0xa4] ;  /* 0x0000a40001117983 */ /* 0x000f280000300800 */
[----:B-1----:R-:W4:Y:S04]  /*d970*/  LDL.LU R18, [R1+0x60] ;  /* 0x0000600001127983 */ /* 0x002f280000300800 */
[----:B------:R-:W4:Y:S01]  /*d980*/  LDL.LU R19, [R1+0xa0] ;  /* 0x0000a00001137983 */ /* 0x000f220000300800 */
[----:B------:R-:W-:-:S02]  /*d990*/  F2FP.F16.E4M3.UNPACK_B R2, R20.H1 ;  /* 0x00000014ff02723e */ /* 0x000fc400030006ff */
[----:B------:R-:W-:Y:S01]  /*d9a0*/  F2FP.F16.E4M3.UNPACK_B R3, R21.H1 ;  /* 0x00000015ff03723e */ /* 0x000fe200030006ff */
[----:B------:R-:W-:Y:S02]  /*d9b0*/  FADD R4, R8, R4 ;  /* 0x0000000408047221 */ /* 0x000fe40000000000 */
[----:B------:R-:W4:Y:S04]  /*d9c0*/  LDL.LU R8, [R1+0x64] ;  /* 0x0000640001087983 */ /* 0x000f280000300800 */
[----:B------:R-:W-:Y:S01]  /*d9d0*/  HMMA.16816.F32 R112, R108, R2, R120 ;  /* 0x000000026c70723c */ /* 0x000fe20000001878 */
[----:B------:R-:W-:Y:S02]  /*d9e0*/  FADD R4, R9, R4 ;  /* 0x0000000409047221 */ /* 0x000fe40000000000 */
[----:B------:R-:W4:Y:S01]  /*d9f0*/  LDL.LU R9, [R1+0x94] ;  /* 0x0000940001097983 */ /* 0x000f220000300800 */
[----:B------:R-:W-:-:S03]  /*da00*/  FADD R0, R24, R0 ;  /* 0x0000000018007221 */ /* 0x000fc60000000000 */
[----:B------:R-:W4:Y:S01]  /*da10*/  LDL.LU R20, [R1+0x50] ;  /* 0x0000500001147983 */ /* 0x000f220000300800 */
[----:B------:R-:W-:-:S03]  /*da20*/  FADD R4, R76, R4 ;  /* 0x000000044c047221 */ /* 0x000fc60000000000 */
[----:B------:R-:W4:Y:S01]  /*da30*/  LDL.LU R21, [R1+0x90] ;  /* 0x0000900001157983 */ /* 0x000f220000300800 */
[----:B------:R-:W-:-:S03]  /*da40*/  FADD R0, R77, R0 ;  /* 0x000000004d007221 */ /* 0x000fc60000000000 */
[----:B------:R-:W4:Y:S01]  /*da50*/  LDL.LU R24, [R1+0x54] ;  /* 0x0000540001187983 */ /* 0x000f220000300800 */
[----:B------:R-:W-:-:S03]  /*da60*/  FADD R4, R52, R4 ;  /* 0x0000000434047221 */ /* 0x000fc60000000000 */
[----:B------:R-:W4:Y:S04]  /*da70*/  LDL.LU R76, [R1+0x48] ;  /* 0x00004800014c7983 */ /* 0x000f280000300800 */
[----:B------:R-:W-:Y:S04]  /*da80*/  STL.64 [R1+0x140], R112 ;  /* 0x0001407001007387 */ /* 0x000fe80000100a00 */
[----:B------:R-:W-:Y:S01]  /*da90*/  STL.64 [R1+0x148], R114 ;  /* 0x0001487201007387 */ /* 0x000fe20000100a00 */
[----:B------:R-:W-:-:S03]  /*daa0*/  F2FP.F16.E4M3.UNPACK_B R2, R53.H1 ;  /* 0x00000035ff02723e */ /* 0x000fc600030006ff */
[----:B------:R-:W4:Y:S01]  /*dab0*/  LDL.LU R77, [R1+0x20] ;  /* 0x00002000014d7983 */ /* 0x000f220000300800 */
[----:B------:R-:W-:-:S03]  /*dac0*/  F2FP.F16.E4M3.UNPACK_B R3, R60.H1 ;  /* 0x0000003cff03723e */ /* 0x000fc600030006ff */
[----:B------:R-:W4:Y:S04]  /*dad0*/  LDL.LU R52, [R1+0x40] ;  /* 0x0000400001347983 */ /* 0x000f280000300800 */
[----:B------:R-:W4:Y:S04]  /*dae0*/  LDL.LU R53, [R1+0x14] ;  /* 0x0000140001357983 */ /* 0x000f280000300800 */
[----:B------:R-:W4:Y:S01]  /*daf0*/  LDL.LU R60, [R1+0x44] ;  /* 0x00004400013c7983 */ /* 0x000f220000300800 */
[----:B--2---:R-:W-:-:S03]  /*db00*/  FADD R0, R61, R0 ;  /* 0x000000003d007221 */ /* 0x004fc60000000000 */
[----:B------:R-:W2:Y:S01]  /*db10*/  LDL.LU R61, [R1+0x10] ;  /* 0x00001000013d7983 */ /* 0x000ea20000300800 */
[----:B---3--:R-:W-:-:S03]  /*db20*/  FADD R4, R68, R4 ;  /* 0x0000000444047221 */ /* 0x008fc60000000000 */
[----:B------:R-:W3:Y:S01]  /*db30*/  LDL.LU R68, [R1+0x38] ;  /* 0x0000380001447983 */ /* 0x000ee20000300800 */
[----:B-----5:R-:W-:-:S03]  /*db40*/  FADD R4, R69, R4 ;  /* 0x0000000445047221 */ /* 0x020fc60000000000 */
[----:B------:R-:W5:Y:S01]  /*db50*/  LDL.LU R69, [R1+0x4] ;  /* 0x0000040001457983 */ /* 0x000f620000300800 */
[----:B----4-:R-:W-:Y:S01]  /*db60*/  FADD R0, R28, R0 ;  /* 0x000000001c007221 */ /* 0x010fe20000000000 */
[----:B------:R-:W-:Y:S01]  /*db70*/  F2FP.F16.E4M3.UNPACK_B R10, R10.H1 ;  /* 0x0000000aff0a723e */ /* 0x000fe200030006ff */
[----:B------:R-:W-:Y:S01]  /*db80*/  HMMA.16816.F32 R48, R108, R2, R48 ;  /* 0x000000026c30723c */ /* 0x000fe20000001830 */
[----:B------:R-:W-:Y:S02]  /*db90*/  F2FP.F16.E4M3.UNPACK_B R11, R11.H1 ;  /* 0x0000000bff0b723e */ /* 0x000fe400030006ff */
[----:B------:R-:W-:Y:S02]  /*dba0*/  F2FP.F16.E4M3.UNPACK_B R6, R6.H1 ;  /* 0x00000006ff06723e */ /* 0x000fe400030006ff */
[----:B------:R-:W-:Y:S02]  /*dbb0*/  F2FP.F16.E4M3.UNPACK_B R7, R7.H1 ;  /* 0x00000007ff07723e */ /* 0x000fe400030006ff */
[----:B------:R-:W-:-:S02]  /*dbc0*/  F2FP.F16.E4M3.UNPACK_B R22, R22.H1 ;  /* 0x00000016ff16723e */ /* 0x000fc400030006ff */
[----:B------:R-:W-:Y:S01]  /*dbd0*/  F2FP.F16.E4M3.UNPACK_B R23, R23.H1 ;  /* 0x00000017ff17723e */ /* 0x000fe200030006ff */
[----:B------:R-:W-:Y:S01]  /*dbe0*/  FADD R0, R16, R0 ;  /* 0x0000000010007221 */ /* 0x000fe20000000000 */
[----:B------:R-:W-:-:S03]  /*dbf0*/  FADD R2, R17, R4 ;  /* 0x0000000411027221 */ /* 0x000fc60000000000 */
[----:B------:R-:W-:Y:S01]  /*dc00*/  FADD R0, R18, R0 ;  /* 0x0000000012007221 */ /* 0x000fe20000000000 */
[----:B------:R-:W-:Y:S01]  /*dc10*/  HMMA.16816.F32 R4, R108, R6, R64 ;  /* 0x000000066c04723c */ /* 0x000fe20000001840 */
[----:B------:R-:W-:-:S07]  /*dc20*/  FADD R2, R19, R2 ;  /* 0x0000000213027221 */ /* 0x000fce0000000000 */
[----:B------:R-:W-:Y:S01]  /*dc30*/  HMMA.16816.F32 R16, R108, R10, R56 ;  /* 0x0000000a6c10723c */ /* 0x000fe20000001838 */
[----:B------:R-:W-:Y:S04]  /*dc40*/  STL.64 [R1+0x150], R48 ;  /* 0x0001503001007387 */ /* 0x000fe80000100a00 */
[----:B------:R-:W-:-:S14]  /*dc50*/  STL.64 [R1+0x158], R50 ;  /* 0x0001583201007387 */ /* 0x000fdc0000100a00 */
[----:B------:R-:W-:Y:S04]  /*dc60*/  STL.64 [R1+0x160], R16 ;  /* 0x0001601001007387 */ /* 0x000fe80000100a00 */
[----:B------:R-:W-:Y:S04]  /*dc70*/  STL.64 [R1+0x168], R18 ;  /* 0x0001681201007387 */ /* 0x000fe80000100a00 */
[----:B------:R-:W-:Y:S04]  /*dc80*/  STL.64 [R1+0x170], R4 ;  /* 0x0001700401007387 */ /* 0x000fe80000100a00 */
[----:B------:R0:W-:Y:S02]  /*dc90*/  STL.64 [R1+0x178], R6 ;  /* 0x0001780601007387 */ /* 0x0001e40000100a00 */
[----:B0-----:R-:W-:Y:S01]  /*dca0*/  HMMA.16816.F32 R4, R108, R22, R72 ;  /* 0x000000166c04723c */ /* 0x001fe20000001848 */
[----:B------:R-:W-:-:S02]  /*dcb0*/  F2FP.F16.E4M3.UNPACK_B R26, R26.H1 ;  /* 0x0000001aff1a723e */ /* 0x000fc400030006ff */
[----:B------:R-:W-:Y:S01]  /*dcc0*/  F2FP.F16.E4M3.UNPACK_B R27, R27.H1 ;  /* 0x0000001bff1b723e */ /* 0x000fe200030006ff */
[----:B------:R-:W-:Y:S01]  /*dcd0*/  FADD R0, R8, R0 ;  /* 0x0000000008007221 */ /* 0x000fe20000000000 */
[----:B------:R-:W-:-:S03]  /*dce0*/  FADD R2, R9, R2 ;  /* 0x0000000209027221 */ /* 0x000fc60000000000 */
[----:B------:R-:W-:-:S11]  /*dcf0*/  FADD R0, R20, R0 ;  /* 0x0000000014007221 */ /* 0x000fd60000000000 */
[----:B------:R-:W-:Y:S04]  /*dd00*/  STL.64 [R1+0x180], R4 ;  /* 0x0001800401007387 */ /* 0x000fe80000100a00 */
[----:B------:R0:W-:Y:S01]  /*dd10*/  STL.64 [R1+0x188], R6 ;  /* 0x0001880601007387 */ /* 0x0001e20000100a00 */
[----:B------:R-:W-:Y:S01]  /*dd20*/  FADD R2, R21, R2 ;  /* 0x0000000215027221 */ /* 0x000fe20000000000 */
[----:B0-----:R-:W-:Y:S01]  /*dd30*/  HMMA.16816.F32 R4, R108, R26, R32 ;  /* 0x0000001a6c04723c */ /* 0x001fe20000001820 */
[----:B------:R-:W-:Y:S02]  /*dd40*/  FADD R0, R24, R0 ;  /* 0x0000000018007221 */ /* 0x000fe40000000000 */
[----:B------:R-:W-:Y:S01]  /*dd50*/  FADD R2, R76, R2 ;  /* 0x000000024c027221 */ /* 0x000fe20000000000 */
[----:B------:R-:W-:-:S02]  /*dd60*/  F2FP.F16.E4M3.UNPACK_B R30, R30.H1 ;  /* 0x0000001eff1e723e */ /* 0x000fc400030006ff */
[----:B------:R-:W-:Y:S01]  /*dd70*/  F2FP.F16.E4M3.UNPACK_B R31, R31.H1 ;  /* 0x0000001fff1f723e */ /* 0x000fe200030006ff */
[----:B------:R-:W-:Y:S01]  /*dd80*/  FADD R0, R77, R0 ;  /* 0x000000004d007221 */ /* 0x000fe20000000000 */
[----:B------:R-:W-:Y:S01]  /*dd90*/  FADD R2, R52, R2 ;  /* 0x0000000234027221 */ /* 0x000fe20000000000 */
[----:B------:R-:W-:Y:S02]  /*dda0*/  F2FP.F16.E4M3.UNPACK_B R38, R38.H1 ;  /* 0x00000026ff26723e */ /* 0x000fe400030006ff */
[----:B------:R-:W-:Y:S01]  /*ddb0*/  F2FP.F16.E4M3.UNPACK_B R39, R39.H1 ;  /* 0x00000027ff27723e */ /* 0x000fe200030006ff */
[----:B------:R-:W-:Y:S01]  /*ddc0*/  FADD R0, R53, R0 ;  /* 0x0000000035007221 */ /* 0x000fe20000000000 */
[----:B------:R-:W-:-:S06]  /*ddd0*/  FADD R2, R60, R2 ;  /* 0x000000023c027221 */ /* 0x000fcc0000000000 */
[----:B------:R-:W-:Y:S04]  /*dde0*/  STL.64 [R1+0x190], R4 ;  /* 0x0001900401007387 */ /* 0x000fe80000100a00 */
[----:B------:R0:W-:Y:S01]  /*ddf0*/  STL.64 [R1+0x198], R6 ;  /* 0x0001980601007387 */ /* 0x0001e20000100a00 */
[C---:B------:R-:W-:Y:S08]  /*de00*/  HMMA.16816.F32 R8, R108.reuse, R38, R80 ;  /* 0x000000266c08723c */ /* 0x040ff00000001850 */
[----:B0-----:R-:W-:-:S15]  /*de10*/  HMMA.16816.F32 R4, R108, R30, R12 ;  /* 0x0000001e6c04723c */ /* 0x001fde000000180c */
[----:B------:R-:W-:-:S04]  /*de20*/  NOP ;  /* 0x0000000000007918 */ /* 0x000fc80000000000 */
[----:B------:R-:W-:Y:S04]  /*de30*/  STL.64 [R1+0x1a0], R4 ;  /* 0x0001a00401007387 */ /* 0x000fe80000100a00 */
[----:B------:R0:W-:Y:S01]  /*de40*/  STL.64 [R1+0x1a8], R6 ;  /* 0x0001a80601007387 */ /* 0x0001e20000100a00 */
[----:B--2---:R-:W-:Y:S01]  /*de50*/  FADD R0, R61, R0 ;  /* 0x000000003d007221 */ /* 0x004fe20000000000 */
[----:B---3--:R-:W-:-:S04]  /*de60*/  FADD R2, R68, R2 ;  /* 0x0000000244027221 */ /* 0x008fc80000000000 */
[----:B------:R-:W-:-:S04]  /*de70*/  FADD R2, R44, R2 ;  /* 0x000000022c027221 */ /* 0x000fc80000000000 */
[----:B------:R-:W-:Y:S01]  /*de80*/  FADD R2, R40, R2 ;  /* 0x0000000228027221 */ /* 0x000fe20000000000 */
[----:B-----5:R-:W-:-:S04]  /*de90*/  FADD R0, R69, R0 ;  /* 0x0000000045007221 */ /* 0x020fc80000000000 */
[----:B------:R-:W-:Y:S01]  /*dea0*/  FADD R0, R45, R0 ;  /* 0x000000002d007221 */ /* 0x000fe20000000000 */
[----:B------:R-:W-:-:S03]  /*deb0*/  FADD R2, R41, R2 ;  /* 0x0000000229027221 */ /* 0x000fc60000000000 */
[----:B------:R-:W-:-:S04]  /*dec0*/  FADD R0, R37, R0 ;  /* 0x0000000025007221 */ /* 0x000fc80000000000 */
[----:B------:R-:W-:Y:S01]  /*ded0*/  FADD R36, R36, R0 ;  /* 0x0000000024247221 */ /* 0x000fe20000000000 */
[----:B------:R-:W-:Y:S02]  /*dee0*/  FADD R0, R125, R2 ;  /* 0x000000027d007221 */ /* 0x000fe40000000000 */
[----:B------:R-:W2:Y:S04]  /*def0*/  LDL.LU R125, [R1+0x47c] ;  /* 0x00047c00017d7983 */ /* 0x000ea80000300800 */
[----:B------:R-:W3:Y:S04]  /*df00*/  LDL.LU R45, [R1+0x204] ;  /* 0x00020400012d7983 */ /* 0x000ee80000300800 */
[----:B0-----:R-:W3:Y:S04]  /*df10*/  LDL.LU R7, [R1+0x274] ;  /* 0x0002740001077983 */ /* 0x001ee80000300800 */
[----:B------:R-:W-:Y:S04]  /*df20*/  STL.64 [R1+0x1b0], R8 ;  /* 0x0001b00801007387 */ /* 0x000fe80000100a00 */
[----:B------:R0:W-:Y:S04]  /*df30*/  STL.64 [R1+0x1b8], R10 ;  /* 0x0001b80a01007387 */ /* 0x0001e80000100a00 */
[----:B------:R-:W4:Y:S04]  /*df40*/  LDL.LU R40, [R1+0x200] ;  /* 0x0002000001287983 */ /* 0x000f280000300800 */
[----:B------:R-:W4:Y:S04]  /*df50*/  LDL.LU R6, [R1+0x270] ;  /* 0x0002700001067983 */ /* 0x000f280000300800 */
[----:B------:R-:W5:Y:S04]  /*df60*/  LDL R5, [R1+0x234] ;  /* 0x0002340001057983 */ /* 0x000f680000100800 */
[----:B------:R-:W5:Y:S01]  /*df70*/  LDL.LU R41, [R1+0xf8] ;  /* 0x0000f80001297983 */ /* 0x000f620000300800 */
[----:B------:R-:W-:-:S02]  /*df80*/  F2FP.F16.E4M3.UNPACK_B R42, R42.H1 ;  /* 0x0000002aff2a723e */ /* 0x000fc400030006ff */
[----:B------:R-:W-:-:S07]  /*df90*/  F2FP.F16.E4M3.UNPACK_B R43, R43.H1 ;  /* 0x0000002bff2b723e */ /* 0x000fce00030006ff */
[----:B0-----:R-:W-:Y:S01]  /*dfa0*/  HMMA.16816.F32 R8, R108, R42, R84 ;  /* 0x0000002a6c08723c */ /* 0x001fe20000001854 */
[----:B------:R-:W-:Y:S02]  /*dfb0*/  F2FP.F16.E4M3.UNPACK_B R46, R46.H1 ;  /* 0x0000002eff2e723e */ /* 0x000fe400030006ff */
[----:B------:R-:W-:-:S15]  /*dfc0*/  F2FP.F16.E4M3.UNPACK_B R47, R47.H1 ;  /* 0x0000002fff2f723e */ /* 0x000fde00030006ff */
[----:B------:R-:W-:Y:S01]  /*dfd0*/  NOP ;  /* 0x0000000000007918 */ /* 0x000fe20000000000 */
[----:B------:R-:W-:Y:S04]  /*dfe0*/  STL.64 [R1+0x1c0], R8 ;  /* 0x0001c00801007387 */ /* 0x000fe80000100a00 */
[----:B------:R0:W-:Y:S02]  /*dff0*/  STL.64 [R1+0x1c8], R10 ;  /* 0x0001c80a01007387 */ /* 0x0001e40000100a00 */
[----:B0-----:R-:W-:Y:S01]  /*e000*/  HMMA.16816.F32 R8, R108, R46, R88 ;  /* 0x0000002e6c08723c */ /* 0x001fe20000001858 */
[----:B------:R-:W-:Y:S02]  /*e010*/  F2FP.F16.E4M3.UNPACK_B R70, R70.H1 ;  /* 0x00000046ff46723e */ /* 0x000fe400030006ff */
[----:B------:R-:W-:-:S15]  /*e020*/  F2FP.F16.E4M3.UNPACK_B R71, R71.H1 ;  /* 0x00000047ff47723e */ /* 0x000fde00030006ff */
[----:B------:R-:W-:Y:S01]  /*e030*/  NOP ;  /* 0x0000000000007918 */ /* 0x000fe20000000000 */
[----:B------:R-:W-:Y:S04]  /*e040*/  STL.64 [R1+0x1d0], R8 ;  /* 0x0001d00801007387 */ /* 0x000fe80000100a00 */
[----:B------:R0:W-:Y:S02]  /*e050*/  STL.64 [R1+0x1d8], R10 ;  /* 0x0001d80a01007387 */ /* 0x0001e40000100a00 */
[C---:B0-----:R-:W-:Y:S01]  /*e060*/  HMMA.16816.F32 R8, R108.reuse, R70, R92 ;  /* 0x000000466c08723c */ /* 0x041fe2000000185c */
[----:B------:R-:W-:Y:S02]  /*e070*/  F2FP.F16.E4M3.UNPACK_B R62, R62.H1 ;  /* 0x0000003eff3e723e */ /* 0x000fe400030006ff */
[----:B------:R-:W-:Y:S01]  /*e080*/  F2FP.F16.E4M3.UNPACK_B R63, R63.H1 ;  /* 0x0000003fff3f723e */ /* 0x000fe200030006ff */
[----:B------:R-:W-:Y:S01]  /*e090*/  FADD R29, R29, R36 ;  /* 0x000000241d1d7221 */ /* 0x000fe20000000000 */
[----:B------:R-:W0:Y:S04]  /*e0a0*/  SHFL.BFLY PT, R2, R0, 0x2, 0x1f ;  /* 0x0c401f0000027f89 */ /* 0x000e2800000e0000 */
[----:B------:R-:W1:Y:S10]  /*e0b0*/  SHFL.BFLY PT, R3, R29, 0x2, 0x1f ;  /* 0x0c401f001d037f89 */ /* 0x000e7400000e0000 */
[----:B------:R-:W-:Y:S04]  /*e0c0*/  STL.64 [R1+0x1e0], R8 ;  /* 0x0001e00801007387 */ /* 0x000fe80000100a00 */
[----:B------:R0:W-:Y:S02]  /*e0d0*/  STL.64 [R1+0x1e8], R10 ;  /* 0x0001e80a01007387 */ /* 0x0001e40000100a00 */
[----:B0-----:R-:W-:Y:S01]  /*e0e0*/  HMMA.16816.F32 R8, R108, R62, R96 ;  /* 0x0000003e6c08723c */ /* 0x001fe20000001860 */
[----:B------:R-:W-:-:S02]  /*e0f0*/  F2FP.F16.E4M3.UNPACK_B R54, R54.H1 ;  /* 0x00000036ff36723e */ /* 0x000fc400030006ff */
[----:B------:R-:W-:Y:S01]  /*e100*/  F2FP.F16.E4M3.UNPACK_B R55, R55.H1 ;  /* 0x00000037ff37723e */ /* 0x000fe200030006ff */
[----:B------:R-:W-:Y:S01]  /*e110*/  FADD R2, R0, R2 ;  /* 0x0000000200027221 */ /* 0x000fe20000000000 */
[----:B-1----:R-:W-:-:S14]  /*e120*/  FADD R3, R29, R3 ;  /* 0x000000031d037221 */ /* 0x002fdc0000000000 */
[----:B------:R-:W-:Y:S04]  /*e130*/  STL.64 [R1+0x1f0], R8 ;  /* 0x0001f00801007387 */ /* 0x000fe80000100a00 */
[----:B------:R0:W-:Y:S02]  /*e140*/  STL.64 [R1+0x1f8], R10 ;  /* 0x0001f80a01007387 */ /* 0x0001e40000100a00 */
[----:B0-----:R-:W-:Y:S02]  /*e150*/  HMMA.16816.F32 R8, R108, R54, R100 ;  /* 0x000000366c08723c */ /* 0x001fe40000001864 */
[----:B------:R-:W0:Y:S01]  /*e160*/  SHFL.BFLY PT, R0, R2, 0x1, 0x1f ;  /* 0x0c201f0002007f89 */ /* 0x000e2200000e0000 */
[----:B------:R-:W-:-:S03]  /*e170*/  F2FP.F16.E4M3.UNPACK_B R78, R78.H1 ;  /* 0x0000004eff4e723e */ /* 0x000fc600030006ff */
[----:B------:R-:W1:Y:S01]  /*e180*/  SHFL.BFLY PT, R4, R3, 0x1, 0x1f ;  /* 0x0c201f0003047f89 */ /* 0x000e6200000e0000 */
[----:B------:R-:W-:-:S12]  /*e190*/  F2FP.F16.E4M3.UNPACK_B R79, R79.H1 ;  /* 0x0000004fff4f723e */ /* 0x000fd800030006ff */
[----:B------:R-:W-:Y:S04]  /*e1a0*/  STL.64 [R1+0x220], R8 ;  /* 0x0002200801007387 */ /* 0x000fe80000100a00 */
[----:B------:R0:W-:Y:S02]  /*e1b0*/  STL.64 [R1+0x228], R10 ;  /* 0x0002280a01007387 */ /* 0x0001e40000100a00 */
[----:B0-----:R-:W-:Y:S01]  /*e1c0*/  HMMA.16816.F32 R8, R108, R78, R104 ;  /* 0x0000004e6c08723c */ /* 0x001fe20000001868 */
[----:B------:R-:W-:Y:S01]  /*e1d0*/  FADD R0, R2, R0 ;  /* 0x0000000002007221 */ /* 0x000fe20000000000 */
[----:B-1----:R-:W-:Y:S01]  /*e1e0*/  FADD R4, R3, R4 ;  /* 0x0000000403047221 */ /* 0x002fe20000000000 */
[----:B------:R-:W-:-:S15]  /*e1f0*/  UIADD3 UR5, UPT, UPT, UR5, 0x80, URZ ;  /* 0x0000008005057890 */ /* 0x000fde000fffe0ff */
[----:B------:R-:W-:Y:S01]  /*e200*/  NOP ;  /* 0x0000000000007918 */ /* 0x000fe20000000000 */
[----:B------:R0:W-:Y:S04]  /*e210*/  STL.64 [R1+0x210], R8 ;  /* 0x0002100801007387 */ /* 0x0001e80000100a00 */
[----:B------:R0:W-:Y:S01]  /*e220*/  STL.64 [R1+0x218], R10 ;  /* 0x0002180a01007387 */ /* 0x0001e20000100a00 */
[----:B------:R-:W-:Y:S02]  /*e230*/  UISETP.GE.AND UP0, UPT, UR5, UR12, UPT ;  /* 0x0000000c0500728c */ /* 0x000fe4000bf06270 */
[----:B------:R-:W-:Y:S01]  /*e240*/  ULEA UR4, UR9, UR4, 0x7 ;  /* 0x0000000409047291 */ /* 0x000fe2000f8e38ff */
[----:B---3--:R-:W-:-:S05]  /*e250*/  FFMA R7, R45, R7, R0 ;  /* 0x000000072d077223 */ /* 0x008fca0000000000 */
[----:B------:R0:W-:Y:S04]  /*e260*/  STL [R1+0x274], R7 ;  /* 0x0002740701007387 */ /* 0x0001e80000100800 */
[----:B--2---:R0:W-:Y:S01]  /*e270*/  STL [R1+0xf0], R125 ;  /* 0x0000f07d01007387 */ /* 0x0041e20000100800 */
[----:B----4-:R-:W-:Y:S01]  /*e280*/  FFMA R6, R40, R6, R4 ;  /* 0x0000000628067223 */ /* 0x010fe20000000004 */
[----:B-----5:R-:W-:-:S04]  /*e290*/  IMAD R41, R5, 0x80, R41 ;  /* 0x0000008005297824 */ /* 0x020fc800078e0229 */
[----:B------:R0:W-:Y:S04]  /*e2a0*/  STL [R1+0x270], R6 ;  /* 0x0002700601007387 */ /* 0x0001e80000100800 */
[----:B------:R0:W-:Y:S04]  /*e2b0*/  STL [R1+0xf8], R41 ;  /* 0x0000f82901007387 */ /* 0x0001e80000100800 */
[----:B------:R0:W-:Y:S01]  /*e2c0*/  STL [R1+0x110], R124 ;  /* 0x0001107c01007387 */ /* 0x0001e20000100800 */
[----:B------:R-:W-:Y:S05]  /*e2d0*/  BRA.U !UP0, `(.L_x_1) ;  /* 0xffffff5908487547 */ /* 0x000fea000b83ffff */
.L_x_0:
[----:B------:R-:W2:Y:S01]  /*e2e0*/  LDL.LU R0, [R1+0x100] ;  /* 0x0001000001007983 */ /* 0x000ea20000300800 */
[----:B------:R-:W1:Y:S03]  /*e2f0*/  LDCU.64 UR4, c[0x0][0x3e0] ;  /* 0x00007c00ff0477ac */ /* 0x000e660008000a00 */
[----:B------:R-:W3:Y:S04]  /*e300*/  LDL.LU R2, [R1+0x104] ;  /* 0x0001040001027983 */ /* 0x000ee80000300800 */
[----:B------:R-:W4:Y:S04]  /*e310*/  LDL.LU R3, [R1+0x108] ;  /* 0x0001080001037983 */ /* 0x000f280000300800 */
[----:B------:R-:W5:Y:S04]  /*e320*/  LDL.LU R4, [R1+0x10c] ;  /* 0x00010c0001047983 */ /* 0x000f680000300800 */
[----:B------:R-:W2:Y:S04]  /*e330*/  LDL.LU R5, [R1+0x120] ;  /* 0x0001200001057983 */ /* 0x000ea80000300800 */
[----:B0-----:R-:W2:Y:S04]  /*e340*/  LDL.LU R6, [R1+0x124] ;  /* 0x0001240001067983 */ /* 0x001ea80000300800 */
[----:B------:R-:W2:Y:S04]  /*e350*/  LDL.LU R7, [R1+0x128] ;  /* 0x0001280001077983 */ /* 0x000ea80000300800 */
        /* <DEDUP_REMOVED lines=14> */
[----:B------:R-:W3:Y:S04]  /*e440*/  LDL.LU R44, [R1+0x270] ;  /* 0x00027000012c7983 */ /* 0x000ee80000300800 */
[----:B------:R-:W4:Y:S04]  /*e450*/  LDL.LU R49, [R1+0x1ec] ;  /* 0x0001ec0001317983 */ /* 0x000f280000300800 */
        /* <DEDUP_REMOVED lines=30> */
[----:B------:R-:W5:Y:S01]  /*e640*/  LDL.LU R41, [R1+0x214] ;  /* 0x0002140001297983 */ /* 0x000f620000300800 */
[----:B------:R-:W0:Y:S01]  /*e650*/  S2R R16, SR_TID.X ;  /* 0x0000000000107919 */ /* 0x000e220000002100 */
[----:B--2---:R-:W-:-:S02]  /*e660*/  IMAD.MOV.U32 R59, RZ, RZ, R43 ;  /* 0x000000ffff3b7224 */ /* 0x004fc400078e002b */
[----:B---3--:R-:W-:Y:S02]  /*e670*/  IMAD.MOV.U32 R57, RZ, RZ, R44 ;  /* 0x000000ffff397224 */ /* 0x008fe400078e002c */
[----:B----4-:R-:W-:Y:S02]  /*e680*/  IMAD.MOV.U32 R63, RZ, RZ, R55 ;  /* 0x000000ffff3f7224 */ /* 0x010fe400078e0037 */
[----:B-----5:R-:W-:Y:S02]  /*e690*/  IMAD.MOV.U32 R71, RZ, RZ, R54 ;  /* 0x000000ffff477224 */ /* 0x020fe400078e0036 */
[----:B------:R-:W-:Y:S02]  /*e6a0*/  IMAD.MOV.U32 R70, RZ, RZ, R53 ;  /* 0x000000ffff467224 */ /* 0x000fe400078e0035 */
[----:B------:R-:W-:Y:S02]  /*e6b0*/  IMAD.MOV.U32 R53, RZ, RZ, R52 ;  /* 0x000000ffff357224 */ /* 0x000fe400078e0034 */
[----:B------:R-:W-:-:S02]  /*e6c0*/  IMAD.MOV.U32 R62, RZ, RZ, R46 ;  /* 0x000000ffff3e7224 */ /* 0x000fc400078e002e */
[----:B------:R-:W-:Y:S02]  /*e6d0*/  IMAD.MOV.U32 R60, RZ, RZ, R45 ;  /* 0x000000ffff3c7224 */ /* 0x000fe400078e002d */
[----:B------:R-:W-:Y:S02]  /*e6e0*/  IMAD.MOV.U32 R56, RZ, RZ, R42 ;  /* 0x000000ffff387224 */ /* 0x000fe400078e002a */
[----:B------:R-:W-:Y:S02]  /*e6f0*/  IMAD.MOV.U32 R55, RZ, RZ, R41 ;  /* 0x000000ffff377224 */ /* 0x000fe400078e0029 */
[----:B------:R-:W2:Y:S04]  /*e700*/  LDL.LU R41, [R1+0x1c0] ;  /* 0x0001c00001297983 */ /* 0x000ea80000300800 */
[----:B------:R-:W3:Y:S04]  /*e710*/  LDL.LU R42, [R1+0x1c4] ;  /* 0x0001c400012a7983 */ /* 0x000ee80000300800 */
        /* <DEDUP_REMOVED lines=10> */
[----:B0-----:R-:W-:Y:S01]  /*e7c0*/  LOP3.LUT R52, R16, 0x7, RZ, 0xc0, !PT ;  /* 0x0000000710347812 */ /* 0x001fe200078ec0ff */
[----:B------:R-:W-:Y:S01]  /*e7d0*/  IMAD.MOV.U32 R64, RZ, RZ, R49 ;  /* 0x000000ffff407224 */ /* 0x000fe200078e0031 */
[----:B-1----:R-:W-:Y:S01]  /*e7e0*/  UIMAD UR4, UR7, UR4, URZ ;  /* 0x00000004070472a4 */ /* 0x002fe2000f8e02ff */
[----:B------:R-:W-:Y:S01]  /*e7f0*/  IMAD.MOV.U32 R58, RZ, RZ, R40 ;  /* 0x000000ffff3a7224 */ /* 0x000fe200078e0028 */
[----:B------:R-:W0:Y:S01]  /*e800*/  S2R R80, SR_TID.X ;  /* 0x0000000000507919 */ /* 0x000e220000002100 */
[----:B------:R-:W-:Y:S01]  /*e810*/  IMAD.MOV.U32 R49, RZ, RZ, R47 ;  /* 0x000000ffff317224 */ /* 0x000fe200078e002f */
[----:B------:R-:W-:Y:S01]  /*e820*/  LEA R47, R52, UR6, 0x4 ;  /* 0x00000006342f7c11 */ /* 0x000fe2000f8e20ff */
[----:B------:R-:W-:Y:S01]  /*e830*/  IMAD.SHL.U32 R40, R16, 0x4, RZ ;  /* 0x0000000410287824 */ /* 0x000fe200078e00ff */
[----:B------:R-:W1:Y:S01]  /*e840*/  S2R R78, SR_CTAID.X ;  /* 0x00000000004e7919 */ /* 0x000e620000002500 */
[----:B------:R-:W-:-:S02]  /*e850*/  IMAD.MOV.U32 R76, RZ, RZ, R57 ;  /* 0x000000ffff4c7224 */ /* 0x000fc400078e0039 */
[----:B------:R-:W-:Y:S01]  /*e860*/  IMAD.MOV.U32 R72, RZ, RZ, R51 ;  /* 0x000000ffff487224 */ /* 0x000fe200078e0033 */
[----:B------:R-:W-:Y:S01]  /*e870*/  LOP3.LUT R40, R40, 0x3c0, RZ, 0xc0, !PT ;  /* 0x000003c028287812 */ /* 0x000fe200078ec0ff */
[----:B------:R-:W-:Y:S01]  /*e880*/  IMAD R51, R52, -0x8, R47 ;  /* 0xfffffff834337824 */ /* 0x000fe200078e022f */
[C---:B------:R-:W-:Y:S01]  /*e890*/  FSETP.GT.AND P0, PT, |R76|.reuse, 8.50705917302346158658e+37, PT ;  /* 0x7e8000004c00780b */ /* 0x040fe20003f04200 */
[----:B------:R-:W-:Y:S01]  /*e8a0*/  IMAD.MOV.U32 R73, RZ, RZ, R59 ;  /* 0x000000ffff497224 */ /* 0x000fe200078e003b */
[----:B------:R-:W-:Y:S01]  /*e8b0*/  FSETP.GEU.AND P2, PT, R76, 1.175494350822287508e-38, PT ;  /* 0x008000004c00780b */ /* 0x000fe20003f4e000 */
[----:B------:R-:W-:Y:S02]  /*e8c0*/  IMAD.MOV.U32 R65, RZ, RZ, R63 ;  /* 0x000000ffff417224 */ /* 0x000fe400078e003f */
[----:B------:R-:W-:Y:S02]  /*e8d0*/  IMAD.IADD R63, R40, 0x1, R51 ;  /* 0x00000001283f7824 */ /* 0x000fe400078e0233 */
[C---:B------:R-:W-:Y:S01]  /*e8e0*/  FMUL R52, R73.reuse, 8388608 ;  /* 0x4b00000049347820 */ /* 0x040fe20000400000 */
[----:B------:R-:W-:Y:S01]  /*e8f0*/  FSETP.GEU.AND P1, PT, R73, 1.175494350822287508e-38, PT ;  /* 0x008000004900780b */ /* 0x000fe20003f2e000 */
[----:B------:R-:W-:Y:S01]  /*e900*/  FMUL R51, R76, 8388608 ;  /* 0x4b0000004c337820 */ /* 0x000fe20000400000 */
[----:B------:R-:W-:Y:S01]  /*e910*/  IMAD.MOV.U32 R75, RZ, RZ, R55 ;  /* 0x000000ffff4b7224 */ /* 0x000fe200078e0037 */
[----:B------:R-:W-:Y:S01]  /*e920*/  FSEL R59, RZ, -23, P2 ;  /* 0xc1b80000ff3b7808 */ /* 0x000fe20001000000 */
[----:B------:R-:W-:Y:S01]  /*e930*/  IMAD.MOV.U32 R83, RZ, RZ, R62 ;  /* 0x000000ffff537224 */ /* 0x000fe200078e003e */
[----:B------:R-:W-:Y:S01]  /*e940*/  FSEL R52, R52, R73, !P1 ;  /* 0x0000004934347208 */ /* 0x000fe20004800000 */
[----:B------:R-:W-:Y:S01]  /*e950*/  IMAD.MOV.U32 R81, RZ, RZ, R60 ;  /* 0x000000ffff517224 */ /* 0x000fe200078e003c */
[----:B------:R-:W-:Y:S01]  /*e960*/  FSEL R55, RZ, -23, P1 ;  /* 0xc1b80000ff377808 */ /* 0x000fe20000800000 */
[----:B------:R-:W-:Y:S01]  /*e970*/  IMAD.MOV.U32 R77, RZ, RZ, R72 ;  /* 0x000000ffff4d7224 */ /* 0x000fe200078e0048 */
[----:B------:R-:W-:Y:S01]  /*e980*/  FSEL R51, R51, R76, !P2 ;  /* 0x0000004c33337208 */ /* 0x000fe20005000000 */
[----:B------:R-:W-:Y:S01]  /*e990*/  @P0 FMUL R81, R81, 0.25 ;  /* 0x3e80000051510820 */ /* 0x000fe20000400000 */
[----:B------:R-:W-:Y:S01]  /*e9a0*/  FSETP.GT.AND P1, PT, |R73|, 8.50705917302346158658e+37, PT ;  /* 0x7e8000004900780b */ /* 0x000fe20003f24200 */
[----:B------:R-:W-:Y:S01]  /*e9b0*/  @P0 FMUL R77, R77, 0.25 ;  /* 0x3e8000004d4d0820 */ /* 0x000fe20000400000 */
[----:B------:R-:W-:Y:S01]  /*e9c0*/  FSETP.GEU.AND P2, PT, |R76|, 1.175494350822287508e-38, PT ;  /* 0x008000004c00780b */ /* 0x000fe20003f4e200 */
[----:B------:R-:W-:Y:S01]  /*e9d0*/  @P0 FMUL R83, R83, 0.25 ;  /* 0x3e80000053530820 */ /* 0x000fe20000400000 */
        /* <DEDUP_REMOVED lines=25> */
[----:B------:R-:W-:Y:S01]  /*eb70*/  @!P2 FMUL R37, R37, 16777216 ;  /* 0x4b8000002525a820 */ /* 0x000fe20000400000 */
[----:B------:R-:W-:Y:S01]  /*eb80*/  @P1 FMUL R33, R33, 0.25 ;  /* 0x3e80000021211820 */ /* 0x000fe20000400000 */
[----:B------:R-:W-:Y:S01]  /*eb90*/  @!P2 FMUL R76, R76, 16777216 ;  /* 0x4b8000004c4ca820 */ /* 0x000fe20000400000 */
[----:B------:R-:W-:Y:S01]  /*eba0*/  @P1 FMUL R27, R27, 0.25 ;  /* 0x3e8000001b1b1820 */ /* 0x000fe20000400000 */
[----:B------:R-:W-:Y:S01]  /*ebb0*/  @P1 FMUL R26, R26, 0.25 ;  /* 0x3e8000001a1a1820 */ /* 0x000fe20000400000 */
[----:B------:R-:W-:Y:S01]  /*ebc0*/  @P1 FMUL R23, R23, 0.25 ;  /* 0x3e80000017171820 */ /* 0x000fe20000400000 */
[----:B------:R-:W-:Y:S01]  /*ebd0*/  @P1 FMUL R22, R22, 0.25 ;  /* 0x3e80000016161820 */ /* 0x000fe20000400000 */
[----:B------:R-:W-:Y:S01]  /*ebe0*/  @P1 FMUL R19, R19, 0.25 ;  /* 0x3e80000013131820 */ /* 0x000fe20000400000 */
[----:B------:R-:W0:Y:S01]  /*ebf0*/  MUFU.RCP R76, R76 ;  /* 0x0000004c004c7308 */ /* 0x000e220000001000 */
[----:B------:R-:W-:Y:S01]  /*ec00*/  @P1 FMUL R18, R18, 0.25 ;  /* 0x3e80000012121820 */ /* 0x000fe20000400000 */
[----:B------:R-:W-:-:S02]  /*ec10*/  IMAD.MOV.U32 R74, RZ, RZ, R56 ;  /* 0x000000ffff4a7224 */ /* 0x000fc400078e0038 */
[----:B------:R-:W-:Y:S01]  /*ec20*/  @!P2 FMUL R32, R32, 16777216 ;  /* 0x4b8000002020a820 */ /* 0x000fe20000400000 */
[----:B------:R-:W-:Y:S02]  /*ec30*/  VIADD R57, R52, 0xc0cafb0d ;  /* 0xc0cafb0d34397836 */ /* 0x000fe40000000000 */
[----:B------:R-:W-:Y:S01]  /*ec40*/  @P1 FMUL R10, R10, 0.25 ;  /* 0x3e8000000a0a1820 */ /* 0x000fe20000400000 */
[----:B------:R-:W-:Y:S01]  /*ec50*/  @P1 FMUL R9, R9, 0.25 ;  /* 0x3e80000009091820 */ /* 0x000fe20000400000 */
[----:B------:R-:W-:Y:S01]  /*ec60*/  @P1 FMUL R6, R6, 0.25 ;  /* 0x3e80000006061820 */ /* 0x000fe20000400000 */
[----:B------:R-:W-:Y:S01]  /*ec70*/  @P1 FMUL R5, R5, 0.25 ;  /* 0x3e80000005051820 */ /* 0x000fe20000400000 */
[----:B------:R-:W-:Y:S01]  /*ec80*/  @P1 FMUL R2, R2, 0.25 ;  /* 0x3e80000002021820 */ /* 0x000fe20000400000 */
[----:B------:R-:W-:Y:S01]  /*ec90*/  @P1 FMUL R0, R0, 0.25 ;  /* 0x3e80000000001820 */ /* 0x000fe20000400000 */
[----:B------:R-:W-:Y:S02]  /*eca0*/  VIADD R56, R51, 0xc0cafb0d ;  /* 0xc0cafb0d33387836 */ /* 0x000fe40000000000 */
[----:B------:R-:W-:Y:S01]  /*ecb0*/  @!P2 FMUL R15, R15, 16777216 ;  /* 0x4b8000000f0fa820 */ /* 0x000fe20000400000 */
[----:B------:R-:W-:Y:S01]  /*ecc0*/  @P1 FMUL R38, R38, 0.25 ;  /* 0x3e80000026261820 */ /* 0x000fe20000400000 */
[----:B------:R-:W-:Y:S01]  /*ecd0*/  @!P2 FMUL R12, R12, 16777216 ;  /* 0x4b8000000c0ca820 */ /* 0x000fe20000400000 */
[----:B------:R-:W-:Y:S01]  /*ece0*/  @!P2 FMUL R11, R11, 16777216 ;  /* 0x4b8000000b0ba820 */ /* 0x000fe20000400000 */
[----:B------:R-:W-:Y:S01]  /*ecf0*/  @!P2 FMUL R8, R8, 16777216 ;  /* 0x4b8000000808a820 */ /* 0x000fe20000400000 */
[----:B------:R-:W-:Y:S01]  /*ed00*/  @!P2 FMUL R7, R7, 16777216 ;  /* 0x4b8000000707a820 */ /* 0x000fe20000400000 */
[----:B------:R-:W-:Y:S01]  /*ed10*/  @!P2 FMUL R4, R4, 16777216 ;  /* 0x4b8000000404a820 */ /* 0x000fe20000400000 */
[----:B------:R-:W-:Y:S01]  /*ed20*/  @!P2 FMUL R3, R3, 16777216 ;  /* 0x4b8000000303a820 */ /* 0x000fe20000400000 */
[----:B0-----:R-:W-:Y:S01]  /*ed30*/  FMUL R72, R76, R37 ;  /* 0x000000254c487220 */ /* 0x001fe20000400000 */
[----:B------:R-:W-:Y:S01]  /*ed40*/  @P1 FMUL R35, R35, 0.25 ;  /* 0x3e80000023231820 */ /* 0x000fe20000400000 */
[----:B------:R-:W-:Y:S01]  /*ed50*/  @P1 FMUL R31, R31, 0.25 ;  /* 0x3e8000001f1f1820 */ /* 0x000fe20000400000 */
[----:B------:R-:W-:Y:S01]  /*ed60*/  @P1 FMUL R30, R30, 0.25 ;  /* 0x3e8000001e1e1820 */ /* 0x000fe20000400000 */
[----:B------:R-:W-:-:S02]  /*ed70*/  IMAD.SHL.U32 R40, R16, 0x8, RZ ;  /* 0x0000000810287824 */ /* 0x000fc400078e00ff */
[----:B------:R-:W-:Y:S01]  /*ed80*/  FMUL R37, R76, R32 ;  /* 0x000000204c257220 */ /* 0x000fe20000400000 */
[----:B------:R-:W-:Y:S01]  /*ed90*/  LOP3.LUT R62, R16, 0x8, RZ, 0xc0, !PT ;  /* 0x00000008103e7812 */ /* 0x000fe200078ec0ff */
[----:B------:R-:W-:Y:S01]  /*eda0*/  @!P2 FMUL R29, R29, 16777216 ;  /* 0x4b8000001d1da820 */ /* 0x000fe20000400000 */
[----:B------:R-:W-:Y:S01]  /*edb0*/  LOP3.LUT R57, R57, 0xff800000, RZ, 0xc0, !PT ;  /* 0xff80000039397812 */ /* 0x000fe200078ec0ff */
[----:B------:R-:W-:Y:S01]  /*edc0*/  @!P2 FMUL R28, R28, 16777216 ;  /* 0x4b8000001c1ca820 */ /* 0x000fe20000400000 */
[----:B------:R-:W-:Y:S01]  /*edd0*/  @!P2 FMUL R25, R25, 16777216 ;  /* 0x4b8000001919a820 */ /* 0x000fe20000400000 */
[----:B------:R-:W-:Y:S01]  /*ede0*/  @!P2 FMUL R24, R24, 16777216 ;  /* 0x4b8000001818a820 */ /* 0x000fe20000400000 */
[----:B------:R-:W-:Y:S01]  /*edf0*/  @!P2 FMUL R21, R21, 16777216 ;  /* 0x4b8000001515a820 */ /* 0x000fe20000400000 */
[----:B------:R-:W-:Y:S01]  /*ee00*/  @!P2 FMUL R20, R20, 16777216 ;  /* 0x4b8000001414a820 */ /* 0x000fe20000400000 */
[----:B------:R-:W-:Y:S01]  /*ee10*/  FMUL R32, R76, R15 ;  /* 0x0000000f4c207220 */ /* 0x000fe20000400000 */
[----:B------:R-:W-:Y:S01]  /*ee20*/  LOP3.LUT R56, R56, 0xff800000, RZ, 0xc0, !PT ;  /* 0xff80000038387812 */ /* 0x000fe200078ec0ff */
[----:B------:R-:W-:Y:S01]  /*ee30*/  @!P2 FMUL R17, R17, 16777216 ;  /* 0x4b8000001111a820 */ /* 0x000fe20000400000 */
[C---:B------:R-:W-:Y:S01]  /*ee40*/  FMUL R12, R76.reuse, R12 ;  /* 0x0000000c4c0c7220 */ /* 0x040fe20000400000 */
[C---:B------:R-:W-:Y:S01]  /*ee50*/  FMUL R11, R76.reuse, R11 ;  /* 0x0000000b4c0b7220 */ /* 0x040fe20000400000 */
[C---:B------:R-:W-:Y:S01]  /*ee60*/  FMUL R8, R76.reuse, R8 ;  /* 0x000000084c087220 */ /* 0x040fe20000400000 */
[C---:B------:R-:W-:Y:S01]  /*ee70*/  FMUL R7, R76.reuse, R7 ;  /* 0x000000074c077220 */ /* 0x040fe20000400000 */
[C---:B------:R-:W-:Y:S01]  /*ee80*/  FMUL R4, R76.reuse, R4 ;  /* 0x000000044c047220 */ /* 0x040fe20000400000 */
[----:B------:R-:W-:Y:S01]  /*ee90*/  FMUL R3, R76, R3 ;  /* 0x000000034c037220 */ /* 0x000fe20000400000 */
[----:B------:R-:W-:Y:S01]  /*eea0*/  @P1 FMUL R14, R14, 0.25 ;  /* 0x3e8000000e0e1820 */ /* 0x000fe20000400000 */
[----:B------:R-:W-:Y:S01]  /*eeb0*/  @P1 FMUL R13, R13, 0.25 ;  /* 0x3e8000000d0d1820 */ /* 0x000fe20000400000 */
[----:B------:R-:W-:Y:S01]  /*eec0*/  @P1 FMUL R53, R53, 0.25 ;  /* 0x3e80000035351820 */ /* 0x000fe20000400000 */
[----:B------:R-:W-:Y:S01]  /*eed0*/  @P1 FMUL R50, R50, 0.25 ;  /* 0x3e80000032321820 */ /* 0x000fe20000400000 */
[----:B------:R-:W-:Y:S01]  /*eee0*/  @P1 FMUL R49, R49, 0.25 ;  /* 0x3e80000031311820 */ /* 0x000fe20000400000 */
[----:B------:R-:W-:Y:S01]  /*eef0*/  @P1 FMUL R48, R48, 0.25 ;  /* 0x3e80000030301820 */ /* 0x000fe20000400000 */
[----:B------:R-:W-:Y:S01]  /*ef00*/  LOP3.LUT R40, R40, 0xf80, RZ, 0xc0, !PT ;  /* 0x00000f8028287812 */ /* 0x000fe200078ec0ff */
[C---:B------:R-:W-:Y:S01]  /*ef10*/  FMUL R29, R76.reuse, R29 ;  /* 0x0000001d4c1d7220 */ /* 0x040fe20000400000 */
[C---:B------:R-:W-:Y:S01]  /*ef20*/  FMUL R28, R76.reuse, R28 ;  /* 0x0000001c4c1c7220 */ /* 0x040fe20000400000 */
[C---:B------:R-:W-:Y:S01]  /*ef30*/  FMUL R25, R76.reuse, R25 ;  /* 0x000000194c197220 */ /* 0x040fe20000400000 */
[C---:B------:R-:W-:Y:S01]  /*ef40*/  FMUL R24, R76.reuse, R24 ;  /* 0x000000184c187220 */ /* 0x040fe20000400000 */
[C---:B------:R-:W-:Y:S01]  /*ef50*/  FMUL R21, R76.reuse, R21 ;  /* 0x000000154c157220 */ /* 0x040fe20000400000 */
[----:B------:R-:W-:Y:S01]  /*ef60*/  FMUL R20, R76, R20 ;  /* 0x000000144c147220 */ /* 0x000fe20000400000 */
[----:B------:R-:W-:Y:S01]  /*ef70*/  IMAD R47, R62, 0x200, R47 ;  /* 0x000002003e2f7824 */ /* 0x000fe200078e022f */
[----:B------:R-:W-:Y:S01]  /*ef80*/  I2FP.F32.S32 R60, R56 ;  /* 0x00000038003c7245 */ /* 0x000fe20000201400 */
[----:B------:R-:W-:Y:S01]  /*ef90*/  FMUL R17, R76, R17 ;  /* 0x000000114c117220 */ /* 0x000fe20000400000 */
[----:B------:R-:W-:Y:S01]  /*efa0*/  @!P2 FMUL R70, R70, 16777216 ;  /* 0x4b8000004646a820 */ /* 0x000fe20000400000 */
[----:B------:R-:W-:Y:S01]  /*efb0*/  @!P2 FMUL R71, R71, 16777216 ;  /* 0x4b8000004747a820 */ /* 0x000fe20000400000 */
[----:B------:R-:W-:Y:S01]  /*efc0*/  @!P2 FMUL R39, R39, 16777216 ;  /* 0x4b8000002727a820 */ /* 0x000fe20000400000 */
[----:B------:R-:W-:Y:S01]  /*efd0*/  @!P2 FMUL R81, R81, 16777216 ;  /* 0x4b8000005151a820 */ /* 0x000fe20000400000 */
[----:B------:R-:W-:Y:S01]  /*efe0*/  @!P2 FMUL R83, R83, 16777216 ;  /* 0x4b8000005353a820 */ /* 0x000fe20000400000 */
[----:B------:R-:W-:Y:S01]  /*eff0*/  @!P2 FMUL R65, R65, 16777216 ;  /* 0x4b8000004141a820 */ /* 0x000fe20000400000 */
[----:B------:R-:W-:Y:S01]  /*f000*/  @!P2 FMUL R58, R58, 16777216 ;  /* 0x4b8000003a3aa820 */ /* 0x000fe20000400000 */
[----:B------:R-:W-:Y:S01]  /*f010*/  @!P2 FMUL R64, R64, 16777216 ;  /* 0x4b8000004040a820 */ /* 0x000fe20000400000 */
[----:B------:R-:W-:Y:S01]  /*f020*/  F2FP.SATFINITE.E4M3.F32.PACK_AB_MERGE_C R3, R4, R3, RZ ;  /* 0x000000030403723e */ /* 0x000fe200048070ff */
[----:B------:R-:W-:Y:S01]  /*f030*/  @!P2 FMUL R77, R77, 16777216 ;  /* 0x4b8000004d4da820 */ /* 0x000fe20000400000 */
[----:B------:R-:W-:Y:S01]  /*f040*/  F2FP.SATFINITE.E4M3.F32.PACK_AB_MERGE_C R7, R8, R7, RZ ;  /* 0x000000070807723e */ /* 0x000fe200048070ff */
[----:B------:R-:W-:Y:S01]  /*f050*/  IMAD.IADD R47, R40, 0x1, R47 ;  /* 0x00000001282f7824 */ /* 0x000fe200078e022f */
[----:B------:R-:W-:Y:S01]  /*f060*/  F2FP.SATFINITE.E4M3.F32.PACK_AB_MERGE_C R11, R12, R11, RZ ;  /* 0x0000000b0c0b723e */ /* 0x000fe200048070ff */
[C---:B------:R-:W-:Y:S01]  /*f070*/  FMUL R70, R76.reuse, R70 ;  /* 0x000000464c467220 */ /* 0x040fe20000400000 */
[----:B------:R-:W-:Y:S01]  /*f080*/  F2FP.SATFINITE.E4M3.F32.PACK_AB_MERGE_C R20, R21, R20, RZ ;  /* 0x000000141514723e */ /* 0x000fe200048070ff */
[C---:B------:R-:W-:Y:S01]  /*f090*/  FMUL R71, R76.reuse, R71 ;  /* 0x000000474c477220 */ /* 0x040fe20000400000 */
[----:B------:R-:W-:Y:S01]  /*f0a0*/  F2FP.SATFINITE.E4M3.F32.PACK_AB_MERGE_C R24, R25, R24, RZ ;  /* 0x000000181918723e */ /* 0x000fe200048070ff */
[C---:B------:R-:W-:Y:S01]  /*f0b0*/  FMUL R39, R76.reuse, R39 ;  /* 0x000000274c277220 */ /* 0x040fe20000400000 */
[----:B------:R-:W-:Y:S01]  /*f0c0*/  F2FP.SATFINITE.E4M3.F32.PACK_AB_MERGE_C R28, R29, R28, RZ ;  /* 0x0000001c1d1c723e */ /* 0x000fe200048070ff */
[----:B------:R-:W-:Y:S01]  /*f0d0*/  FMUL R65, R76, R65 ;  /* 0x000000414c417220 */ /* 0x000fe20000400000 */
[----:B------:R-:W-:Y:S01]  /*f0e0*/  LEA.HI R40, R62, R63, RZ, 0x1f ;  /* 0x0000003f3e287211 */ /* 0x000fe200078ff8ff */
[C---:B------:R-:W-:Y:S01]  /*f0f0*/  FMUL R63, R76.reuse, R81 ;  /* 0x000000514c3f7220 */ /* 0x040fe20000400000 */
[----:B------:R-:W-:Y:S01]  /*f100*/  F2FP.SATFINITE.E4M3.F32.PACK_AB_MERGE_C R17, R17, R32, RZ ;  /* 0x000000201111723e */ /* 0x000fe200048070ff */
[C---:B------:R-:W-:Y:S01]  /*f110*/  FMUL R58, R76.reuse, R58 ;  /* 0x0000003a4c3a7220 */ /* 0x040fe20000400000 */
[C---:B------:R-:W-:Y:S01]  /*f120*/  FMUL R64, R76.reuse, R64 ;  /* 0x000000404c407220 */ /* 0x040fe20000400000 */
[----:B------:R-:W-:Y:S01]  /*f130*/  LOP3.LUT R32, R7, 0xffff, RZ, 0xc0, !PT ;  /* 0x0000ffff07207812 */ /* 0x000fe200078ec0ff */
[----:B------:R-:W-:Y:S01]  /*f140*/  FMUL R62, R76, R77 ;  /* 0x0000004d4c3e7220 */ /* 0x000fe20000400000 */
[----:B------:R-:W-:Y:S01]  /*f150*/  LOP3.LUT R29, R20, 0xffff, RZ, 0xc0, !PT ;  /* 0x0000ffff141d7812 */ /* 0x000fe200078ec0ff */
[----:B------:R-:W-:Y:S01]  /*f160*/  IMAD.IADD R56, R51, 0x1, -R56 ;  /* 0x0000000133387824 */ /* 0x000fe200078e0a38 */
[----:B------:R-:W-:Y:S01]  /*f170*/  LOP3.LUT R28, R28, 0xffff, RZ, 0xc0, !PT ;  /* 0x0000ffff1c1c7812 */ /* 0x000fe200078ec0ff */
[----:B------:R-:W-:Y:S01]  /*f180*/  @P1 FMUL R75, R75, 0.25 ;  /* 0x3e8000004b4b1820 */ /* 0x000fe20000400000 */
[----:B------:R-:W-:Y:S01]  /*f190*/  F2FP.SATFINITE.E4M3.F32.PACK_AB_MERGE_C R39, R39, R72, RZ ;  /* 0x000000482727723e */ /* 0x000fe200048070ff */
[----:B------:R-:W-:Y:S01]  /*f1a0*/  FADD R56, R56, -1 ;  /* 0xbf80000038387421 */ /* 0x000fe20000000000 */
[----:B------:R-:W-:Y:S01]  /*f1b0*/  F2FP.SATFINITE.E4M3.F32.PACK_AB_MERGE_C R70, R70, R71, RZ ;  /* 0x000000474646723e */ /* 0x000fe200048070ff */
[----:B------:R-:W-:Y:S01]  /*f1c0*/  @P1 FMUL R74, R74, 0.25 ;  /* 0x3e8000004a4a1820 */ /* 0x000fe20000400000 */
[----:B------:R-:W-:Y:S01]  /*f1d0*/  LOP3.LUT R39, R39, 0xffff, RZ, 0xc0, !PT ;  /* 0x0000ffff27277812 */ /* 0x000fe200078ec0ff */
[----:B------:R-:W-:Y:S01]  /*f1e0*/  @!P2 FMUL R34, R34, 16777216 ;  /* 0x4b8000002222a820 */ /* 0x000fe20000400000 */
[----:B------:R-:W-:-:S02]  /*f1f0*/  LOP3.LUT R70, R70, 0xffff, RZ, 0xc0, !PT ;  /* 0x0000ffff46467812 */ /* 0x000fc400078ec0ff */
[----:B------:R-:W-:Y:S01]  /*f200*/  LOP3.LUT R17, R17, 0xffff, RZ, 0xc0, !PT ;  /* 0x0000ffff11117812 */ /* 0x000fe200078ec0ff */
[----:B------:R-:W-:Y:S01]  /*f210*/  FMUL R34, R76, R34 ;  /* 0x000000224c227220 */ /* 0x000fe20000400000 */
[----:B------:R-:W-:-:S04]  /*f220*/  LOP3.LUT R80, R80, 0xff, RZ, 0xc0, !PT ;  /* 0x000000ff50507812 */ /* 0x000fc800078ec0ff */
[----:B------:R-:W-:Y:S01]  /*f230*/  F2FP.SATFINITE.E4M3.F32.PACK_AB_MERGE_C R34, R34, R37, RZ ;  /* 0x000000252222723e */ /* 0x000fe200048070ff */
[----:B-1----:R-:W-:-:S03]  /*f240*/  IMAD R78, R78, 0x100, R80 ;  /* 0x000001004e4e7824 */ /* 0x002fc600078e0250 */
[----:B------:R-:W-:Y:S01]  /*f250*/  LOP3.LUT R34, R34, 0xffff, RZ, 0xc0, !PT ;  /* 0x0000ffff22227812 */ /* 0x000fe200078ec0ff */
[----:B--2---:R-:W-:Y:S01]  /*f260*/  @P1 FMUL R41, R41, 0.25 ;  /* 0x3e80000029291820 */ /* 0x004fe20000400000 */
[----:B---3--:R-:W-:Y:S01]  /*f270*/  @P1 FMUL R42, R42, 0.25 ;  /* 0x3e8000002a2a1820 */ /* 0x008fe20000400000 */
[----:B----4-:R-:W-:Y:S01]  /*f280*/  @P0 FMUL R69, R69, 0.25 ;  /* 0x3e80000045450820 */ /* 0x010fe20000400000 */
[----:B-----5:R-:W-:-:S03]  /*f290*/  @P0 FMUL R68, R68, 0.25 ;  /* 0x3e80000044440820 */ /* 0x020fc60000400000 */
[----:B------:R-:W-:Y:S01]  /*f2a0*/  @!P2 FMUL R69, R69, 16777216 ;  /* 0x4b8000004545a820 */ /* 0x000fe20000400000 */
[----:B------:R-:W-:Y:S01]  /*f2b0*/  IMAD.MOV.U32 R79, RZ, RZ, R54 ;  /* 0x000000ffff4f7224 */ /* 0x000fe200078e0036 */
[----:B------:R-:W-:Y:S01]  /*f2c0*/  I2FP.F32.S32 R54, R57 ;  /* 0x0000003900367245 */ /* 0x000fe20000201400 */
[----:B------:R-:W-:Y:S01]  /*f2d0*/  @!P2 FMUL R68, R68, 16777216 ;  /* 0x4b8000004444a820 */ /* 0x000fe20000400000 */
[----:B------:R-:W-:Y:S01]  /*f2e0*/  FMUL R69, R76, R69 ;  /* 0x000000454c457220 */ /* 0x000fe20000400000 */
[----:B------:R-:W-:Y:S01]  /*f2f0*/  @P0 FMUL R79, R79, 0.25 ;  /* 0x3e8000004f4f0820 */ /* 0x000fe20000400000 */
[----:B------:R-:W-:Y:S01]  /*f300*/  @P1 FMUL R43, R43, 0.25 ;  /* 0x3e8000002b2b1820 */ /* 0x000fe20000400000 */
[----:B------:R-:W-:Y:S01]  /*f310*/  FFMA.FTZ R55, R54, 1.1920928955078125e-07, R55 ;  /* 0x3400000036377823 */ /* 0x000fe20000010037 */
[----:B------:R-:W-:Y:S01]  /*f320*/  FFMA.FTZ R54, R60, 1.1920928955078125e-07, R59 ;  /* 0x340000003c367823 */ /* 0x000fe2000001003b */
[----:B------:R-:W-:Y:S01]  /*f330*/  @P1 FMUL R44, R44, 0.25 ;  /* 0x3e8000002c2c1820 */ /* 0x000fe20000400000 */
[----:B------:R-:W-:Y:S01]  /*f340*/  @!P2 FMUL R79, R79, 16777216 ;  /* 0x4b8000004f4fa820 */ /* 0x000fe20000400000 */
[C---:B------:R-:W-:Y:S01]  /*f350*/  FMUL R68, R76.reuse, R68 ;  /* 0x000000444c447220 */ /* 0x040fe20000400000 */
[C---:B------:R-:W-:Y:S01]  /*f360*/  FMUL R60, R76.reuse, R83 ;  /* 0x000000534c3c7220 */ /* 0x040fe20000400000 */
[----:B------:R-:W-:Y:S01]  /*f370*/  @P0 FMUL R67, R67, 0.25 ;  /* 0x3e80000043430820 */ /* 0x000fe20000400000 */
[----:B------:R-:W-:Y:S01]  /*f380*/  FMUL R59, R76, R79 ;  /* 0x0000004f4c3b7220 */ /* 0x000fe20000400000 */
[----:B------:R-:W-:Y:S01]  /*f390*/  IMAD.IADD R57, R52, 0x1, -R57 ;  /* 0x0000000134397824 */ /* 0x000fe200078e0a39 */
[----:B------:R-:W-:Y:S01]  /*f3a0*/  F2FP.SATFINITE.E4M3.F32.PACK_AB_MERGE_C R68, R68, R69, RZ ;  /* 0x000000454444723e */ /* 0x000fe200048070ff */
[----:B------:R-:W-:Y:S01]  /*f3b0*/  @P0 FMUL R66, R66, 0.25 ;  /* 0x3e80000042420820 */ /* 0x000fe20000400000 */
[----:B------:R-:W-:Y:S01]  /*f3c0*/  F2FP.SATFINITE.E4M3.F32.PACK_AB_MERGE_C R60, R63, R60, RZ ;  /* 0x0000003c3f3c723e */ /* 0x000fe200048070ff */
[----:B------:R-:W-:Y:S01]  /*f3d0*/  FADD R57, R57, -1 ;  /* 0xbf80000039397421 */ /* 0x000fe20000000000 */
[----:B------:R-:W-:Y:S01]  /*f3e0*/  F2FP.SATFINITE.E4M3.F32.PACK_AB_MERGE_C R59, R62, R59, RZ ;  /* 0x0000003b3e3b723e */ /* 0x000fe200048070ff */
[----:B------:R-:W-:Y:S01]  /*f3f0*/  @P1 FMUL R45, R45, 0.25 ;  /* 0x3e8000002d2d1820 */ /* 0x000fe20000400000 */
[----:B------:R-:W-:Y:S01]  /*f400*/  LOP3.LUT R68, R68, 0xffff, RZ, 0xc0, !PT ;  /* 0x0000ffff44447812 */ /* 0x000fe200078ec0ff */
[----:B------:R-:W-:Y:S01]  /*f410*/  @!P2 FMUL R66, R66, 16777216 ;  /* 0x4b8000004242a820 */ /* 0x000fe20000400000 */
[----:B------:R-:W-:Y:S01]  /*f420*/  @!P2 FMUL R67, R67, 16777216 ;  /* 0x4b8000004343a820 */ /* 0x000fe20000400000 */
[----:B------:R-:W-:Y:S01]  /*f430*/  @P1 FMUL R46, R46, 0.25 ;  /* 0x3e8000002e2e1820 */ /* 0x000fe20000400000 */
[----:B------:R-:W-:Y:S01]  /*f440*/  PRMT R12, R68, 0x3340, R1 ;  /* 0x00003340440c7816 */ /* 0x000fe20000000001 */
[C---:B------:R-:W-:Y:S01]  /*f450*/  FMUL R66, R76.reuse, R66 ;  /* 0x000000424c427220 */ /* 0x040fe20000400000 */
[----:B------:R-:W-:Y:S01]  /*f460*/  FMUL R67, R76, R67 ;  /* 0x000000434c437220 */ /* 0x000fe20000400000 */
[----:B------:R-:W-:Y:S01]  /*f470*/  @P0 FMUL R61, R61, 0.25 ;  /* 0x3e8000003d3d0820 */ /* 0x000fe20000400000 */
[----:B------:R-:W-:Y:S01]  /*f480*/  BAR.SYNC.DEFER_BLOCKING 0x0 ;  /* 0x0000000000007b1d */ /* 0x000fe20000010000 */
[C---:B------:R-:W-:Y:S01]  /*f490*/  FSETP.GEU.AND P0, PT, |R73|.reuse, 1.175494350822287508e-38, PT ;  /* 0x008000004900780b */ /* 0x040fe20003f0e200 */
[----:B------:R-:W-:Y:S01]  /*f4a0*/  @P1 FMUL R73, R73, 0.25 ;  /* 0x3e80000049491820 */ /* 0x000fe20000400000 */
[----:B------:R-:W-:Y:S01]  /*f4b0*/  @!P2 FMUL R61, R61, 16777216 ;  /* 0x4b8000003d3da820 */ /* 0x000fe20000400000 */
[----:B------:R-:W-:-:S02]  /*f4c0*/  ISETP.GE.U32.AND P1, PT, R52, 0x7f800000, PT ;  /* 0x7f8000003400780c */ /* 0x000fc40003f26070 */
[----:B------:R-:W-:Y:S01]  /*f4d0*/  ISETP.GE.U32.AND P2, PT, R51, 0x7f800000, PT ;  /* 0x7f8000003300780c */ /* 0x000fe20003f46070 */
[----:B------:R-:W-:Y:S01]  /*f4e0*/  FMUL R61, R76, R61 ;  /* 0x0000003d4c3d7220 */ /* 0x000fe20000400000 */
[----:B------:R-:W-:Y:S02]  /*f4f0*/  F2FP.SATFINITE.E4M3.F32.PACK_AB_MERGE_C R66, R66, R67, RZ ;  /* 0x000000434242723e */ /* 0x000fe400048070ff */
[----:B------:R-:W-:Y:S02]  /*f500*/  LOP3.LUT R59, R59, 0xffff, RZ, 0xc0, !PT ;  /* 0x0000ffff3b3b7812 */ /* 0x000fe400078ec0ff */
[----:B------:R-:W-:Y:S02]  /*f510*/  F2FP.SATFINITE.E4M3.F32.PACK_AB_MERGE_C R61, R64, R61, RZ ;  /* 0x0000003d403d723e */ /* 0x000fe400048070ff */
[----:B------:R-:W-:Y:S01]  /*f520*/  @!P0 FMUL R73, R73, 16777216 ;  /* 0x4b80000049498820 */ /* 0x000fe20000400000 */
[----:B------:R-:W-:Y:S01]  /*f530*/  @!P0 FMUL R36, R36, 16777216 ;  /* 0x4b80000024248820 */ /* 0x000fe20000400000 */
[----:B------:R-:W-:Y:S01]  /*f540*/  @!P0 FMUL R33, R33, 16777216 ;  /* 0x4b80000021218820 */ /* 0x000fe20000400000 */
[----:B------:R-:W-:Y:S01]  /*f550*/  @!P0 FMUL R27, R27, 16777216 ;  /* 0x4b8000001b1b8820 */ /* 0x000fe20000400000 */
[----:B------:R-:W-:Y:S01]  /*f560*/  @!P0 FMUL R26, R26, 16777216 ;  /* 0x4b8000001a1a8820 */ /* 0x000fe20000400000 */
[----:B------:R-:W-:Y:S01]  /*f570*/  @!P0 FMUL R23, R23, 16777216 ;  /* 0x4b80000017178820 */ /* 0x000fe20000400000 */
[----:B------:R-:W0:Y:S01]  /*f580*/  MUFU.RCP R73, R73 ;  /* 0x0000004900497308 */ /* 0x000e220000001000 */
        /* <DEDUP_REMOVED lines=16> */
[C---:B0-----:R-:W-:Y:S01]  /*f690*/  FMUL R15, R73.reuse, R36 ;  /* 0x00000024490f7220 */ /* 0x041fe20000400000 */
[----:B------:R-:W-:Y:S01]  /*f6a0*/  @!P0 FMUL R30, R30, 16777216 ;  /* 0x4b8000001e1e8820 */ /* 0x000fe20000400000 */
[C---:B------:R-:W-:Y:S01]  /*f6b0*/  FMUL R36, R73.reuse, R33 ;  /* 0x0000002149247220 */ /* 0x040fe20000400000 */
[C---:B------:R-:W-:Y:S01]  /*f6c0*/  FMUL R27, R73.reuse, R27 ;  /* 0x0000001b491b7220 */ /* 0x040fe20000400000 */
[C---:B------:R-:W-:Y:S01]  /*f6d0*/  FMUL R26, R73.reuse, R26 ;  /* 0x0000001a491a7220 */ /* 0x040fe20000400000 */
[C---:B------:R-:W-:Y:S01]  /*f6e0*/  FMUL R23, R73.reuse, R23 ;  /* 0x0000001749177220 */ /* 0x040fe20000400000 */
[C---:B------:R-:W-:Y:S01]  /*f6f0*/  FMUL R22, R73.reuse, R22 ;  /* 0x0000001649167220 */ /* 0x040fe20000400000 */
[C---:B------:R-:W-:Y:S01]  /*f700*/  FMUL R19, R73.reuse, R19 ;  /* 0x0000001349137220 */ /* 0x040fe20000400000 */
[----:B------:R-:W-:Y:S01]  /*f710*/  FMUL R18, R73, R18 ;  /* 0x0000001249127220 */ /* 0x000fe20000400000 */
[----:B------:R-:W-:Y:S01]  /*f720*/  @!P0 FMUL R44, R44, 16777216 ;  /* 0x4b8000002c2c8820 */ /* 0x000fe20000400000 */
[----:B------:R-:W-:Y:S01]  /*f730*/  @!P0 FMUL R43, R43, 16777216 ;  /* 0x4b8000002b2b8820 */ /* 0x000fe20000400000 */
[C---:B------:R-:W-:Y:S01]  /*f740*/  FMUL R2, R73.reuse, R2 ;  /* 0x0000000249027220 */ /* 0x040fe20000400000 */
        /* <DEDUP_REMOVED lines=14> */
[----:B------:R-:W-:Y:S01]  /*f830*/  FMUL R30, R73, R30 ;  /* 0x0000001e491e7220 */ /* 0x000fe20000400000 */
[----:B------:R-:W-:Y:S01]  /*f840*/  @!P0 FMUL R53, R53, 16777216 ;  /* 0x4b80000035358820 */ /* 0x000fe20000400000 */
[----:B------:R-:W-:Y:S01]  /*f850*/  @!P0 FMUL R50, R50, 16777216 ;  /* 0x4b80000032328820 */ /* 0x000fe20000400000 */
[----:B------:R-:W-:Y:S01]  /*f860*/  @!P0 FMUL R49, R49, 16777216 ;  /* 0x4b80000031318820 */ /* 0x000fe20000400000 */
[----:B------:R-:W-:Y:S01]  /*f870*/  @!P0 FMUL R48, R48, 16777216 ;  /* 0x4b80000030308820 */ /* 0x000fe20000400000 */
[C---:B------:R-:W-:Y:S01]  /*f880*/  FMUL R44, R73.reuse, R44 ;  /* 0x0000002c492c7220 */ /* 0x040fe20000400000 */
[----:B------:R-:W-:Y:S01]  /*f890*/  FMUL R43, R73, R43 ;  /* 0x0000002b492b7220 */ /* 0x000fe20000400000 */
[----:B------:R-:W-:Y:S01]  /*f8a0*/  F2FP.SATFINITE.E4M3.F32.PACK_AB_MERGE_C R18, R19, R18, RZ ;  /* 0x000000121312723e */ /* 0x000fe200048070ff */
[----:B------:R-:W-:Y:S01]  /*f8b0*/  FMUL R14, R73, R14 ;  /* 0x0000000e490e7220 */ /* 0x000fe20000400000 */
[----:B------:R-:W-:Y:S01]  /*f8c0*/  F2FP.SATFINITE.E4M3.F32.PACK_AB_MERGE_C R22, R23, R22, RZ ;  /* 0x000000161716723e */ /* 0x000fe200048070ff */
[----:B------:R-:W-:Y:S01]  /*f8d0*/  FMUL R13, R73, R13 ;  /* 0x0000000d490d7220 */ /* 0x000fe20000400000 */
        /* <DEDUP_REMOVED lines=8> */
[----:B------:R-:W-:Y:S01]  /*f960*/  F2FP.SATFINITE.E4M3.F32.PACK_AB_MERGE_C R15, R38, R15, RZ ;  /* 0x0000000f260f723e */ /* 0x000fe200048070ff */
[----:B------:R-:W-:Y:S01]  /*f970*/  @!P0 FMUL R75, R75, 16777216 ;  /* 0x4b8000004b4b8820 */ /* 0x000fe20000400000 */
[----:B------:R-:W-:Y:S01]  /*f980*/  F2FP.SATFINITE.E4M3.F32.PACK_AB_MERGE_C R41, R42, R41, RZ ;  /* 0x000000292a29723e */ /* 0x000fe200048070ff */
[----:B------:R-:W-:Y:S01]  /*f990*/  @!P0 FMUL R74, R74, 16777216 ;  /* 0x4b8000004a4a8820 */ /* 0x000fe20000400000 */
[----:B------:R-:W-:Y:S01]  /*f9a0*/  F2FP.SATFINITE.E4M3.F32.PACK_AB_MERGE_C R45, R46, R45, RZ ;  /* 0x0000002d2e2d723e */ /* 0x000fe200048070ff */
[----:B------:R-:W-:Y:S01]  /*f9b0*/  FMUL R75, R73, R75 ;  /* 0x0000004b494b7220 */ /* 0x000fe20000400000 */
[----:B------:R-:W-:Y:S01]  /*f9c0*/  F2FP.SATFINITE.E4M3.F32.PACK_AB_MERGE_C R2, R31, R30, RZ ;  /* 0x0000001e1f02723e */ /* 0x000fe200048070ff */
[----:B------:R-:W-:Y:S01]  /*f9d0*/  IMAD.MOV.U32 R31, RZ, RZ, 0x3dc6b27f ;  /* 0x3dc6b27fff1f7424 */ /* 0x000fe200078e00ff */
[----:B------:R-:W-:Y:S01]  /*f9e0*/  F2FP.SATFINITE.E4M3.F32.PACK_AB_MERGE_C R35, R35, R36, RZ ;  /* 0x000000242323723e */ /* 0x000fe200048070ff */
[----:B------:R-:W-:Y:S01]  /*f9f0*/  FMUL R74, R73, R74 ;  /* 0x0000004a494a7220 */ /* 0x000fe20000400000 */
[----:B------:R-:W-:-:S02]  /*fa00*/  LOP3.LUT R23, R3, 0xffff, RZ, 0xc0, !PT ;  /* 0x0000ffff03177812 */ /* 0x000fc400078ec0ff */
[----:B------:R-:W-:Y:S02]  /*fa10*/  LOP3.LUT R38, R11, 0xffff, RZ, 0xc0, !PT ;  /* 0x0000ffff0b267812 */ /* 0x000fe400078ec0ff */
[----:B------:R-:W-:Y:S02]  /*fa20*/  LOP3.LUT R27, R18, 0xffff, RZ, 0xc0, !PT ;  /* 0x0000ffff121b7812 */ /* 0x000fe400078ec0ff */
[----:B------:R-:W-:Y:S02]  /*fa30*/  LOP3.LUT R42, R22, 0xffff, RZ, 0xc0, !PT ;  /* 0x0000ffff162a7812 */ /* 0x000fe400078ec0ff */
[----:B------:R-:W-:Y:S02]  /*fa40*/  LOP3.LUT R46, R26, 0xffff, RZ, 0xc0, !PT ;  /* 0x0000ffff1a2e7812 */ /* 0x000fe400078ec0ff */
[----:B------:R-:W-:Y:S02]  /*fa50*/  F2FP.SATFINITE.E4M3.F32.PACK_AB_MERGE_C R43, R44, R43, RZ ;  /* 0x0000002b2c2b723e */ /* 0x000fe400048070ff */
[----:B------:R-:W-:-:S02]  /*fa60*/  LOP3.LUT R33, R33, 0xffff, RZ, 0xc0, !PT ;  /* 0x0000ffff21217812 */ /* 0x000fc400078ec0ff */
[----:B------:R-:W-:Y:S02]  /*fa70*/  LOP3.LUT R30, R5, 0xffff, RZ, 0xc0, !PT ;  /* 0x0000ffff051e7812 */ /* 0x000fe400078ec0ff */
[----:B------:R-:W-:Y:S02]  /*fa80*/  LOP3.LUT R36, R9, 0xffff, RZ, 0xc0, !PT ;  /* 0x0000ffff09247812 */ /* 0x000fe400078ec0ff */
[----:B------:R-:W-:Y:S02]  /*fa90*/  LOP3.LUT R44, R24, 0xffff, RZ, 0xc0, !PT ;  /* 0x0000ffff182c7812 */ /* 0x000fe400078ec0ff */
[----:B------:R-:W-:Y:S02]  /*faa0*/  F2FP.SATFINITE.E4M3.F32.PACK_AB_MERGE_C R0, R14, R13, RZ ;  /* 0x0000000d0e00723e */ /* 0x000fe400048070ff */
[--C-:B------:R-:W-:Y:S02]  /*fab0*/  PRMT R5, R38, 0x3340, R1.reuse ;  /* 0x0000334026057816 */ /* 0x100fe40000000001 */
[----:B------:R-:W-:-:S02]  /*fac0*/  PRMT R7, R46, 0x3340, R1 ;  /* 0x000033402e077816 */ /* 0x000fc40000000001 */
[----:B------:R-:W-:Y:S02]  /*fad0*/  PRMT R6, R23, 0x3340, R32 ;  /* 0x0000334017067816 */ /* 0x000fe40000000020 */
[----:B------:R-:W-:Y:S02]  /*fae0*/  PRMT R8, R27, 0x3340, R42 ;  /* 0x000033401b087816 */ /* 0x000fe4000000002a */
[----:B------:R-:W-:Y:S02]  /*faf0*/  F2FP.SATFINITE.E4M3.F32.PACK_AB_MERGE_C R48, R49, R48, RZ ;  /* 0x000000303130723e */ /* 0x000fe400048070ff */
[----:B------:R-:W-:Y:S02]  /*fb00*/  F2FP.SATFINITE.E4M3.F32.PACK_AB_MERGE_C R14, R65, R58, RZ ;  /* 0x0000003a410e723e */ /* 0x000fe400048070ff */
[----:B------:R-:W-:Y:S02]  /*fb10*/  F2FP.SATFINITE.E4M3.F32.PACK_AB_MERGE_C R50, R53, R50, RZ ;  /* 0x000000323532723e */ /* 0x000fe400048070ff */
[----:B------:R-:W-:-:S02]  /*fb20*/  PRMT R3, R36, 0x3340, R1 ;  /* 0x0000334024037816 */ /* 0x000fc40000000001 */
[----:B------:R-:W-:Y:S02]  /*fb30*/  PRMT R4, R33, 0x3340, R30 ;  /* 0x0000334021047816 */ /* 0x000fe4000000001e */
[----:B------:R-:W-:Y:S02]  /*fb40*/  PRMT R10, R28, 0x3340, R1 ;  /* 0x000033401c0a7816 */ /* 0x000fe40000000001 */
[----:B------:R-:W-:Y:S02]  /*fb50*/  PRMT R9, R29, 0x3340, R44 ;  /* 0x000033401d097816 */ /* 0x000fe4000000002c */
[----:B------:R-:W-:Y:S02]  /*fb60*/  LOP3.LUT R35, R35, 0xffff, RZ, 0xc0, !PT ;  /* 0x0000ffff23237812 */ /* 0x000fe400078ec0ff */
[----:B------:R-:W-:Y:S02]  /*fb70*/  LOP3.LUT R58, R15, 0xffff, RZ, 0xc0, !PT ;  /* 0x0000ffff0f3a7812 */ /* 0x000fe400078ec0ff */
[----:B------:R-:W-:-:S02]  /*fb80*/  LOP3.LUT R62, R41, 0xffff, RZ, 0xc0, !PT ;  /* 0x0000ffff293e7812 */ /* 0x000fc400078ec0ff */
[----:B------:R-:W-:Y:S02]  /*fb90*/  PRMT R6, R6, 0x5410, R5 ;  /* 0x0000541006067816 */ /* 0x000fe40000000005 */
[----:B------:R-:W-:Y:S02]  /*fba0*/  PRMT R8, R8, 0x5410, R7 ;  /* 0x0000541008087816 */ /* 0x000fe40000000007 */
[----:B------:R-:W-:Y:S02]  /*fbb0*/  PRMT R4, R4, 0x5410, R3 ;  /* 0x0000541004047816 */ /* 0x000fe40000000003 */
[----:B------:R-:W-:Y:S02]  /*fbc0*/  LOP3.LUT R7, R45, 0xffff, RZ, 0xc0, !PT ;  /* 0x0000ffff2d077812 */ /* 0x000fe400078ec0ff */
[----:B------:R-:W-:Y:S02]  /*fbd0*/  LOP3.LUT R5, R61, 0xffff, RZ, 0xc0, !PT ;  /* 0x0000ffff3d057812 */ /* 0x000fe400078ec0ff */
[----:B------:R-:W-:-:S02]  /*fbe0*/  LOP3.LUT R48, R48, 0xffff, RZ, 0xc0, !PT ;  /* 0x0000ffff30307812 */ /* 0x000fc400078ec0ff */
[----:B------:R-:W-:Y:S02]  /*fbf0*/  LOP3.LUT R14, R14, 0xffff, RZ, 0xc0, !PT ;  /* 0x0000ffff0e0e7812 */ /* 0x000fe400078ec0ff */
[----:B------:R-:W-:Y:S02]  /*fc00*/  LOP3.LUT R50, R50, 0xffff, RZ, 0xc0, !PT ;  /* 0x0000ffff32327812 */ /* 0x000fe400078ec0ff */
[----:B------:R-:W-:Y:S02]  /*fc10*/  LOP3.LUT R18, R60, 0xffff, RZ, 0xc0, !PT ;  /* 0x0000ffff3c127812 */ /* 0x000fe400078ec0ff */
[----:B------:R-:W-:Y:S02]  /*fc20*/  PRMT R3, R9, 0x5410, R10 ;  /* 0x0000541009037816 */ /* 0x000fe4000000000a */
[----:B------:R-:W-:Y:S02]  /*fc30*/  PRMT R10, R62, 0x3340, R1 ;  /* 0x000033403e0a7816 */ /* 0x000fe40000000001 */
[----:B------:R-:W-:-:S02]  /*fc40*/  PRMT R9, R35, 0x3340, R58 ;  /* 0x0000334023097816 */ /* 0x000fc4000000003a */
[----:B------:R-:W-:Y:S02]  /*fc50*/  PRMT R11, R39, 0x3340, R70 ;  /* 0x00003340270b7816 */ /* 0x000fe40000000046 */
[--C-:B------:R-:W-:Y:S02]  /*fc60*/  PRMT R20, R50, 0x3340, R1.reuse ;  /* 0x0000334032147816 */ /* 0x100fe40000000001 */
[----:B------:R-:W-:Y:S02]  /*fc70*/  PRMT R22, R18, 0x3340, R1 ;  /* 0x0000334012167816 */ /* 0x000fe40000000001 */
[----:B------:R-:W-:Y:S02]  /*fc80*/  PRMT R13, R7, 0x3340, R48 ;  /* 0x00003340070d7816 */ /* 0x000fe40000000030 */
[----:B------:R-:W-:Y:S02]  /*fc90*/  PRMT R15, R5, 0x3340, R14 ;  /* 0x00003340050f7816 */ /* 0x000fe4000000000e */
[----:B------:R-:W-:-:S02]  /*fca0*/  PRMT R9, R9, 0x5410, R10 ;  /* 0x0000541009097816 */ /* 0x000fc4000000000a */
[----:B------:R-:W-:Y:S02]  /*fcb0*/  PRMT R10, R11, 0x5410, R12 ;  /* 0x000054100b0a7816 */ /* 0x000fe4000000000c */
[----:B------:R-:W-:Y:S02]  /*fcc0*/  PRMT R13, R13, 0x5410, R20 ;  /* 0x000054100d0d7816 */ /* 0x000fe40000000014 */
[----:B------:R-:W-:Y:S02]  /*fcd0*/  PRMT R12, R15, 0x5410, R22 ;  /* 0x000054100f0c7816 */ /* 0x000fe40000000016 */
[----:B------:R-:W-:Y:S02]  /*fce0*/  SHF.R.U32.HI R15, RZ, 0x8, R23 ;  /* 0x00000008ff0f7819 */ /* 0x000fe40000011617 */
[----:B------:R-:W-:Y:S02]  /*fcf0*/  SHF.R.U32.HI R20, RZ, 0x8, R32 ;  /* 0x00000008ff147819 */ /* 0x000fe40000011620 */
[----:B------:R-:W-:-:S02]  /*fd00*/  LOP3.LUT R15, R15, 0xffff, RZ, 0xc0, !PT ;  /* 0x0000ffff0f0f7812 */ /* 0x000fc400078ec0ff */
[----:B------:R-:W-:Y:S02]  /*fd10*/  LOP3.LUT R20, R20, 0xffff, RZ, 0xc0, !PT ;  /* 0x0000ffff14147812 */ /* 0x000fe400078ec0ff */
[----:B------:R-:W-:Y:S02]  /*fd20*/  SHF.R.U32.HI R21, RZ, 0x8, R36 ;  /* 0x00000008ff157819 */ /* 0x000fe40000011624 */
[----:B------:R-:W-:Y:S02]  /*fd30*/  PRMT R25, R15, 0x3340, R20 ;  /* 0x000033400f197816 */ /* 0x000fe40000000014 */
[----:B------:R-:W-:Y:S02]  /*fd40*/  SHF.R.U32.HI R15, RZ, 0x8, R29 ;  /* 0x00000008ff0f7819 */ /* 0x000fe4000001161d */
[----:B------:R-:W-:Y:S02]  /*fd50*/  SHF.R.U32.HI R20, RZ, 0x8, R44 ;  /* 0x00000008ff147819 */ /* 0x000fe4000001162c */
[----:B------:R-:W-:-:S02]  /*fd60*/  LOP3.LUT R15, R15, 0xffff, RZ, 0xc0, !PT ;  /* 0x0000ffff0f0f7812 */ /* 0x000fc400078ec0ff */
[----:B------:R-:W-:Y:S02]  /*fd70*/  LOP3.LUT R20, R20, 0xffff, RZ, 0xc0, !PT ;  /* 0x0000ffff14147812 */ /* 0x000fe400078ec0ff */
[----:B------:R-:W-:Y:S02]  /*fd80*/  SHF.R.U32.HI R22, RZ, 0x8, R38 ;  /* 0x00000008ff167819 */ /* 0x000fe40000011626 */
[----:B------:R-:W-:Y:S02]  /*fd90*/  LOP3.LUT R26, R21, 0xffff, RZ, 0xc0, !PT ;  /* 0x0000ffff151a7812 */ /* 0x000fe400078ec0ff */
[----:B------:R-:W-:Y:S02]  /*fda0*/  SHF.R.U32.HI R11, RZ, 0x8, R33 ;  /* 0x00000008ff0b7819 */ /* 0x000fe40000011621 */
[----:B------:R-:W-:Y:S02]  /*fdb0*/  SHF.R.U32.HI R21, RZ, 0x8, R46 ;  /* 0x00000008ff157819 */ /* 0x000fe4000001162e */
[----:B------:R-:W-:-:S02]  /*fdc0*/  PRMT R29, R15, 0x3340, R20 ;  /* 0x000033400f1d7816 */ /* 0x000fc40000000014 */
[----:B------:R-:W-:Y:S02]  /*fdd0*/  SHF.R.U32.HI R15, RZ, 0x8, R39 ;  /* 0x00000008ff0f7819 */ /* 0x000fe40000011627 */
[----:B------:R-:W-:Y:S02]  /*fde0*/  SHF.R.U32.HI R20, RZ, 0x8, R70 ;  /* 0x00000008ff147819 */ /* 0x000fe40000011646 */
[----:B------:R-:W-:Y:S02]  /*fdf0*/  SHF.R.U32.HI R19, RZ, 0x8, R30 ;  /* 0x00000008ff137819 */ /* 0x000fe4000001161e */
[----:B------:R-:W-:Y:S02]  /*fe00*/  LOP3.LUT R22, R22, 0xffff, RZ, 0xc0, !PT ;  /* 0x0000ffff16167812 */ /* 0x000fe400078ec0ff */
[----:B------:R-:W-:Y:S02]  /*fe10*/  LOP3.LUT R24, R11, 0xffff, RZ, 0xc0, !PT ;  /* 0x0000ffff0b187812 */ /* 0x000fe400078ec0ff */
[----:B------:R-:W-:-:S02]  /*fe20*/  LOP3.LUT R30, R21, 0xffff, RZ, 0xc0, !PT ;  /* 0x0000ffff151e7812 */ /* 0x000fc400078ec0ff */
[----:B------:R-:W-:Y:S02]  /*fe30*/  SHF.R.U32.HI R11, RZ, 0x8, R27 ;  /* 0x00000008ff0b7819 */ /* 0x000fe4000001161b */
[----:B------:R-:W-:Y:S02]  /*fe40*/  SHF.R.U32.HI R21, RZ, 0x8, R62 ;  /* 0x00000008ff157819 */ /* 0x000fe4000001163e */
[--C-:B------:R-:W-:Y:S02]  /*fe50*/  PRMT R23, R26, 0x3340, R1.reuse ;  /* 0x000033401a177816 */ /* 0x100fe40000000001 */
[----:B------:R-:W-:Y:S02]  /*fe60*/  LOP3.LUT R20, R20, 0xffff, RZ, 0xc0, !PT ;  /* 0x0000ffff14147812 */ /* 0x000fe400078ec0ff */
[----:B------:R-:W-:Y:S02]  /*fe70*/  LOP3.LUT R15, R15, 0xffff, RZ, 0xc0, !PT ;  /* 0x0000ffff0f0f7812 */ /* 0x000fe400078ec0ff */
[----:B------:R-:W-:-:S02]  /*fe80*/  PRMT R26, R22, 0x3340, R1 ;  /* 0x00003340161a7816 */ /* 0x000fc40000000001 */
[----:B------:R-:W-:Y:S02]  /*fe90*/  SHF.R.U32.HI R7, RZ, 0x8, R7 ;  /* 0x00000008ff077819 */ /* 0x000fe40000011607 */
[----:B------:R-:W-:Y:S02]  /*fea0*/  SHF.R.U32.HI R22, RZ, 0x8, R28 ;  /* 0x00000008ff167819 */ /* 0x000fe4000001161c */
[----:B------:R-:W-:Y:S02]  /*feb0*/  LOP3.LUT R28, R11, 0xffff, RZ, 0xc0, !PT ;  /* 0x0000ffff0b1c7812 */ /* 0x000fe400078ec0ff */
[----:B------:R-:W-:Y:S02]  /*fec0*/  LOP3.LUT R36, R21, 0xffff, RZ, 0xc0, !PT ;  /* 0x0000ffff15247812 */ /* 0x000fe400078ec0ff */
[----:B------:R-:W-:Y:S02]  /*fed0*/  SHF.R.U32.HI R11, RZ, 0x8, R35 ;  /* 0x00000008ff0b7819 */ /* 0x000fe40000011623 */
[----:B------:R-:W-:-:S02]  /*fee0*/  PRMT R21, R15, 0x3340, R20 ;  /* 0x000033400f157816 */ /* 0x000fc40000000014 */
[----:B------:R-:W-:Y:S01]  /*fef0*/  LOP3.LUT R20, R7, 0xffff, RZ, 0xc0, !PT ;  /* 0x0000ffff07147812 */ /* 0x000fe200078ec0ff */
[C---:B------:R-:W-:Y:S01]  /*ff00*/  FFMA.FTZ R7, R56.reuse, R31, -0.16845393180847167969 ;  /* 0xbe2c7f3038077423 */ /* 0x040fe2000001001f */
[----:B------:R-:W-:Y:S02]  /*ff10*/  LOP3.LUT R32, R11, 0xffff, RZ, 0xc0, !PT ;  /* 0x0000ffff0b207812 */ /* 0x000fe400078ec0ff */
[----:B------:R-:W-:Y:S01]  /*ff20*/  SHF.R.U32.HI R11, RZ, 0x8, R48 ;  /* 0x00000008ff0b7819 */ /* 0x000fe20000011630 */
[C---:B------:R-:W-:Y:S01]  /*ff30*/  FFMA.FTZ R7, R56.reuse, R7, 0.1716887056827545166 ;  /* 0x3e2fcf2a38077423 */ /* 0x040fe20000010007 */
[----:B------:R-:W-:Y:S02]  /*ff40*/  LOP3.LUT R19, R19, 0xffff, RZ, 0xc0, !PT ;  /* 0x0000ffff13137812 */ /* 0x000fe400078ec0ff */
[----:B------:R-:W-:Y:S01]  /*ff50*/  LOP3.LUT R11, R11, 0xffff, RZ, 0xc0, !PT ;  /* 0x0000ffff0b0b7812 */ /* 0x000fe200078ec0ff */
[----:B------:R-:W-:Y:S01]  /*ff60*/  FFMA.FTZ R7, R56, R7, -0.17900948226451873779 ;  /* 0xbe374e4338077423 */ /* 0x000fe20000010007 */
[----:B------:R-:W-:-:S02]  /*ff70*/  PRMT R24, R24, 0x3340, R19 ;  /* 0x0000334018187816 */ /* 0x000fc40000000013 */
[----:B------:R-:W-:Y:S01]  /*ff80*/  SHF.R.U32.HI R19, RZ, 0x8, R42 ;  /* 0x00000008ff137819 */ /* 0x000fe2000001162a */
[----:B------:R-:W-:Y:S01]  /*ff90*/  FFMA.FTZ R7, R56, R7, 0.20512372255325317383 ;  /* 0x3e520bf438077423 */ /* 0x000fe20000010007 */
[----:B------:R-:W-:Y:S01]  /*ffa0*/  PRMT R11, R20, 0x3340, R11 ;  /* 0x00003340140b7816 */ /* 0x000fe2000000000b */
[----:B------:R-:W-:Y:S01]  /*ffb0*/  FFMA.FTZ R20, R57, R31, -0.16845393180847167969 ;  /* 0xbe2c7f3039147423 */ /* 0x000fe2000001001f */
[----:B------:R-:W-:Y:S01]  /*ffc0*/  LOP3.LUT R19, R19, 0xffff, RZ, 0xc0, !PT ;  /* 0x0000ffff13137812 */ /* 0x000fe200078ec0ff */
[----:B------:R-:W-:Y:S01]  /*ffd0*/  FFMA.FTZ R7, R56, R7, -0.24046532809734344482 ;  /* 0xbe763c8b38077423 */ /* 0x000fe20000010007 */
[----:B------:R-:W-:Y:S01]  /*ffe0*/  SHF.R.U32.HI R14, RZ, 0x8, R14 ;  /* 0x00000008ff0e7819 */ /* 0x000fe2000001160e */
[C---:B------:R-:W-:Y:S01]  /*fff0*/  FFMA.FTZ R20, R57.reuse, R20, 0.1716887056827545166 ;  /* 0x3e2fcf2a39147423 */ /* 0x040fe20000010014 */
[----:B------:R-:W-:Y:S01]  /*10000*/  PRMT R28, R28, 0x3340, R19 ;  /* 0x000033401c1c7816 */ /* 0x000fe20000000013 */
[C---:B------:R-:W-:Y:S01]  /*10010*/  FFMA.FTZ R7, R56.reuse, R7, 0.28857114911079406738 ;  /* 0x3e93bf9938077423 */ /* 0x040fe20000010007 */
[----:B------:R-:W-:Y:S01]  /*10020*/  SHF.R.U32.HI R19, RZ, 0x8, R58 ;  /* 0x00000008ff137819 */ /* 0x000fe2000001163a */
[C---:B------:R-:W-:Y:S01]  /*10030*/  FFMA.FTZ R20, R57.reuse, R20, -0.17900948226451873779 ;  /* 0xbe374e4339147423 */ /* 0x040fe20000010014 */
[----:B------:R-:W-:Y:S01]  /*10040*/  SHF.R.U32.HI R5, RZ, 0x8, R5 ;  /* 0x00000008ff057819 */ /* 0x000fe20000011605 */
[C---:B------:R-:W-:Y:S01]  /*10050*/  FFMA.FTZ R7, R56.reuse, R7, -0.36067417263984680176 ;  /* 0xbeb8aa4938077423 */ /* 0x040fe20000010007 */
[----:B------:R-:W-:Y:S01]  /*10060*/  SHF.R.U32.HI R18, RZ, 0x8, R18 ;  /* 0x00000008ff127819 */ /* 0x000fe20000011612 */
[----:B------:R-:W-:Y:S01]  /*10070*/  FFMA.FTZ R20, R57, R20, 0.20512372255325317383 ;  /* 0x3e520bf439147423 */ /* 0x000fe20000010014 */
[----:B------:R-:W-:Y:S01]  /*10080*/  LOP3.LUT R19, R19, 0xffff, RZ, 0xc0, !PT ;  /* 0x0000ffff13137812 */ /* 0x000fe200078ec0ff */
[----:B------:R-:W-:Y:S01]  /*10090*/  FFMA.FTZ R7, R56, R7, 0.48089820146560668945 ;  /* 0x3ef6384a38077423 */ /* 0x000fe20000010007 */
[----:B------:R-:W-:Y:S01]  /*100a0*/  SHF.R.U32.HI R15, RZ, 0x8, R50 ;  /* 0x00000008ff0f7819 */ /* 0x000fe20000011632 */
[----:B------:R-:W-:Y:S01]  /*100b0*/  FFMA.FTZ R20, R57, R20, -0.24046532809734344482 ;  /* 0xbe763c8b39147423 */ /* 0x000fe20000010014 */
[----:B------:R-:W-:Y:S01]  /*100c0*/  LOP3.LUT R14, R14, 0xffff, RZ, 0xc0, !PT ;  /* 0x0000ffff0e0e7812 */ /* 0x000fe200078ec0ff */
[----:B------:R-:W-:Y:S01]  /*100d0*/  FFMA.FTZ R7, R56, R7, -0.72134751081466674805 ;  /* 0xbf38aa3b38077423 */ /* 0x000fe20000010007 */
[----:B------:R-:W-:Y:S01]  /*100e0*/  LOP3.LUT R5, R5, 0xffff, RZ, 0xc0, !PT ;  /* 0x0000ffff05057812 */ /* 0x000fe200078ec0ff */
[----:B------:R-:W-:Y:S01]  /*100f0*/  FFMA.FTZ R20, R57, R20, 0.28857114911079406738 ;  /* 0x3e93bf9939147423 */ /* 0x000fe20000010014 */
[----:B------:R-:W-:-:S02]  /*10100*/  LOP3.LUT R18, R18, 0xffff, RZ, 0xc0, !PT ;  /* 0x0000ffff12127812 */ /* 0x000fc400078ec0ff */
[----:B------:R-:W-:Y:S01]  /*10110*/  PRMT R19, R32, 0x3340, R19 ;  /* 0x0000334020137816 */ /* 0x000fe20000000013 */
[----:B------:R-:W-:Y:S01]  /*10120*/  FFMA.FTZ R20, R57, R20, -0.36067417263984680176 ;  /* 0xbeb8aa4939147423 */ /* 0x000fe20000010014 */
[----:B------:R-:W-:Y:S01]  /*10130*/  LOP3.LUT R32, R15, 0xffff, RZ, 0xc0, !PT ;  /* 0x0000ffff0f207812 */ /* 0x000fe200078ec0ff */
[----:B------:R-:W-:Y:S01]  /*10140*/  @P1 IMAD.MOV.U32 R15, RZ, RZ, 0x7f800000 ;  /* 0x7f800000ff0f1424 */ /* 0x000fe200078e00ff */
[----:B------:R-:W-:Y:S01]  /*10150*/  PRMT R5, R5, 0x3340, R14 ;  /* 0x0000334005057816 */ /* 0x000fe2000000000e */
[C---:B------:R-:W-:Y:S01]  /*10160*/  FFMA.FTZ R20, R57.reuse, R20, 0.48089820146560668945 ;  /* 0x3ef6384a39147423 */ /* 0x040fe20000010014 */
[--C-:B------:R-:W-:Y:S02]  /*10170*/  PRMT R18, R18, 0x3340, R1.reuse ;  /* 0x0000334012127816 */ /* 0x100fe40000000001 */
[----:B------:R-:W-:Y:S01]  /*10180*/  PRMT R32, R32, 0x3340, R1 ;  /* 0x0000334020207816 */ /* 0x000fe20000000001 */
[----:B------:R-:W-:Y:S01]  /*10190*/  FFMA.FTZ R20, R57, R20, -0.72134751081466674805 ;  /* 0xbf38aa3b39147423 */ /* 0x000fe20000010014 */
[----:B------:R-:W-:-:S02]  /*101a0*/  PRMT R18, R5, 0x5410, R18 ;  /* 0x0000541005127816 */ /* 0x000fc40000000012 */
[----:B------:R-:W-:Y:S01]  /*101b0*/  LOP3.LUT R5, R0, 0xffff, RZ, 0xc0, !PT ;  /* 0x0000ffff00057812 */ /* 0x000fe200078ec0ff */
[----:B------:R-:W-:Y:S01]  /*101c0*/  FMUL R20, R57, R20 ;  /* 0x0000001439147220 */ /* 0x000fe20000400000 */
[----:B------:R-:W-:Y:S02]  /*101d0*/  PRMT R24, R24, 0x5410, R23 ;  /* 0x0000541018187816 */ /* 0x000fe40000000017 */
[----:B------:R-:W-:Y:S01]  /*101e0*/  PRMT R26, R25, 0x5410, R26 ;  /* 0x00005410191a7816 */ /* 0x000fe2000000001a */
[----:B------:R-:W-:Y:S01]  /*101f0*/  FMUL R20, R57, R20 ;  /* 0x0000001439147220 */ /* 0x000fe20000400000 */
[----:B------:R-:W-:Y:S01]  /*10200*/  PRMT R31, R11, 0x5410, R32 ;  /* 0x000054100b1f7816 */ /* 0x000fe20000000020 */
[----:B------:R-:W-:Y:S01]  /*10210*/  FMUL R11, R56, R7 ;  /* 0x00000007380b7220 */ /* 0x000fe20000400000 */
[--C-:B------:R-:W-:Y:S01]  /*10220*/  PRMT R4, R4, 0x4210, R5.reuse ;  /* 0x0000421004047816 */ /* 0x100fe20000000005 */
[----:B------:R-:W-:Y:S01]  /*10230*/  FFMA.FTZ R20, R57, 1.4426950216293334961, R20 ;  /* 0x3fb8aa3b39147823 */ /* 0x000fe20000010014 */
[----:B------:R-:W-:Y:S01]  /*10240*/  PRMT R5, R24, 0x5210, R5 ;  /* 0x0000521018057816 */ /* 0x000fe20000000005 */
[----:B------:R-:W-:Y:S01]  /*10250*/  FMUL R11, R56, R11 ;  /* 0x0000000b380b7220 */ /* 0x000fe20000400000 */
[--C-:B------:R-:W-:Y:S01]  /*10260*/  PRMT R6, R6, 0x4210, R17.reuse ;  /* 0x0000421006067816 */ /* 0x100fe20000000011 */
[----:B------:R-:W-:Y:S01]  /*10270*/  FADD R55, R55, R20 ;  /* 0x0000001437377221 */ /* 0x000fe20000000000 */
[----:B------:R-:W-:Y:S01]  /*10280*/  PRMT R7, R26, 0x5210, R17 ;  /* 0x000052101a077816 */ /* 0x000fe20000000011 */
[----:B------:R-:W-:Y:S01]  /*10290*/  @P1 FFMA.FTZ R55, R52, R15, +INF ;  /* 0x7f80000034371423 */ /* 0x000fe2000001000f */
[----:B------:R-:W-:Y:S01]  /*102a0*/  LOP3.LUT R22, R22, 0xffff, RZ, 0xc0, !PT ;  /* 0x0000ffff16167812 */ /* 0x000fe200078ec0ff */
[----:B------:R-:W-:Y:S01]  /*102b0*/  FFMA.FTZ R11, R56, 1.4426950216293334961, R11 ;  /* 0x3fb8aa3b380b7823 */ /* 0x000fe2000001000b */
[--C-:B------:R-:W-:Y:S01]  /*102c0*/  PRMT R27, R30, 0x3340, R1.reuse ;  /* 0x000033401e1b7816 */ /* 0x100fe20000000001 */
[----:B------:R0:W-:Y:S01]  /*102d0*/  STSM.16.M88.4 [R47], R4 ;  /* 0x000000042f007844 */ /* 0x0001e20000000200 */
[----:B------:R-:W-:Y:S01]  /*102e0*/  PRMT R30, R22, 0x3340, R1 ;  /* 0x00003340161e7816 */ /* 0x000fe20000000001 */
[----:B------:R-:W-:Y:S01]  /*102f0*/  FADD R54, R54, R11 ;  /* 0x0000000b36367221 */ /* 0x000fe20000000000 */
[----:B------:R-:W-:-:S02]  /*10300*/  SHF.R.U32.HI R22, RZ, 0x8, R68 ;  /* 0x00000008ff167819 */ /* 0x000fc40000011644 */
[----:B------:R-:W-:Y:S02]  /*10310*/  LOP3.LUT R0, R16, 0x1ff, RZ, 0xc0, !PT ;  /* 0x000001ff10007812 */ /* 0x000fe400078ec0ff */
[----:B------:R-:W-:Y:S02]  /*10320*/  LOP3.LUT R22, R22, 0xffff, RZ, 0xc0, !PT ;  /* 0x0000ffff16167812 */ /* 0x000fe400078ec0ff */
[----:B------:R-:W-:Y:S01]  /*10330*/  LEA R15, R0, UR6, 0x4 ;  /* 0x00000006000f7c11 */ /* 0x000fe2000f8e20ff */
[----:B------:R-:W-:Y:S01]  /*10340*/  @P2 IMAD.MOV.U32 R0, RZ, RZ, 0x7f800000 ;  /* 0x7f800000ff002424 */ /* 0x000fe200078e00ff */
[----:B------:R-:W-:Y:S02]  /*10350*/  PRMT R22, R22, 0x3340, R1 ;  /* 0x0000334016167816 */ /* 0x000fe40000000001 */
[----:B------:R-:W-:Y:S01]  /*10360*/  PRMT R28, R28, 0x5410, R27 ;  /* 0x000054101c1c7816 */ /* 0x000fe2000000001b */
[----:B------:R-:W-:Y:S01]  /*10370*/  @P2 FFMA.FTZ R54, R51, R0, +INF ;  /* 0x7f80000033362423 */ /* 0x000fe20000010000 */
[----:B------:R-:W-:Y:S01]  /*10380*/  PRMT R14, R21, 0x5410, R22 ;  /* 0x00005410150e7816 */ /* 0x000fe20000000016 */
[----:B------:R-:W-:Y:S01]  /*10390*/  BAR.SYNC.DEFER_BLOCKING 0x0 ;  /* 0x0000000000007b1d */ /* 0x000fe20000010000 */
[----:B0-----:R-:W-:-:S02]  /*103a0*/  LOP3.LUT R5, R2, 0xffff, RZ, 0xc0, !PT ;  /* 0x0000ffff02057812 */ /* 0x001fc400078ec0ff */
[----:B------:R-:W-:Y:S02]  /*103b0*/  PRMT R29, R29, 0x5410, R30 ;  /* 0x000054101d1d7816 */ /* 0x000fe4000000001e */
[--C-:B------:R-:W-:Y:S02]  /*103c0*/  PRMT R4, R8, 0x4210, R5.reuse ;  /* 0x0000421008047816 */ /* 0x100fe40000000005 */
[----:B------:R-:W-:Y:S02]  /*103d0*/  PRMT R5, R28, 0x5210, R5 ;  /* 0x000052101c057816 */ /* 0x000fe40000000005 */
[--C-:B------:R-:W-:Y:S02]  /*103e0*/  PRMT R6, R3, 0x4210, R34.reuse ;  /* 0x0000421003067816 */ /* 0x100fe40000000022 */
[----:B------:R-:W-:Y:S02]  /*103f0*/  PRMT R7, R29, 0x5210, R34 ;  /* 0x000052101d077816 */ /* 0x000fe40000000022 */
[----:B------:R-:W-:Y:S01]  /*10400*/  LOP3.LUT R0, R43, 0xffff, RZ, 0xc0, !PT ;  /* 0x0000ffff2b007812 */ /* 0x000fe200078ec0ff */
[----:B------:R-:W0:Y:S01]  /*10410*/  LDC.64 R28, c[0x0][0x398] ;  /* 0x0000e600ff1c7b82 */ /* 0x000e220000000a00 */
[----:B------:R-:W-:-:S02]  /*10420*/  LOP3.LUT R3, R66, 0xffff, RZ, 0xc0, !PT ;  /* 0x0000ffff42037812 */ /* 0x000fc400078ec0ff */
[----:B------:R-:W-:Y:S02]  /*10430*/  PRMT R24, R9, 0x4210, R0 ;  /* 0x0000421009187816 */ /* 0x000fe40000000000 */
[----:B------:R-:W-:Y:S02]  /*10440*/  PRMT R26, R10, 0x4210, R3 ;  /* 0x000042100a1a7816 */ /* 0x000fe40000000003 */
[----:B------:R-:W-:Y:S02]  /*10450*/  PRMT R36, R36, 0x3340, R1 ;  /* 0x0000334024247816 */ /* 0x000fe40000000001 */
[----:B------:R-:W-:Y:S01]  /*10460*/  PRMT R27, R14, 0x5210, R3 ;  /* 0x000052100e1b7816 */ /* 0x000fe20000000003 */
[----:B------:R-:W1:Y:S01]  /*10470*/  LDS.128 R20, [R15] ;  /* 0x000000000f147984 */ /* 0x000e620000000c00 */
[----:B------:R-:W-:Y:S01]  /*10480*/  PRMT R19, R19, 0x5410, R36 ;  /* 0x0000541013137816 */ /* 0x000fe20000000024 */
[----:B------:R-:W-:Y:S01]  /*10490*/  IMAD R3, R78, UR5, RZ ;  /* 0x000000054e037c24 */ /* 0x000fe2000f8e02ff */
[----:B------:R-:W-:Y:S01]  /*104a0*/  F2FP.SATFINITE.E4M3.F32.PACK_AB_MERGE_C R74, R75, R74, RZ ;  /* 0x0000004a4b4a723e */ /* 0x000fe200048070ff */
[----:B------:R-:W-:Y:S01]  /*104b0*/  BAR.SYNC.DEFER_BLOCKING 0x0 ;  /* 0x0000000000007b1d */ /* 0x000fe20000010000 */
[----:B------:R-:W-:Y:S01]  /*104c0*/  PRMT R25, R19, 0x5210, R0 ;  /* 0x0000521013197816 */ /* 0x000fe20000000000 */
[----:B------:R-:W-:Y:S01]  /*104d0*/  USHF.R.S32.HI UR5, URZ, 0x1f, UR4 ;  /* 0x0000001fff057899 */ /* 0x000fe20008011404 */
[----:B------:R-:W-:-:S02]  /*104e0*/  LOP3.LUT R74, R74, 0xffff, RZ, 0xc0, !PT ;  /* 0x0000ffff4a4a7812 */ /* 0x000fc400078ec0ff */
[----:B------:R-:W-:-:S03]  /*104f0*/  SHF.R.U32.HI R2, RZ, 0x8, R16 ;  /* 0x00000008ff027819 */ /* 0x000fc60000011610 */
[----:B------:R-:W2:Y:S01]  /*10500*/  LDC R0, c[0x0][0x3e8] ;  /* 0x0000fa00ff007b82 */ /* 0x000ea20000000800 */
[--C-:B------:R-:W-:Y:S02]  /*10510*/  PRMT R56, R13, 0x4210, R74.reuse ;  /* 0x000042100d387816 */ /* 0x100fe4000000004a */
[----:B------:R-:W-:Y:S02]  /*10520*/  SGXT.U32 R13, R2, 0x1 ;  /* 0x00000001020d781a */ /* 0x000fe40000000000 */
[--C-:B------:R-:W-:Y:S02]  /*10530*/  PRMT R58, R12, 0x4210, R59.reuse ;  /* 0x000042100c3a7816 */ /* 0x100fe4000000003b */
[----:B------:R-:W-:Y:S02]  /*10540*/  PRMT R57, R31, 0x5210, R74 ;  /* 0x000052101f397816 */ /* 0x000fe4000000004a */
[----:B------:R-:W-:Y:S02]  /*10550*/  PRMT R59, R18, 0x5210, R59 ;  /* 0x00005210123b7816 */ /* 0x000fe4000000003b */
[----:B0-----:R-:W-:Y:S01]  /*10560*/  IADD3 R2, P2, P3, R3, UR4, R28 ;  /* 0x0000000403027c10 */ /* 0x001fe2000fb5e01c */
[----:B------:R-:W0:Y:S01]  /*10570*/  LDCU UR4, c[0x0][0x3ec] ;  /* 0x00007d80ff0477ac */ /* 0x000e220008000800 */
[----:B------:R-:W-:-:S02]  /*10580*/  SHF.R.S32.HI R12, RZ, 0x1f, R3 ;  /* 0x0000001fff0c7819 */ /* 0x000fc40000011403 */
[----:B------:R-:W-:Y:S02]  /*10590*/  FSETP.NEU.AND P1, PT, R51, RZ, PT ;  /* 0x000000ff3300720b */ /* 0x000fe40003f2d000 */
[----:B------:R-:W-:Y:S01]  /*105a0*/  IADD3.X R3, PT, PT, R12, UR5, R29, P2, P3 ;  /* 0x000000050c037c10 */ /* 0x000fe200097e641d */
[----:B------:R-:W-:Y:S01]  /*105b0*/  STSM.16.M88.4 [R47], R4 ;  /* 0x000000042f007844 */ /* 0x000fe20000000200 */
[----:B------:R-:W-:Y:S01]  /*105c0*/  FSETP.NEU.AND P0, PT, R52, RZ, PT ;  /* 0x000000ff3400720b */ /* 0x000fe20003f0d000 */
[----:B------:R-:W-:Y:S01]  /*105d0*/  BAR.SYNC.DEFER_BLOCKING 0x0 ;  /* 0x0000000000007b1d */ /* 0x000fe20000010000 */
[----:B--2---:R-:W-:-:S04]  /*105e0*/  IMAD R13, R13, R0, RZ ;  /* 0x000000000d0d7224 */ /* 0x004fc800078e02ff */
[----:B------:R-:W-:Y:S01]  /*105f0*/  IMAD R37, R0, 0x2, R13 ;  /* 0x0000000200257824 */ /* 0x000fe200078e020d */
[CC--:B------:R-:W-:Y:S01]  /*10600*/  IADD3 R34, P2, PT, R13.reuse, R2.reuse, RZ ;  /* 0x000000020d227210 */ /* 0x0c0fe20007f5e0ff */
[----:B0-----:R-:W-:Y:S01]  /*10610*/  UIMAD UR4, UR7, UR4, URZ ;  /* 0x00000004070472a4 */ /* 0x001fe2000f8e02ff */
[----:B-1----:R-:W-:Y:S01]  /*10620*/  PRMT R87, R20, 0x7770, RZ ;  /* 0x0000777014577816 */ /* 0x002fe200000000ff */
[C---:B------:R-:W-:Y:S01]  /*10630*/  IMAD R39, R0.reuse, 0x2, R37 ;  /* 0x0000000200277824 */ /* 0x040fe200078e0225 */
[-C--:B------:R-:W-:Y:S01]  /*10640*/  LEA.HI.X.SX32 R35, R13, R3.reuse, 0x1, P2 ;  /* 0x000000030d237211 */ /* 0x080fe200010f0eff */
[----:B------:R-:W-:Y:S01]  /*10650*/  USHF.L.U32 UR7, UR4, 0x2, URZ ;  /* 0x0000000204077899 */ /* 0x000fe200080006ff */
[----:B------:R-:W-:Y:S01]  /*10660*/  IADD3 R36, P2, PT, R37, R2, RZ ;  /* 0x0000000225247210 */ /* 0x000fe20007f5e0ff */
[----:B------:R-:W-:Y:S01]  /*10670*/  IMAD R43, R0, 0x2, R39 ;  /* 0x00000002002b7824 */ /* 0x000fe200078e0227 */
[----:B------:R-:W-:Y:S01]  /*10680*/  PRMT R85, R21, 0x7770, RZ ;  /* 0x0000777015557816 */ /* 0x000fe200000000ff */
[----:B------:R-:W-:Y:S01]  /*10690*/  UIMAD.WIDE UR4, UR4, 0x4, URZ ;  /* 0x00000004040478a5 */ /* 0x000fe2000f8e02ff */
[----:B------:R-:W-:-:S02]  /*106a0*/  LEA.HI.X.SX32 R37, R37, R3, 0x1, P2 ;  /* 0x0000000325257211 */ /* 0x000fc400010f0eff */
[CC--:B------:R-:W-:Y:S02]  /*106b0*/  IADD3 R44, P2, PT, R39.reuse, R2.reuse, RZ ;  /* 0x00000002272c7210 */ /* 0x0c0fe40007f5e0ff */
[----:B------:R-:W-:Y:S02]  /*106c0*/  PRMT R83, R22, 0x7770, RZ ;  /* 0x0000777016537816 */ /* 0x000fe400000000ff */
[-C--:B------:R-:W-:Y:S01]  /*106d0*/  LEA.HI.X.SX32 R45, R39, R3.reuse, 0x1, P2 ;  /* 0x00000003272d7211 */ /* 0x080fe200010f0eff */
[----:B------:R-:W0:Y:S01]  /*106e0*/  LDS.128 R8, [R15] ;  /* 0x000000000f087984 */ /* 0x000e220000000c00 */
[C---:B------:R-:W-:Y:S01]  /*106f0*/  IMAD R39, R0.reuse, 0x2, R43 ;  /* 0x0000000200277824 */ /* 0x040fe200078e022b */
[C---:B------:R-:W-:Y:S01]  /*10700*/  IADD3 R42, P2, PT, R43.reuse, R2, RZ ;  /* 0x000000022b2a7210 */ /* 0x040fe20007f5e0ff */
[----:B------:R-:W-:Y:S02]  /*10710*/  BAR.SYNC.DEFER_BLOCKING 0x0 ;  /* 0x0000000000007b1d */ /* 0x000fe40000010000 */
[----:B------:R-:W-:Y:S01]  /*10720*/  IMAD R51, R0, 0x2, R39 ;  /* 0x0000000200337824 */ /* 0x000fe200078e0227 */
[----:B------:R-:W-:-:S02]  /*10730*/  LEA.HI.X.SX32 R43, R43, R3, 0x1, P2 ;  /* 0x000000032b2b7211 */ /* 0x000fc400010f0eff */
[-C--:B------:R-:W-:Y:S01]  /*10740*/  IADD3 R46, P2, PT, R39, R2.reuse, RZ ;  /* 0x00000002272e7210 */ /* 0x080fe20007f5e0ff */
[----:B------:R-:W-:Y:S01]  /*10750*/  IMAD R53, R0, 0x2, R51 ;  /* 0x0000000200357824 */ /* 0x000fe200078e0233 */
[----:B------:R-:W-:Y:S02]  /*10760*/  IADD3 R38, P3, PT, R51, R2, RZ ;  /* 0x0000000233267210 */ /* 0x000fe40007f7e0ff */
[----:B------:R-:W-:Y:S02]  /*10770*/  PRMT R81, R23, 0x7770, RZ ;  /* 0x0000777017517816 */ /* 0x000fe400000000ff */
[----:B------:R-:W-:Y:S02]  /*10780*/  PRMT R79, R20, 0x7771, RZ ;  /* 0x00007771144f7816 */ /* 0x000fe400000000ff */
[----:B------:R-:W-:Y:S02]  /*10790*/  PRMT R77, R21, 0x7771, RZ ;  /* 0x00007771154d7816 */ /* 0x000fe400000000ff */
[----:B------:R-:W-:-:S02]  /*107a0*/  PRMT R75, R22, 0x7771, RZ ;  /* 0x00007771164b7816 */ /* 0x000fc400000000ff */
[----:B------:R-:W-:Y:S02]  /*107b0*/  PRMT R73, R23, 0x7771, RZ ;  /* 0x0000777117497816 */ /* 0x000fe400000000ff */
[----:B------:R-:W-:Y:S02]  /*107c0*/  PRMT R71, R20, 0x7772, RZ ;  /* 0x0000777214477816 */ /* 0x000fe400000000ff */
[----:B------:R-:W-:Y:S02]  /*107d0*/  PRMT R69, R21, 0x7772, RZ ;  /* 0x0000777215457816 */ /* 0x000fe400000000ff */
[----:B------:R-:W-:Y:S01]  /*107e0*/  PRMT R67, R22, 0x7772, RZ ;  /* 0x0000777216437816 */ /* 0x000fe200000000ff */
[----:B------:R1:W-:Y:S01]  /*107f0*/  STSM.16.M88.4 [R47], R24 ;  /* 0x000000182f007844 */ /* 0x0003e20000000200 */
[----:B------:R-:W-:Y:S02]  /*10800*/  PRMT R65, R23, 0x7772, RZ ;  /* 0x0000777217417816 */ /* 0x000fe400000000ff */
[----:B------:R-:W-:Y:S01]  /*10810*/  PRMT R63, R20, 0x7773, RZ ;  /* 0x00007773143f7816 */ /* 0x000fe200000000ff */
[----:B------:R-:W-:Y:S01]  /*10820*/  BAR.SYNC.DEFER_BLOCKING 0x0 ;  /* 0x0000000000007b1d */ /* 0x000fe20000010000 */
[----:B------:R-:W-:-:S02]  /*10830*/  PRMT R61, R21, 0x7773, RZ ;  /* 0x00007773153d7816 */ /* 0x000fc400000000ff */
[----:B0-----:R-:W-:Y:S02]  /*10840*/  PRMT R89, R8, 0x7770, RZ ;  /* 0x0000777008597816 */ /* 0x001fe400000000ff */
[----:B------:R-:W-:Y:S02]  /*10850*/  PRMT R48, R9, 0x7770, RZ ;  /* 0x0000777009307816 */ /* 0x000fe400000000ff */
[----:B------:R-:W-:Y:S02]  /*10860*/  PRMT R49, R10, 0x7770, RZ ;  /* 0x000077700a317816 */ /* 0x000fe400000000ff */
[----:B------:R-:W-:Y:S02]  /*10870*/  PRMT R41, R11, 0x7770, RZ ;  /* 0x000077700b297816 */ /* 0x000fe400000000ff */
[----:B------:R-:W-:Y:S02]  /*10880*/  PRMT R32, R8, 0x7771, RZ ;  /* 0x0000777108207816 */ /* 0x000fe400000000ff */
[----:B------:R-:W-:-:S02]  /*10890*/  PRMT R33, R9, 0x7771, RZ ;  /* 0x0000777109217816 */ /* 0x000fc400000000ff */
[----:B------:R-:W-:Y:S02]  /*108a0*/  PRMT R31, R10, 0x7771, RZ ;  /* 0x000077710a1f7816 */ /* 0x000fe400000000ff */
[----:B------:R-:W-:Y:S01]  /*108b0*/  PRMT R30, R11, 0x7771, RZ ;  /* 0x000077710b1e7816 */ /* 0x000fe200000000ff */
[----:B------:R-:W0:Y:S01]  /*108c0*/  LDS.128 R4, [R15] ;  /* 0x000000000f047984 */ /* 0x000e220000000c00 */
[----:B------:R-:W-:Y:S02]  /*108d0*/  PRMT R29, R8, 0x7772, RZ ;  /* 0x00007772081d7816 */ /* 0x000fe400000000ff */
[----:B-1----:R-:W-:Y:S01]  /*108e0*/  PRMT R27, R9, 0x7772, RZ ;  /* 0x00007772091b7816 */ /* 0x002fe200000000ff */
[----:B------:R-:W-:Y:S01]  /*108f0*/  BAR.SYNC.DEFER_BLOCKING 0x0 ;  /* 0x0000000000007b1d */ /* 0x000fe20000010000 */
[----:B------:R-:W-:Y:S02]  /*10900*/  PRMT R26, R10, 0x7772, RZ ;  /* 0x000077720a1a7816 */ /* 0x000fe400000000ff */
[----:B------:R-:W-:-:S02]  /*10910*/  PRMT R28, R11, 0x7772, RZ ;  /* 0x000077720b1c7816 */ /* 0x000fc400000000ff */
[----:B------:R-:W-:Y:S02]  /*10920*/  PRMT R24, R8, 0x7773, RZ ;  /* 0x0000777308187816 */ /* 0x000fe400000000ff */
[----:B------:R-:W-:Y:S02]  /*10930*/  PRMT R25, R10, 0x7773, RZ ;  /* 0x000077730a197816 */ /* 0x000fe400000000ff */
[----:B------:R-:W-:Y:S01]  /*10940*/  PRMT R21, R11, 0x7773, RZ ;  /* 0x000077730b157816 */ /* 0x000fe200000000ff */
[----:B------:R1:W-:Y:S01]  /*10950*/  STSM.16.M88.4 [R47], R56 ;  /* 0x000000382f007844 */ /* 0x0003e20000000200 */
[----:B------:R-:W-:Y:S01]  /*10960*/  BAR.SYNC.DEFER_BLOCKING 0x0 ;  /* 0x0000000000007b1d */ /* 0x000fe20000010000 */
[C---:B0-----:R-:W-:Y:S02]  /*10970*/  PRMT R8, R4.reuse, 0x7773, RZ ;  /* 0x0000777304087816 */ /* 0x041fe400000000ff */
[----:B------:R-:W-:Y:S02]  /*10980*/  PRMT R17, R4, 0x7772, RZ ;  /* 0x0000777204117816 */ /* 0x000fe400000000ff */
[----:B-1----:R-:W-:-:S02]  /*10990*/  LEA.HI.X.SX32 R47, R39, R3, 0x1, P2 ;  /* 0x00000003272f7211 */ /* 0x002fc400010f0eff */
[----:B------:R-:W-:Y:S02]  /*109a0*/  LEA.HI.X.SX32 R39, R51, R3, 0x1, P3 ;  /* 0x0000000333277211 */ /* 0x000fe400018f0eff */
[----:B------:R-:W-:Y:S02]  /*109b0*/  PRMT R59, R22, 0x7773, RZ ;  /* 0x00007773163b7816 */ /* 0x000fe400000000ff */
[----:B------:R-:W-:Y:S02]  /*109c0*/  PRMT R57, R23, 0x7773, RZ ;  /* 0x0000777317397816 */ /* 0x000fe400000000ff */
[----:B------:R-:W-:Y:S02]  /*109d0*/  PRMT R23, R9, 0x7773, RZ ;  /* 0x0000777309177816 */ /* 0x000fe400000000ff */
[C---:B------:R-:W-:Y:S01]  /*109e0*/  PRMT R22, R4.reuse, 0x7770, RZ ;  /* 0x0000777004167816 */ /* 0x040fe200000000ff */
[----:B------:R0:W-:Y:S01]  /*109f0*/  STG.E.U8 desc[UR10][R34.64], R87 ;  /* 0x0000005722007986 */ /* 0x0001e2000c10110a */
[----:B------:R-:W-:-:S02]  /*10a00*/  PRMT R20, R4, 0x7771, RZ ;  /* 0x0000777104147816 */ /* 0x000fc400000000ff */
[C---:B------:R-:W-:Y:S01]  /*10a10*/  PRMT R11, R5.reuse, 0x7773, RZ ;  /* 0x00007773050b7816 */ /* 0x040fe200000000ff */
[----:B------:R1:W-:Y:S01]  /*10a20*/  STG.E.U8 desc[UR10][R36.64], R85 ;  /* 0x0000005524007986 */ /* 0x0003e2000c10110a */
[C---:B------:R-:W-:Y:S02]  /*10a30*/  PRMT R9, R5.reuse, 0x7772, RZ ;  /* 0x0000777205097816 */ /* 0x040fe400000000ff */
[C---:B------:R-:W-:Y:S01]  /*10a40*/  PRMT R4, R5.reuse, 0x7771, RZ ;  /* 0x0000777105047816 */ /* 0x040fe200000000ff */
[----:B------:R2:W-:Y:S01]  /*10a50*/  STG.E.U8 desc[UR10][R44.64], R83 ;  /* 0x000000532c007986 */ /* 0x0005e2000c10110a */
[----:B------:R-:W-:Y:S02]  /*10a60*/  PRMT R5, R5, 0x7770, RZ ;  /* 0x0000777005057816 */ /* 0x000fe400000000ff */
[----:B------:R-:W-:Y:S01]  /*10a70*/  PRMT R12, R6, 0x7773, RZ ;  /* 0x00007773060c7816 */ /* 0x000fe200000000ff */
[----:B------:R3:W-:Y:S01]  /*10a80*/  STG.E.U8 desc[UR10][R42.64], R81 ;  /* 0x000000512a007986 */ /* 0x0007e2000c10110a */
[----:B0-----:R-:W-:-:S02]  /*10a90*/  IADD3 R34, P2, PT, R53, R2, RZ ;  /* 0x0000000235227210 */ /* 0x001fc40007f5e0ff */
[----:B------:R-:W-:Y:S01]  /*10aa0*/  PRMT R10, R6, 0x7772, RZ ;  /* 0x00007772060a7816 */ /* 0x000fe200000000ff */
[----:B-1----:R-:W-:Y:S01]  /*10ab0*/  IMAD R37, R0, 0x2, R53 ;  /* 0x0000000200257824 */ /* 0x002fe200078e0235 */
[-C--:B------:R-:W-:Y:S01]  /*10ac0*/  LEA.HI.X.SX32 R35, R53, R3.reuse, 0x1, P2 ;  /* 0x0000000335237211 */ /* 0x080fe200010f0eff */
[----:B------:R0:W-:Y:S01]  /*10ad0*/  STG.E.U8 desc[UR10][R46.64], R79 ;  /* 0x0000004f2e007986 */ /* 0x0001e2000c10110a */
[----:B------:R-:W-:Y:S01]  /*10ae0*/  PRMT R18, R6, 0x7771, RZ ;  /* 0x0000777106127816 */ /* 0x000fe200000000ff */
[----:B--2---:R-:W-:Y:S01]  /*10af0*/  IMAD R45, R0, 0x2, R37 ;  /* 0x00000002002d7824 */ /* 0x004fe200078e0225 */
[CC--:B------:R-:W-:Y:S01]  /*10b00*/  IADD3 R36, P2, PT, R37.reuse, R2.reuse, RZ ;  /* 0x0000000225247210 */ /* 0x0c0fe20007f5e0ff */
[----:B------:R1:W-:Y:S01]  /*10b10*/  STG.E.U8 desc[UR10][R38.64], R77 ;  /* 0x0000004d26007986 */ /* 0x0003e2000c10110a */
[----:B------:R-:W-:Y:S01]  /*10b20*/  PRMT R6, R6, 0x7770, RZ ;  /* 0x0000777006067816 */ /* 0x000fe200000000ff */
[C---:B------:R-:W-:Y:S01]  /*10b30*/  IMAD R51, R0.reuse, 0x2, R45 ;  /* 0x0000000200337824 */ /* 0x040fe200078e022d */
[-C--:B------:R-:W-:Y:S01]  /*10b40*/  LEA.HI.X.SX32 R37, R37, R3.reuse, 0x1, P2 ;  /* 0x0000000325257211 */ /* 0x080fe200010f0eff */
[----:B------:R2:W-:Y:S01]  /*10b50*/  STG.E.U8 desc[UR10][R34.64], R75 ;  /* 0x0000004b22007986 */ /* 0x0005e2000c10110a */
[-C--:B---3--:R-:W-:Y:S01]  /*10b60*/  IADD3 R42, P2, PT, R45, R2.reuse, RZ ;  /* 0x000000022d2a7210 */ /* 0x088fe20007f5e0ff */
[----:B------:R-:W-:Y:S01]  /*10b70*/  IMAD R53, R0, 0x2, R51 ;  /* 0x0000000200357824 */ /* 0x000fe200078e0233 */
[----:B------:R-:W-:Y:S01]  /*10b80*/  IADD3 R44, P3, PT, R51, R2, RZ ;  /* 0x00000002332c7210 */ /* 0x000fe20007f7e0ff */
[----:B------:R3:W-:Y:S01]  /*10b90*/  STG.E.U8 desc[UR10][R36.64], R73 ;  /* 0x0000004924007986 */ /* 0x0007e2000c10110a */
[----:B------:R-:W-:-:S02]  /*10ba0*/  LEA.HI.X.SX32 R43, R45, R3, 0x1, P2 ;  /* 0x000000032d2b7211 */ /* 0x000fc400010f0eff */
[-C--:B0-----:R-:W-:Y:S01]  /*10bb0*/  IADD3 R46, P2, PT, R53, R2.reuse, RZ ;  /* 0x00000002352e7210 */ /* 0x081fe20007f5e0ff */
[C---:B-1----:R-:W-:Y:S01]  /*10bc0*/  IMAD R39, R0.reuse, 0x2, R53 ;  /* 0x0000000200277824 */ /* 0x042fe200078e0235 */
[-C--:B------:R-:W-:Y:S01]  /*10bd0*/  LEA.HI.X.SX32 R45, R51, R3.reuse, 0x1, P3 ;  /* 0x00000003332d7211 */ /* 0x080fe200018f0eff */
[----:B------:R-:W-:Y:S01]  /*10be0*/  STG.E.U8 desc[UR10][R42.64], R71 ;  /* 0x000000472a007986 */ /* 0x000fe2000c10110a */
[-C--:B------:R-:W-:Y:S01]  /*10bf0*/  LEA.HI.X.SX32 R47, R53, R3.reuse, 0x1, P2 ;  /* 0x00000003352f7211 */ /* 0x080fe200010f0eff */
[C---:B------:R-:W-:Y:S01]  /*10c00*/  IMAD R51, R0.reuse, 0x2, R39 ;  /* 0x0000000200337824 */ /* 0x040fe200078e0227 */
[-C--:B--2---:R-:W-:Y:S01]  /*10c10*/  IADD3 R34, P2, PT, R39, R2.reuse, RZ ;  /* 0x0000000227227210 */ /* 0x084fe20007f5e0ff */
[----:B------:R0:W-:Y:S01]  /*10c20*/  STG.E.U8 desc[UR10][R44.64], R69 ;  /* 0x000000452c007986 */ /* 0x0001e2000c10110a */
[----:B------:R-:W-:Y:S02]  /*10c30*/  PRMT R14, R7, 0x7773, RZ ;  /* 0x00007773070e7816 */ /* 0x000fe400000000ff */
[-C--:B------:R-:W-:Y:S01]  /*10c40*/  LEA.HI.X.SX32 R35, R39, R3.reuse, 0x1, P2 ;  /* 0x0000000327237211 */ /* 0x080fe200010f0eff */
[C---:B------:R-:W-:Y:S01]  /*10c50*/  IMAD R39, R0.reuse, 0x2, R51 ;  /* 0x0000000200277824 */ /* 0x040fe200078e0233 */
[-C--:B---3--:R-:W-:Y:S01]  /*10c60*/  IADD3 R36, P2, PT, R51, R2.reuse, RZ ;  /* 0x0000000233247210 */ /* 0x088fe20007f5e0ff */
[----:B------:R1:W-:Y:S01]  /*10c70*/  STG.E.U8 desc[UR10][R46.64], R67 ;  /* 0x000000432e007986 */ /* 0x0003e2000c10110a */
[----:B------:R-:W-:Y:S01]  /*10c80*/  PRMT R13, R7, 0x7772, RZ ;  /* 0x00007772070d7816 */ /* 0x000fe200000000ff */
[C---:B------:R-:W-:Y:S01]  /*10c90*/  IMAD R53, R0.reuse, 0x2, R39 ;  /* 0x0000000200357824 */ /* 0x040fe200078e0227 */
[-C--:B------:R-:W-:Y:S01]  /*10ca0*/  IADD3 R38, P3, PT, R39, R2.reuse, RZ ;  /* 0x0000000227267210 */ /* 0x080fe20007f7e0ff */
[----:B------:R2:W-:Y:S01]  /*10cb0*/  STG.E.U8 desc[UR10][R34.64], R65 ;  /* 0x0000004122007986 */ /* 0x0005e2000c10110a */
[----:B------:R-:W-:Y:S01]  /*10cc0*/  LEA.HI.X.SX32 R37, R51, R3, 0x1, P2 ;  /* 0x0000000333257211 */ /* 0x000fe200010f0eff */
[----:B0-----:R-:W-:Y:S01]  /*10cd0*/  IMAD R45, R0, 0x2, R53 ;  /* 0x00000002002d7824 */ /* 0x001fe200078e0235 */
[----:B------:R-:W-:-:S02]  /*10ce0*/  IADD3 R42, P2, PT, R53, R2, RZ ;  /* 0x00000002352a7210 */ /* 0x000fc40007f5e0ff */
[-C--:B------:R-:W-:Y:S01]  /*10cf0*/  LEA.HI.X.SX32 R39, R39, R3.reuse, 0x1, P3 ;  /* 0x0000000327277211 */ /* 0x080fe200018f0eff */
[----:B------:R-:W-:Y:S01]  /*10d00*/  STG.E.U8 desc[UR10][R36.64], R63 ;  /* 0x0000003f24007986 */ /* 0x000fe2000c10110a */
[-C--:B------:R-:W-:Y:S01]  /*10d10*/  LEA.HI.X.SX32 R43, R53, R3.reuse, 0x1, P2 ;  /* 0x00000003352b7211 */ /* 0x080fe200010f0eff */
[C---:B-1----:R-:W-:Y:S01]  /*10d20*/  IMAD R47, R0.reuse, 0x2, R45 ;  /* 0x00000002002f7824 */ /* 0x042fe200078e022d */
[-C--:B------:R-:W-:Y:S01]  /*10d30*/  IADD3 R44, P2, PT, R45, R2.reuse, RZ ;  /* 0x000000022d2c7210 */ /* 0x080fe20007f5e0ff */
[----:B------:R0:W-:Y:S01]  /*10d40*/  STG.E.U8 desc[UR10][R38.64], R61 ;  /* 0x0000003d26007986 */ /* 0x0001e2000c10110a */
[----:B------:R-:W-:Y:S01]  /*10d50*/  PRMT R19, R7, 0x7771, RZ ;  /* 0x0000777107137816 */ /* 0x000fe200000000ff */
[C---:B------:R-:W-:Y:S01]  /*10d60*/  IMAD R51, R0.reuse, 0x2, R47 ;  /* 0x0000000200337824 */ /* 0x040fe200078e022f */
[-C--:B------:R-:W-:Y:S01]  /*10d70*/  LEA.HI.X.SX32 R45, R45, R3.reuse, 0x1, P2 ;  /* 0x000000032d2d7211 */ /* 0x080fe200010f0eff */
[----:B------:R1:W-:Y:S01]  /*10d80*/  STG.E.U8 desc[UR10][R42.64], R59 ;  /* 0x0000003b2a007986 */ /* 0x0003e2000c10110a */
[-C--:B--2---:R-:W-:Y:S01]  /*10d90*/  IADD3 R34, P2, PT, R47, R2.reuse, RZ ;  /* 0x000000022f227210 */ /* 0x084fe20007f5e0ff */
[----:B------:R-:W-:Y:S01]  /*10da0*/  IMAD R53, R0, 0x2, R51 ;  /* 0x0000000200357824 */ /* 0x000fe200078e0233 */
[----:B------:R-:W-:Y:S01]  /*10db0*/  IADD3 R46, P3, PT, R51, R2, RZ ;  /* 0x00000002332e7210 */ /* 0x000fe20007f7e0ff */
[----:B------:R2:W-:Y:S01]  /*10dc0*/  STG.E.U8 desc[UR10][R44.64], R57 ;  /* 0x000000392c007986 */ /* 0x0005e2000c10110a */
[----:B------:R-:W-:-:S02]  /*10dd0*/  LEA.HI.X.SX32 R35, R47, R3, 0x1, P2 ;  /* 0x000000032f237211 */ /* 0x000fc400010f0eff */
[-C--:B------:R-:W-:Y:S01]  /*10de0*/  LEA.HI.X.SX32 R47, R51, R3.reuse, 0x1, P3 ;  /* 0x00000003332f7211 */ /* 0x080fe200018f0eff */
[C---:B0-----:R-:W-:Y:S01]  /*10df0*/  IMAD R39, R0.reuse, 0x2, R53 ;  /* 0x0000000200277824 */ /* 0x041fe200078e0235 */
[-C--:B------:R-:W-:Y:S01]  /*10e00*/  IADD3 R36, P2, PT, R53, R2.reuse, RZ ;  /* 0x0000000235247210 */ /* 0x080fe20007f5e0ff */
[----:B------:R-:W-:Y:S01]  /*10e10*/  STG.E.U8 desc[UR10][R34.64], R89 ;  /* 0x0000005922007986 */ /* 0x000fe2000c10110a */
[----:B------:R-:W-:Y:S01]  /*10e20*/  PRMT R7, R7, 0x7770, RZ ;  /* 0x0000777007077816 */ /* 0x000fe200000000ff */
[C---:B-1----:R-:W-:Y:S01]  /*10e30*/  IMAD R43, R0.reuse, 0x2, R39 ;  /* 0x00000002002b7824 */ /* 0x042fe200078e0227 */
[-C--:B------:R-:W-:Y:S01]  /*10e40*/  LEA.HI.X.SX32 R37, R53, R3.reuse, 0x1, P2 ;  /* 0x0000000335257211 */ /* 0x080fe200010f0eff */
[----:B------:R0:W-:Y:S01]  /*10e50*/  STG.E.U8 desc[UR10][R46.64], R48 ;  /* 0x000000302e007986 */ /* 0x0001e2000c10110a */
[CC--:B------:R-:W-:Y:S01]  /*10e60*/  IADD3 R38, P2, PT, R39.reuse, R2.reuse, RZ ;  /* 0x0000000227267210 */ /* 0x0c0fe20007f5e0ff */
[C---:B------:R-:W-:Y:S02]  /*10e70*/  IMAD R51, R0.reuse, 0x2, R43 ;  /* 0x0000000200337824 */ /* 0x040fe400078e022b */
[----:B------:R1:W-:Y:S01]  /*10e80*/  STG.E.U8 desc[UR10][R36.64], R49 ;  /* 0x0000003124007986 */ /* 0x0003e2000c10110a */
[----:B------:R-:W-:Y:S01]  /*10e90*/  LEA.HI.X.SX32 R39, R39, R3, 0x1, P2 ;  /* 0x0000000327277211 */ /* 0x000fe200010f0eff */
[----:B------:R-:W-:Y:S01]  /*10ea0*/  IMAD R53, R0, 0x2, R51 ;  /* 0x0000000200357824 */ /* 0x000fe200078e0233 */
[----:B------:R-:W-:-:S02]  /*10eb0*/  IADD3 R42, P2, PT, R43, R2, RZ ;  /* 0x000000022b2a7210 */ /* 0x000fc40007f5e0ff */
[-C--:B--2---:R-:W-:Y:S01]  /*10ec0*/  IADD3 R44, P3, PT, R51, R2.reuse, RZ ;  /* 0x00000002332c7210 */ /* 0x084fe20007f7e0ff */
[C---:B------:R-:W-:Y:S01]  /*10ed0*/  IMAD R57, R0.reuse, 0x2, R53 ;  /* 0x0000000200397824 */ /* 0x040fe200078e0235 */
[-C--:B------:R-:W-:Y:S01]  /*10ee0*/  LEA.HI.X.SX32 R43, R43, R3.reuse, 0x1, P2 ;  /* 0x000000032b2b7211 */ /* 0x080fe200010f0eff */
[----:B------:R2:W-:Y:S01]  /*10ef0*/  STG.E.U8 desc[UR10][R38.64], R41 ;  /* 0x0000002926007986 */ /* 0x0005e2000c10110a */
[-C--:B------:R-:W-:Y:S01]  /*10f00*/  LEA.HI.X.SX32 R45, R51, R3.reuse, 0x1, P3 ;  /* 0x00000003332d7211 */ /* 0x080fe200018f0eff */
[C---:B0-----:R-:W-:Y:S01]  /*10f10*/  IMAD R47, R0.reuse, 0x2, R57 ;  /* 0x00000002002f7824 */ /* 0x041fe200078e0239 */
[CC--:B------:R-:W-:Y:S01]  /*10f20*/  IADD3 R34, P2, PT, R53.reuse, R2.reuse, RZ ;  /* 0x0000000235227210 */ /* 0x0c0fe20007f5e0ff */
[----:B------:R0:W-:Y:S02]  /*10f30*/  STG.E.U8 desc[UR10][R42.64], R32 ;  /* 0x000000202a007986 */ /* 0x0001e4000c10110a */
[C---:B-1----:R-:W-:Y:S01]  /*10f40*/  IMAD R49, R0.reuse, 0x2, R47 ;  /* 0x0000000200317824 */ /* 0x042fe200078e022f */
[-C--:B------:R-:W-:Y:S01]  /*10f50*/  LEA.HI.X.SX32 R35, R53, R3.reuse, 0x1, P2 ;  /* 0x0000000335237211 */ /* 0x080fe200010f0eff */
[----:B------:R1:W-:Y:S01]  /*10f60*/  STG.E.U8 desc[UR10][R44.64], R33 ;  /* 0x000000212c007986 */ /* 0x0003e2000c10110a */
[-C--:B------:R-:W-:Y:S01]  /*10f70*/  IADD3 R36, P2, PT, R57, R2.reuse, RZ ;  /* 0x0000000239247210 */ /* 0x080fe20007f5e0ff */
[C---:B------:R-:W-:Y:S01]  /*10f80*/  IMAD R51, R0.reuse, 0x2, R49 ;  /* 0x0000000200337824 */ /* 0x040fe200078e0231 */
[----:B--2---:R-:W-:Y:S01]  /*10f90*/  IADD3 R38, P3, PT, R47, R2, RZ ;  /* 0x000000022f267210 */ /* 0x004fe20007f7e0ff */
[----:B------:R2:W-:Y:S02]  /*10fa0*/  STG.E.U8 desc[UR10][R34.64], R31 ;  /* 0x0000001f22007986 */ /* 0x0005e4000c10110a */
[----:B------:R-:W-:Y:S01]  /*10fb0*/  IMAD R41, R0, 0x2, R51 ;  /* 0x0000000200297824 */ /* 0x000fe200078e0233 */
[----:B------:R-:W-:-:S02]  /*10fc0*/  LEA.HI.X.SX32 R37, R57, R3, 0x1, P2 ;  /* 0x0000000339257211 */ /* 0x000fc400010f0eff */
[-C--:B------:R-:W-:Y:S01]  /*10fd0*/  LEA.HI.X.SX32 R39, R47, R3.reuse, 0x1, P3 ;  /* 0x000000032f277211 */ /* 0x080fe200018f0eff */
[C---:B------:R-:W-:Y:S01]  /*10fe0*/  IMAD R47, R0.reuse, 0x2, R41 ;  /* 0x00000002002f7824 */ /* 0x040fe200078e0229 */
[CC--:B0-----:R-:W-:Y:S01]  /*10ff0*/  IADD3 R42, P2, PT, R49.reuse, R2.reuse, RZ ;  /* 0x00000002312a7210 */ /* 0x0c1fe20007f5e0ff */
[----:B------:R0:W-:Y:S02]  /*11000*/  STG.E.U8 desc[UR10][R36.64], R30 ;  /* 0x0000001e24007986 */ /* 0x0001e4000c10110a */
[C---:B-1----:R-:W-:Y:S01]  /*11010*/  IMAD R45, R0.reuse, 0x2, R47 ;  /* 0x00000002002d7824 */ /* 0x042fe200078e022f */
[-C--:B------:R-:W-:Y:S01]  /*11020*/  LEA.HI.X.SX32 R43, R49, R3.reuse, 0x1, P2 ;  /* 0x00000003312b7211 */ /* 0x080fe200010f0eff */
[----:B------:R1:W-:Y:S01]  /*11030*/  STG.E.U8 desc[UR10][R38.64], R29 ;  /* 0x0000001d26007986 */ /* 0x0003e2000c10110a */
[-C--:B------:R-:W-:Y:S01]  /*11040*/  IADD3 R32, P2, PT, R51, R2.reuse, RZ ;  /* 0x0000000233207210 */ /* 0x080fe20007f5e0ff */
[C---:B------:R-:W-:Y:S01]  /*11050*/  IMAD R49, R0.reuse, 0x2, R45 ;  /* 0x0000000200317824 */ /* 0x040fe200078e022d */
[----:B--2---:R-:W-:Y:S01]  /*11060*/  IADD3 R34, P3, PT, R41, R2, RZ ;  /* 0x0000000229227210 */ /* 0x004fe20007f7e0ff */
[----:B------:R2:W-:Y:S01]  /*11070*/  STG.E.U8 desc[UR10][R42.64], R27 ;  /* 0x0000001b2a007986 */ /* 0x0005e2000c10110a */
[-C--:B------:R-:W-:Y:S01]  /*11080*/  LEA.HI.X.SX32 R33, R51, R3.reuse, 0x1, P2 ;  /* 0x0000000333217211 */ /* 0x080fe200010f0eff */
[----:B------:R-:W-:Y:S01]  /*11090*/  IMAD R51, R0, 0x2, R49 ;  /* 0x0000000200337824 */ /* 0x000fe200078e0231 */
[----:B------:R-:W-:-:S02]  /*110a0*/  LEA.HI.X.SX32 R35, R41, R3, 0x1, P3 ;  /* 0x0000000329237211 */ /* 0x000fc400018f0eff */
[-C--:B0-----:R-:W-:Y:S01]  /*110b0*/  IADD3 R30, P2, PT, R47, R2.reuse, RZ ;  /* 0x000000022f1e7210 */ /* 0x081fe20007f5e0ff */
[C---:B------:R-:W-:Y:S01]  /*110c0*/  IMAD R41, R0.reuse, 0x2, R51 ;  /* 0x0000000200297824 */ /* 0x040fe200078e0233 */
[----:B------:R0:W-:Y:S01]  /*110d0*/  STG.E.U8 desc[UR10][R32.64], R26 ;  /* 0x0000001a20007986 */ /* 0x0001e2000c10110a */
[-C--:B-1----:R-:W-:Y:S02]  /*110e0*/  IADD3 R38, P3, PT, R49, R2.reuse, RZ ;  /* 0x0000000231267210 */ /* 0x082fe40007f7e0ff */
[-C--:B------:R-:W-:Y:S01]  /*110f0*/  LEA.HI.X.SX32 R31, R47, R3.reuse, 0x1, P2 ;  /* 0x000000032f1f7211 */ /* 0x080fe200010f0eff */
[C---:B------:R-:W-:Y:S01]  /*11100*/  IMAD R47, R0.reuse, 0x2, R41 ;  /* 0x00000002002f7824 */ /* 0x040fe200078e0229 */
[-C--:B------:R-:W-:Y:S01]  /*11110*/  IADD3 R36, P2, PT, R45, R2.reuse, RZ ;  /* 0x000000022d247210 */ /* 0x080fe20007f5e0ff */
[----:B------:R1:W-:Y:S01]  /*11120*/  STG.E.U8 desc[UR10][R34.64], R28 ;  /* 0x0000001c22007986 */ /* 0x0003e2000c10110a */
[-C--:B------:R-:W-:Y:S01]  /*11130*/  LEA.HI.X.SX32 R39, R49, R3.reuse, 0x1, P3 ;  /* 0x0000000331277211 */ /* 0x080fe200018f0eff */
[C---:B------:R-:W-:Y:S01]  /*11140*/  IMAD R53, R0.reuse, 0x2, R47 ;  /* 0x0000000200357824 */ /* 0x040fe200078e022f */
[-C--:B------:R-:W-:Y:S01]  /*11150*/  LEA.HI.X.SX32 R37, R45, R3.reuse, 0x1, P2 ;  /* 0x000000032d257211 */ /* 0x080fe200010f0eff */
[----:B------:R3:W-:Y:S02]  /*11160*/  STG.E.U8 desc[UR10][R30.64], R24 ;  /* 0x000000181e007986 */ /* 0x0007e4000c10110a */
[C---:B--2---:R-:W-:Y:S01]  /*11170*/  IMAD R43, R0.reuse, 0x2, R53 ;  /* 0x00000002002b7824 */ /* 0x044fe200078e0235 */
[CC--:B0-----:R-:W-:Y:S01]  /*11180*/  IADD3 R26, P2, PT, R51.reuse, R2.reuse, RZ ;  /* 0x00000002331a7210 */ /* 0x0c1fe20007f5e0ff */
[----:B------:R0:W-:Y:S02]  /*11190*/  STG.E.U8 desc[UR10][R36.64], R23 ;  /* 0x0000001724007986 */ /* 0x0001e4000c10110a */
[C---:B------:R-:W-:Y:S01]  /*111a0*/  IMAD R45, R0.reuse, 0x2, R43 ;  /* 0x00000002002d7824 */ /* 0x040fe200078e022b */
[-C--:B------:R-:W-:Y:S01]  /*111b0*/  LEA.HI.X.SX32 R27, R51, R3.reuse, 0x1, P2 ;  /* 0x00000003331b7211 */ /* 0x080fe200010f0eff */
[----:B------:R-:W-:Y:S01]  /*111c0*/  STG.E.U8 desc[UR10][R38.64], R25 ;  /* 0x0000001926007986 */ /* 0x000fe2000c10110a */
[-C--:B-1----:R-:W-:Y:S01]  /*111d0*/  IADD3 R28, P2, PT, R41, R2.reuse, RZ ;  /* 0x00000002291c7210 */ /* 0x082fe20007f5e0ff */
[C---:B------:R-:W-:Y:S01]  /*111e0*/  IMAD R35, R0.reuse, 0x2, R45 ;  /* 0x0000000200237824 */ /* 0x040fe200078e022d */
[----:B---3--:R-:W-:Y:S01]  /*111f0*/  IADD3 R30, P3, PT, R47, R2, RZ ;  /* 0x000000022f1e7210 */ /* 0x008fe20007f7e0ff */
[----:B------:R1:W-:Y:S02]  /*11200*/  STG.E.U8 desc[UR10][R26.64], R21 ;  /* 0x000000151a007986 */ /* 0x0003e4000c10110a */
[----:B------:R-:W-:Y:S01]  /*11210*/  IMAD R49, R0, 0x2, R35 ;  /* 0x0000000200317824 */ /* 0x000fe200078e0223 */
[----:B------:R-:W-:-:S02]  /*11220*/  LEA.HI.X.SX32 R29, R41, R3, 0x1, P2 ;  /* 0x00000003291d7211 */ /* 0x000fc400010f0eff */
[-C--:B------:R-:W-:Y:S01]  /*11230*/  IADD3 R32, P2, PT, R53, R2.reuse, RZ ;  /* 0x0000000235207210 */ /* 0x080fe20007f5e0ff */
[C---:B------:R-:W-:Y:S01]  /*11240*/  IMAD R41, R0.reuse, 0x2, R49 ;  /* 0x0000000200297824 */ /* 0x040fe200078e0231 */
[-C--:B------:R-:W-:Y:S01]  /*11250*/  LEA.HI.X.SX32 R31, R47, R3.reuse, 0x1, P3 ;  /* 0x000000032f1f7211 */ /* 0x080fe200018f0eff */
[----:B------:R2:W-:Y:S01]  /*11260*/  STG.E.U8 desc[UR10][R28.64], R22 ;  /* 0x000000161c007986 */ /* 0x0005e2000c10110a */
[-C--:B------:R-:W-:Y:S01]  /*11270*/  LEA.HI.X.SX32 R33, R53, R3.reuse, 0x1, P2 ;  /* 0x0000000335217211 */ /* 0x080fe200010f0eff */
[C---:B0-----:R-:W-:Y:S01]  /*11280*/  IMAD R37, R0.reuse, 0x2, R41 ;  /* 0x0000000200257824 */ /* 0x041fe200078e0229 */
[-C--:B------:R-:W-:Y:S01]  /*11290*/  IADD3 R24, P2, PT, R43, R2.reuse, RZ ;  /* 0x000000022b187210 */ /* 0x080fe20007f5e0ff */
[----:B------:R0:W-:Y:S01]  /*112a0*/  STG.E.U8 desc[UR10][R30.64], R5 ;  /* 0x000000051e007986 */ /* 0x0001e2000c10110a */
[-C--:B-1----:R-:W-:Y:S01]  /*112b0*/  IADD3 R26, P3, PT, R45, R2.reuse, RZ ;  /* 0x000000022d1a7210 */ /* 0x082fe20007f7e0ff */
[C---:B------:R-:W-:Y:S01]  /*112c0*/  IMAD R39, R0.reuse, 0x2, R37 ;  /* 0x0000000200277824 */ /* 0x040fe200078e0225 */
[-C--:B------:R-:W-:Y:S01]  /*112d0*/  LEA.HI.X.SX32 R25, R43, R3.reuse, 0x1, P2 ;  /* 0x000000032b197211 */ /* 0x080fe200010f0eff */
[----:B------:R1:W-:Y:S01]  /*112e0*/  STG.E.U8 desc[UR10][R32.64], R6 ;  /* 0x0000000620007986 */ /* 0x0003e2000c10110a */
[-C--:B------:R-:W-:Y:S01]  /*112f0*/  LEA.HI.X.SX32 R27, R45, R3.reuse, 0x1, P3 ;  /* 0x000000032d1b7211 */ /* 0x080fe200018f0eff */
[C---:B------:R-:W-:Y:S01]  /*11300*/  IMAD R47, R0.reuse, 0x2, R39 ;  /* 0x00000002002f7824 */ /* 0x040fe200078e0227 */
[CC--:B--2---:R-:W-:Y:S01]  /*11310*/  IADD3 R22, P2, PT, R35.reuse, R2.reuse, RZ ;  /* 0x0000000223167210 */ /* 0x0c4fe20007f5e0ff */
[----:B------:R2:W-:Y:S02]  /*11320*/  STG.E.U8 desc[UR10][R24.64], R7 ;  /* 0x0000000718007986 */ /* 0x0005e4000c10110a */
[C---:B------:R-:W-:Y:S01]  /*11330*/  IMAD R43, R0.reuse, 0x2, R47 ;  /* 0x00000002002b7824 */ /* 0x040fe200078e022f */
[----:B------:R-:W-:Y:S01]  /*11340*/  LEA.HI.X.SX32 R23, R35, R3, 0x1, P2 ;  /* 0x0000000323177211 */ /* 0x000fe200010f0eff */
[----:B------:R3:W-:Y:S02]  /*11350*/  STG.E.U8 desc[UR10][R26.64], R20 ;  /* 0x000000141a007986 */ /* 0x0007e4000c10110a */
[----:B------:R-:W-:Y:S01]  /*11360*/  IMAD R45, R0, 0x2, R43 ;  /* 0x00000002002d7824 */ /* 0x000fe200078e022b */
[----:B------:R-:W-:-:S02]  /*11370*/  IADD3 R28, P2, PT, R49, R2, RZ ;  /* 0x00000002311c7210 */ /* 0x000fc40007f5e0ff */
[-C--:B0-----:R-:W-:Y:S01]  /*11380*/  IADD3 R30, P3, PT, R41, R2.reuse, RZ ;  /* 0x00000002291e7210 */ /* 0x081fe20007f7e0ff */
[C---:B------:R-:W-:Y:S01]  /*11390*/  IMAD R35, R0.reuse, 0x2, R45 ;  /* 0x0000000200237824 */ /* 0x040fe200078e022d */
[-C--:B------:R-:W-:Y:S01]  /*113a0*/  LEA.HI.X.SX32 R29, R49, R3.reuse, 0x1, P2 ;  /* 0x00000003311d7211 */ /* 0x080fe200010f0eff */
[----:B------:R0:W-:Y:S01]  /*113b0*/  STG.E.U8 desc[UR10][R22.64], R4 ;  /* 0x0000000416007986 */ /* 0x0001e2000c10110a */
[-C--:B------:R-:W-:Y:S01]  /*113c0*/  LEA.HI.X.SX32 R31, R41, R3.reuse, 0x1, P3 ;  /* 0x00000003291f7211 */ /* 0x080fe200018f0eff */
[C---:B------:R-:W-:Y:S01]  /*113d0*/  IMAD R51, R0.reuse, 0x2, R35 ;  /* 0x0000000200337824 */ /* 0x040fe200078e0223 */
[-C--:B-1----:R-:W-:Y:S01]  /*113e0*/  IADD3 R32, P2, PT, R37, R2.reuse, RZ ;  /* 0x0000000225207210 */ /* 0x082fe20007f5e0ff */
[----:B------:R1:W-:Y:S01]  /*113f0*/  STG.E.U8 desc[UR10][R28.64], R18 ;  /* 0x000000121c007986 */ /* 0x0003e2000c10110a */
[-C--:B--2---:R-:W-:Y:S01]  /*11400*/  IADD3 R24, P3, PT, R43, R2.reuse, RZ ;  /* 0x000000022b187210 */ /* 0x084fe20007f7e0ff */
[C---:B------:R-:W-:Y:S01]  /*11410*/  IMAD R49, R0.reuse, 0x2, R51 ;  /* 0x0000000200317824 */ /* 0x040fe200078e0233 */
[-C--:B------:R-:W-:Y:S01]  /*11420*/  LEA.HI.X.SX32 R33, R37, R3.reuse, 0x1, P2 ;  /* 0x0000000325217211 */ /* 0x080fe200010f0eff */
[----:B------:R-:W-:Y:S01]  /*11430*/  STG.E.U8 desc[UR10][R30.64], R19 ;  /* 0x000000131e007986 */ /* 0x000fe2000c10110a */
[-C--:B---3--:R-:W-:Y:S01]  /*11440*/  IADD3 R20, P2, PT, R39, R2.reuse, RZ ;  /* 0x0000000227147210 */ /* 0x088fe20007f5e0ff */
[C---:B------:R-:W-:Y:S01]  /*11450*/  IMAD R41, R0.reuse, 0x2, R49 ;  /* 0x0000000200297824 */ /* 0x040fe200078e0231 */
[-C--:B------:R-:W-:Y:S01]  /*11460*/  LEA.HI.X.SX32 R25, R43, R3.reuse, 0x1, P3 ;  /* 0x000000032b197211 */ /* 0x080fe200018f0eff */
[----:B------:R2:W-:Y:S01]  /*11470*/  STG.E.U8 desc[UR10][R32.64], R17 ;  /* 0x0000001120007986 */ /* 0x0005e2000c10110a */
[-C--:B------:R-:W-:Y:S01]  /*11480*/  LEA.HI.X.SX32 R21, R39, R3.reuse, 0x1, P2 ;  /* 0x0000000327157211 */ /* 0x080fe200010f0eff */
[C---:B------:R-:W-:Y:S01]  /*11490*/  IMAD R37, R0.reuse, 0x2, R41 ;  /* 0x0000000200257824 */ /* 0x040fe200078e0229 */
[-C--:B------:R-:W-:Y:S01]  /*114a0*/  IADD3 R26, P2, PT, R47, R2.reuse, RZ ;  /* 0x000000022f1a7210 */ /* 0x080fe20007f5e0ff */
[----:B------:R3:W4:Y:S01]  /*114b0*/  LDS.128 R4, [R15] ;  /* 0x000000000f047984 */ /* 0x0007220000000c00 */
[-C--:B0-----:R-:W-:Y:S01]  /*114c0*/  IADD3 R22, P4, PT, R45, R2.reuse, RZ ;  /* 0x000000022d167210 */ /* 0x081fe20007f9e0ff */
[C---:B------:R-:W-:Y:S01]  /*114d0*/  IMAD R53, R0.reuse, 0x2, R37 ;  /* 0x0000000200357824 */ /* 0x040fe200078e0225 */
[-C--:B------:R-:W-:Y:S01]  /*114e0*/  LEA.HI.X.SX32 R27, R47, R3.reuse, 0x1, P2 ;  /* 0x000000032f1b7211 */ /* 0x080fe200010f0eff */
[----:B------:R-:W-:Y:S01]  /*114f0*/  STG.E.U8 desc[UR10][R20.64], R9 ;  /* 0x0000000914007986 */ /* 0x000fe2000c10110a */
[-C--:B------:R-:W-:Y:S01]  /*11500*/  IADD3 R58, P2, PT, R35, R2.reuse, RZ ;  /* 0x00000002233a7210 */ /* 0x080fe20007f5e0ff */
[C---:B------:R-:W-:Y:S01]  /*11510*/  IMAD R39, R0.reuse, 0x2, R53 ;  /* 0x0000000200277824 */ /* 0x040fe200078e0235 */
[-C--:B------:R-:W-:Y:S01]  /*11520*/  LEA.HI.X.SX32 R23, R45, R3.reuse, 0x1, P4 ;  /* 0x000000032d177211 */ /* 0x080fe200020f0eff */
[----:B------:R-:W-:Y:S01]  /*11530*/  STG.E.U8 desc[UR10][R26.64], R10 ;  /* 0x0000000a1a007986 */ /* 0x000fe2000c10110a */
[-C--:B------:R-:W-:Y:S01]  /*11540*/  IADD3 R62, P4, PT, R49, R2.reuse, RZ ;  /* 0x00000002313e7210 */ /* 0x080fe20007f9e0ff */
[C---:B------:R-:W-:Y:S01]  /*11550*/  IMAD R57, R0.reuse, 0x2, R39 ;  /* 0x0000000200397824 */ /* 0x040fe200078e0227 */
[-C--:B------:R-:W-:Y:S01]  /*11560*/  LEA.HI.X.SX32 R59, R35, R3.reuse, 0x1, P2 ;  /* 0x00000003233b7211 */ /* 0x080fe200010f0eff */
[----:B------:R-:W-:Y:S01]  /*11570*/  STG.E.U8 desc[UR10][R24.64], R13 ;  /* 0x0000000d18007986 */ /* 0x000fe2000c10110a */
[-C--:B-1----:R-:W-:Y:S01]  /*11580*/  IADD3 R18, P2, PT, R41, R2.reuse, RZ ;  /* 0x0000000229127210 */ /* 0x082fe20007f5e0ff */
[C---:B--2---:R-:W-:Y:S01]  /*11590*/  IMAD R17, R0.reuse, 0x2, R57 ;  /* 0x0000000200117824 */ /* 0x044fe200078e0239 */
[-C--:B------:R-:W-:Y:S01]  /*115a0*/  IADD3 R60, P3, PT, R51, R2.reuse, RZ ;  /* 0x00000002333c7210 */ /* 0x080fe20007f7e0ff */
[----:B------:R0:W-:Y:S01]  /*115b0*/  STG.E.U8 desc[UR10][R22.64], R8 ;  /* 0x0000000816007986 */ /* 0x0001e2000c10110a */
[-C--:B------:R-:W-:Y:S01]  /*115c0*/  LEA.HI.X.SX32 R63, R49, R3.reuse, 0x1, P4 ;  /* 0x00000003313f7211 */ /* 0x080fe200020f0eff */
[C---:B---3--:R-:W-:Y:S01]  /*115d0*/  IMAD R15, R0.reuse, 0x2, R17 ;  /* 0x00000002000f7824 */ /* 0x048fe200078e0211 */
[----:B------:R-:W-:Y:S01]  /*115e0*/  IADD3 R28, P4, PT, R53, R2, RZ ;  /* 0x00000002351c7210 */ /* 0x000fe20007f9e0ff */
[----:B------:R1:W-:Y:S01]  /*115f0*/  STG.E.U8 desc[UR10][R58.64], R11 ;  /* 0x0000000b3a007986 */ /* 0x0003e2000c10110a */
[-C--:B------:R-:W-:Y:S01]  /*11600*/  LEA.HI.X.SX32 R19, R41, R3.reuse, 0x1, P2 ;  /* 0x0000000329137211 */ /* 0x080fe200010f0eff */
[----:B------:R-:W-:Y:S01]  /*11610*/  IMAD R43, R0, 0x2, R15 ;  /* 0x00000002002b7824 */ /* 0x000fe200078e020f */
[----:B------:R-:W-:-:S02]  /*11620*/  LEA.HI.X.SX32 R61, R51, R3, 0x1, P3 ;  /* 0x00000003333d7211 */ /* 0x000fc400018f0eff */
        /* <DEDUP_REMOVED lines=9> */
[----:B------:R-:W-:Y:S01]  /*116c0*/  IMAD R49, R0, 0x2, R41 ;  /* 0x0000000200317824 */ /* 0x000fe200078e0229 */
[-C--:B------:R-:W-:Y:S01]  /*116d0*/  LEA.HI.X.SX32 R37, R17, R3.reuse, 0x1, P4 ;  /* 0x0000000311257211 */ /* 0x080fe200020f0eff */
[----:B0-----:R-:W-:Y:S01]  /*116e0*/  IMAD.SHL.U32 R8, R16, 0x2, RZ ;  /* 0x0000000210087824 */ /* 0x001fe200078e00ff */
[----:B------:R-:W-:Y:S01]  /*116f0*/  IADD3 R34, P3, PT, R57, R2, RZ ;  /* 0x0000000239227210 */ /* 0x000fe20007f7e0ff */
[----:B------:R-:W-:Y:S01]  /*11700*/  IMAD R17, R0, 0x2, R49 ;  /* 0x0000000200117824 */ /* 0x000fe200078e0231 */
[----:B------:R-:W-:-:S02]  /*11710*/  LEA.HI.X.SX32 R33, R39, R3, 0x1, P2 ;  /* 0x0000000327217211 */ /* 0x000fc400010f0eff */
[-C--:B------:R-:W-:Y:S01]  /*11720*/  IADD3 R44, P2, PT, R15, R2.reuse, RZ ;  /* 0x000000020f2c7210 */ /* 0x080fe20007f5e0ff */
[C---:B------:R-:W-:Y:S01]  /*11730*/  IMAD R53, R0.reuse, 0x2, R17 ;  /* 0x0000000200357824 */ /* 0x040fe200078e0211 */
[-C--:B------:R-:W-:Y:S02]  /*11740*/  LEA.HI.X.SX32 R35, R57, R3.reuse, 0x1, P3 ;  /* 0x0000000339237211 */ /* 0x080fe400018f0eff */
[-C--:B------:R-:W-:Y:S02]  /*11750*/  IADD3 R42, P3, PT, R43, R2.reuse, RZ ;  /* 0x000000022b2a7210 */ /* 0x080fe40007f7e0ff */
[----:B------:R-:W-:Y:S02]  /*11760*/  IADD3 R38, P4, PT, R47, R2, RZ ;  /* 0x000000022f267210 */ /* 0x000fe40007f9e0ff */
[-C--:B------:R-:W-:Y:S01]  /*11770*/  LEA.HI.X.SX32 R45, R15, R3.reuse, 0x1, P2 ;  /* 0x000000030f2d7211 */ /* 0x080fe200010f0eff */
[----:B------:R-:W-:Y:S01]  /*11780*/  IMAD R15, R0, 0x2, R53 ;  /* 0x00000002000f7824 */ /* 0x000fe200078e0235 */
[----:B------:R-:W-:-:S02]  /*11790*/  LEA.HI.X.SX32 R43, R43, R3, 0x1, P3 ;  /* 0x000000032b2b7211 */ /* 0x000fc400018f0eff */
[-C--:B------:R-:W-:Y:S01]  /*117a0*/  LEA.HI.X.SX32 R39, R47, R3.reuse, 0x1, P4 ;  /* 0x000000032f277211 */ /* 0x080fe200020f0eff */
[C---:B------:R-:W-:Y:S01]  /*117b0*/  IMAD R67, R0.reuse, 0x2, R15 ;  /* 0x0000000200437824 */ /* 0x040fe200078e020f */
[-C--:B------:R-:W-:Y:S02]  /*117c0*/  IADD3 R50, P2, PT, R41, R2.reuse, RZ ;  /* 0x0000000229327210 */ /* 0x080fe40007f5e0ff */
[-C--:B------:R-:W-:Y:S01]  /*117d0*/  IADD3 R46, P3, PT, R49, R2.reuse, RZ ;  /* 0x00000002312e7210 */ /* 0x080fe20007f7e0ff */
[----:B------:R-:W-:Y:S01]  /*117e0*/  IMAD R0, R0, 0x2, R67 ;  /* 0x0000000200007824 */ /* 0x000fe200078e0243 */
[----:B------:R-:W-:Y:S02]  /*117f0*/  IADD3 R48, P4, PT, R17, R2, RZ ;  /* 0x0000000211307210 */ /* 0x000fe40007f9e0ff */
[-C--:B------:R-:W-:Y:S02]  /*11800*/  LEA.HI.X.SX32 R51, R41, R3.reuse, 0x1, P2 ;  /* 0x0000000329337211 */ /* 0x080fe400010f0eff */
[----:B------:R-:W-:-:S02]  /*11810*/  LEA.HI.X.SX32 R47, R49, R3, 0x1, P3 ;  /* 0x00000003312f7211 */ /* 0x000fc400018f0eff */
[----:B------:R-:W-:Y:S02]  /*11820*/  LEA.HI.X.SX32 R49, R17, R3, 0x1, P4 ;  /* 0x0000000311317211 */ /* 0x000fe400020f0eff */
[-C--:B------:R-:W-:Y:S02]  /*11830*/  IADD3 R64, P2, PT, R53, R2.reuse, RZ ;  /* 0x0000000235407210 */ /* 0x080fe40007f5e0ff */
[-C--:B------:R-:W-:Y:S02]  /*11840*/  IADD3 R52, P4, PT, R67, R2.reuse, RZ ;  /* 0x0000000243347210 */ /* 0x080fe40007f9e0ff */
[----:B------:R-:W-:Y:S02]  /*11850*/  IADD3 R56, P3, PT, R15, R2, RZ ;  /* 0x000000020f387210 */ /* 0x000fe40007f7e0ff */
[----:B----4-:R-:W-:Y:S02]  /*11860*/  PRMT R71, R4, 0x7770, RZ ;  /* 0x0000777004477816 */ /* 0x010fe400000000ff */
[----:B------:R-:W-:-:S02]  /*11870*/  PRMT R69, R5, 0x7770, RZ ;  /* 0x0000777005457816 */ /* 0x000fc400000000ff */
[-C--:B------:R-:W-:Y:S01]  /*11880*/  LEA.HI.X.SX32 R65, R53, R3.reuse, 0x1, P2 ;  /* 0x0000000335417211 */ /* 0x080fe200010f0eff */
[----:B------:R0:W-:Y:S01]  /*11890*/  STG.E.U8 desc[UR10][R18.64], R71 ;  /* 0x0000004712007986 */ /* 0x0001e2000c10110a */
[----:B-1----:R-:W-:Y:S02]  /*118a0*/  PRMT R59, R6, 0x7770, RZ ;  /* 0x00007770063b7816 */ /* 0x002fe400000000ff */
[C---:B------:R-:W-:Y:S01]  /*118b0*/  PRMT R9, R7.reuse, 0x7773, RZ ;  /* 0x0000777307097816 */ /* 0x040fe200000000ff */
[----:B------:R-:W-:Y:S01]  /*118c0*/  STG.E.U8 desc[UR10][R30.64], R69 ;  /* 0x000000451e007986 */ /* 0x000fe2000c10110a */
[C---:B------:R-:W-:Y:S02]  /*118d0*/  PRMT R13, R7.reuse, 0x7772, RZ ;  /* 0x00007772070d7816 */ /* 0x040fe400000000ff */
[----:B------:R-:W-:Y:S01]  /*118e0*/  PRMT R23, R7, 0x7771, RZ ;  /* 0x0000777107177816 */ /* 0x000fe200000000ff */
[----:B------:R-:W-:Y:S01]  /*118f0*/  STG.E.U8 desc[UR10][R28.64], R59 ;  /* 0x0000003b1c007986 */ /* 0x000fe2000c10110a */
[----:B------:R-:W-:-:S02]  /*11900*/  LEA.HI.X.SX32 R53, R67, R3, 0x1, P4 ;  /* 0x0000000343357211 */ /* 0x000fc400020f0eff */
[----:B------:R-:W-:Y:S01]  /*11910*/  PRMT R7, R7, 0x7770, RZ ;  /* 0x0000777007077816 */ /* 0x000fe200000000ff */
[----:B0-----:R-:W0:Y:S01]  /*11920*/  LDC.64 R18, c[0x0][0x3a0] ;  /* 0x0000e800ff127b82 */ /* 0x001e220000000a00 */
[----:B------:R-:W-:Y:S02]  /*11930*/  LEA.HI.X.SX32 R57, R15, R3, 0x1, P3 ;  /* 0x000000030f397211 */ /* 0x000fe400018f0eff */
[----:B------:R-:W-:Y:S01]  /*11940*/  PRMT R67, R4, 0x7771, RZ ;  /* 0x0000777104437816 */ /* 0x000fe200000000ff */
[----:B------:R-:W-:Y:S01]  /*11950*/  STG.E.U8 desc[UR10][R32.64], R7 ;  /* 0x0000000720007986 */ /* 0x000fe2000c10110a */
[C---:B------:R-:W-:Y:S02]  /*11960*/  PRMT R15, R5.reuse, 0x7773, RZ ;  /* 0x00007773050f7816 */ /* 0x040fe400000000ff */
[C---:B------:R-:W-:Y:S01]  /*11970*/  PRMT R27, R5.reuse, 0x7772, RZ ;  /* 0x00007772051b7816 */ /* 0x040fe200000000ff */
[----:B------:R-:W-:Y:S01]  /*11980*/  STG.E.U8 desc[UR10][R34.64], R67 ;  /* 0x0000004322007986 */ /* 0x000fe2000c10110a */
[----:B------:R-:W-:-:S02]  /*11990*/  PRMT R25, R5, 0x7771, RZ ;  /* 0x0000777105197816 */ /* 0x000fc400000000ff */
[----:B------:R-:W-:Y:S02]  /*119a0*/  PRMT R5, R6, 0x7771, RZ ;  /* 0x0000777106057816 */ /* 0x000fe400000000ff */
[----:B------:R-:W-:Y:S01]  /*119b0*/  PRMT R41, R4, 0x7772, RZ ;  /* 0x0000777204297816 */ /* 0x000fe200000000ff */
[----:B------:R-:W-:Y:S01]  /*119c0*/  STG.E.U8 desc[UR10][R36.64], R25 ;  /* 0x0000001924007986 */ /* 0x000fe2000c10110a */
[----:B------:R-:W-:Y:S02]  /*119d0*/  PRMT R21, R6, 0x7772, RZ ;  /* 0x0000777206157816 */ /* 0x000fe400000000ff */
[----:B------:R-:W-:Y:S01]  /*119e0*/  IADD3 R2, P5, PT, R0, R2, RZ ;  /* 0x0000000200027210 */ /* 0x000fe20007fbe0ff */
[----:B------:R1:W-:Y:S01]  /*119f0*/  STG.E.U8 desc[UR10][R44.64], R5 ;  /* 0x000000052c007986 */ /* 0x0003e2000c10110a */
[----:B------:R-:W-:Y:S02]  /*11a00*/  PRMT R17, R4, 0x7773, RZ ;  /* 0x0000777304117816 */ /* 0x000fe400000000ff */
[----:B------:R-:W-:Y:S01]  /*11a10*/  PRMT R11, R6, 0x7773, RZ ;  /* 0x00007773060b7816 */ /* 0x000fe200000000ff */
[----:B------:R2:W-:Y:S01]  /*11a20*/  STG.E.U8 desc[UR10][R42.64], R23 ;  /* 0x000000172a007986 */ /* 0x0005e2000c10110a */
[----:B------:R-:W-:-:S02]  /*11a30*/  LEA.HI.X.SX32 R3, R0, R3, 0x1, P5 ;  /* 0x0000000300037211 */ /* 0x000fc400028f0eff */
[----:B------:R-:W-:Y:S01]  /*11a40*/  FSEL R0, R55, -INF , P0 ;  /* 0xff80000037007808 */ /* 0x000fe20000000000 */
[----:B------:R2:W-:Y:S01]  /*11a50*/  STG.E.U8 desc[UR10][R38.64], R41 ;  /* 0x0000002926007986 */ /* 0x0005e2000c10110a */
[----:B------:R-:W-:Y:S02]  /*11a60*/  LOP3.LUT R8, R8, 0x3f8, RZ, 0xc0, !PT ;  /* 0x000003f808087812 */ /* 0x000fe400078ec0ff */
[----:B------:R-:W-:Y:S01]  /*11a70*/  LOP3.LUT P0, RZ, R16, 0x100, RZ, 0xc0, !PT ;  /* 0x0000010010ff7812 */ /* 0x000fe2000780c0ff */
[----:B------:R2:W-:Y:S01]  /*11a80*/  STG.E.U8 desc[UR10][R50.64], R27 ;  /* 0x0000001b32007986 */ /* 0x0005e2000c10110a */
[----:B-1----:R-:W-:Y:S01]  /*11a90*/  FSEL R5, R54, -INF , P1 ;  /* 0xff80000036057808 */ /* 0x002fe20000800000 */
[----:B------:R-:W-:Y:S01]  /*11aa0*/  FFMA R6, R0, 0.69314718246459960938, R125 ;  /* 0x3f31721800067823 */ /* 0x000fe2000000007d */
[C---:B------:R-:W-:Y:S01]  /*11ab0*/  IMAD.HI R0, R78.reuse, 0x4, RZ ;  /* 0x000000044e007827 */ /* 0x040fe200078e02ff */
[----:B------:R2:W-:Y:S03]  /*11ac0*/  STG.E.U8 desc[UR10][R46.64], R21 ;  /* 0x000000152e007986 */ /* 0x0005e6000c10110a */
[----:B------:R-:W-:Y:S01]  /*11ad0*/  FFMA R7, R5, 0.69314718246459960938, R124 ;  /* 0x3f31721805077823 */ /* 0x000fe2000000007c */
[----:B------:R-:W-:Y:S01]  /*11ae0*/  IMAD.SHL.U32 R5, R78, 0x4, RZ ;  /* 0x000000044e057824 */ /* 0x000fe200078e00ff */
[----:B------:R2:W-:Y:S04]  /*11af0*/  STG.E.U8 desc[UR10][R48.64], R13 ;  /* 0x0000000d30007986 */ /* 0x0005e8000c10110a */
[----:B------:R2:W-:Y:S01]  /*11b00*/  STG.E.U8 desc[UR10][R64.64], R17 ;  /* 0x0000001140007986 */ /* 0x0005e2000c10110a */
[----:B0-----:R-:W-:-:S03]  /*11b10*/  IADD3 R4, P1, P2, R5, UR7, R18 ;  /* 0x0000000705047c10 */ /* 0x001fc6000fa3e012 */
[----:B------:R2:W-:Y:S01]  /*11b20*/  STG.E.U8 desc[UR10][R56.64], R15 ;  /* 0x0000000f38007986 */ /* 0x0005e2000c10110a */
[----:B------:R-:W-:-:S03]  /*11b30*/  IADD3.X R5, PT, PT, R0, UR5, R19, P1, P2 ;  /* 0x0000000500057c10 */ /* 0x000fc60008fe4413 */
[----:B------:R2:W-:Y:S04]  /*11b40*/  STG.E.U8 desc[UR10][R52.64], R11 ;  /* 0x0000000b34007986 */ /* 0x0005e8000c10110a */
[----:B------:R2:W-:Y:S01]  /*11b50*/  STG.E.U8 desc[UR10][R2.64], R9 ;  /* 0x0000000902007986 */ /* 0x0005e2000c10110a */
[----:B------:R-:W-:Y:S06]  /*11b60*/  BAR.SYNC.DEFER_BLOCKING 0x0 ;  /* 0x0000000000007b1d */ /* 0x000fec0000010000 */
[----:B------:R2:W-:Y:S02]  /*11b70*/  STS.64 [R8+UR6], R6 ;  /* 0x0000000608007988 */ /* 0x0005e40008000a06 */
[----:B------:R-:W-:Y:S06]  /*11b80*/  BAR.SYNC.DEFER_BLOCKING 0x0 ;  /* 0x0000000000007b1d */ /* 0x000fec0000010000 */
[----:B------:R-:W-:Y:S05]  /*11b90*/  @P0 EXIT ;  /* 0x000000000000094d */ /* 0x000fea0003800000 */
[----:B--2---:R-:W0:Y:S04]  /*11ba0*/  LDS R3, [R40] ;  /* 0x0000000028037984 */ /* 0x004e280000000800 */
[----:B0-----:R-:W-:Y:S01]  /*11bb0*/  STG.E desc[UR10][R4.64], R3 ;  /* 0x0000000304007986 */ /* 0x001fe2000c10190a */
[----:B------:R-:W-:Y:S05]  /*11bc0*/  EXIT ;  /* 0x000000000000794d */ /* 0x000fea0003800000 */
.L_x_2:
[----:B------:R-:W-:-:S00]  /*11bd0*/  BRA `(.L_x_2) ;  /* 0xfffffffc00fc7947 */ /* 0x000fc0000383ffff */
[----:B------:R-:W-:-:S00]  /*11be0*/  NOP ;  /* 0x0000000000007918 */ /* 0x000fc00000000000 */
        /* <DEDUP_REMOVED lines=9> */
.L_x_3:


//--------------------- .nv.global.init           --------------------------
	.section	.nv.global.init,"aw",@progbits
.nv.global.init:
	.type		_$_str,@object
	.size		_$_str,(.L_0 - _$_str)
_$_str:
        /*0000*/ 	.byte	0x5f, 0x5f, 0x43, 0x55, 0x44, 0x41, 0x5f, 0x46, 0x54, 0x5a, 0x00
.L_0:


//--------------------- .nv.shared.attn_fwd       --------------------------
	.section	.nv.shared.attn_fwd,"aw",@nobits
	.sectionflags	@""
	.align	16
	.zero		1024


//--------------------- .nv.shared.reserved.0     --------------------------
	.section	.nv.shared.reserved.0,"aw",@nobits
	.weak		__nv_reservedSMEM_offset_0_alias
	.size		__nv_reservedSMEM_offset_0_alias, 0, 64
	.other		__nv_reservedSMEM_offset_0_alias,@"STO_CUDA_RESERVED_SHARED STV_DEFAULT"
__nv_reservedSMEM_offset_0_alias:
	.zero		0
	.zero		64


//--------------------- .nv.constant0.attn_fwd    --------------------------
	.section	.nv.constant0.attn_fwd,"a",@progbits
	.sectionflags	@""
	.align	4
.nv.constant0.attn_fwd:
	.zero		1032


//--------------------- SYMBOLS --------------------------

	.type		.nv.reservedSmem.offset0,@object
	.size		.nv.reservedSmem.offset0,0x4
	.type		.nv.reservedSmem.cap,@object
	.size		.nv.reservedSmem.cap,0x4
